def matmul_kernel(
    a_ptr,
    b_ptr,
    c_ptr,
    M,
    N,
    K,
    stride_am,
    stride_ak,
    stride_bk,
    stride_bn,
    stride_cm,
    stride_cn,
    BLOCK_M: tl.constexpr,
    BLOCK_N: tl.constexpr,
    BLOCK_K: tl.constexpr,
    GROUP_M: tl.constexpr,
):
    pid = tl.program_id(axis=0)
    num_pid_m = tl.cdiv(M, BLOCK_M)
    num_pid_n = tl.cdiv(N, BLOCK_N)
    num_pid_in_group = GROUP_M * num_pid_n
    group_id = pid // num_pid_in_group
    first_pid_m = group_id * GROUP_M
    group_size_m = min(num_pid_m - first_pid_m, GROUP_M)
    pid_m = first_pid_m + ((pid % num_pid_in_group) % group_size_m)
    pid_n = (pid % num_pid_in_group) // group_size_m

    offs_am = (pid_m * BLOCK_M + tl.arange(0, BLOCK_M)) % M
    offs_bn = (pid_n * BLOCK_N + tl.arange(0, BLOCK_N)) % N
    offs_k = tl.arange(0, BLOCK_K)
    a_ptrs = a_ptr + offs_am[:, None] * stride_am + offs_k[None, :] * stride_ak
    b_ptrs = b_ptr + offs_k[:, None] * stride_bk + offs_bn[None, :] * stride_bn

    acc = tl.zeros((BLOCK_M, BLOCK_N), dtype=tl.float32)
    for kk in range(0, tl.cdiv(K, BLOCK_K)):
        a = tl.load(a_ptrs, mask=offs_k[None, :] < K - kk * BLOCK_K, other=0.0)
        b = tl.load(b_ptrs, mask=offs_k[:, None] < K - kk * BLOCK_K, other=0.0)
        acc = tl.dot(a, b, acc)
        a_ptrs += BLOCK_K * stride_ak
        b_ptrs += BLOCK_K * stride_bk

    c = acc.to(c_ptr.dtype.element_ty)
    offs_cm = pid_m * BLOCK_M + tl.arange(0, BLOCK_M)
    offs_cn = pid_n * BLOCK_N + tl.arange(0, BLOCK_N)
    c_ptrs = c_ptr + offs_cm[:, None] * stride_cm + offs_cn[None, :] * stride_cn
    mask = (offs_cm[:, None] < M) & (offs_cn[None, :] < N)
    tl.store(c_ptrs, c, mask=mask)

# config = {"BLOCK_K": 32, "BLOCK_M": 64, "BLOCK_N": 512, "GROUP_M": 4, "arch": "sm_100", "dtype": "fp8e5m2", "num_ctas": 1, "num_stages": 3, "num_warps": 4}
# arch = sm_100


// ===== COMPILED SASS (sm_100a) =====

	.target	sm_100a

	.elftype	@"ET_EXEC"


//--------------------- .note.nv.tkinfo           --------------------------
	.section	.note.nv.tkinfo,"",@"SHT_NOTE"
	.sectionflags	@"SHF_NOTE_NV_TKINFO"
	.tkinfo
        /*0018*/ 	.word	0x00000081
        /*0030*/ 	.string	""
        /*0030*/ 	.string	"ptxas-blackwell"
        /*0030*/ 	.string	"Cuda compilation tools, release 12.9, V12.9.86"
        /*0030*/ 	.string	"Build cuda_12.9.r12.9/compiler.36037853_0"
        /*0030*/ 	.string	"-v  -suppress-debug-info  -lineinfo  -arch sm_100a "



//--------------------- .note.nv.cuver            --------------------------
	.section	.note.nv.cuver,"",@"SHT_NOTE"
	.sectionflags	@"SHF_NOTE_NV_CUVER"
        /*0018*/ 	.short	0x0001
        /*001a*/ 	.short	0x0064
        /*001c*/ 	.short	0x0001
        /*001e*/ 	.short	0x0000
        /*0020*/ 	.short	0x0001
        /*0022*/ 	.short	0x0000


//--------------------- .nv.info                  --------------------------
	.section	.nv.info,"",@"SHT_CUDA_INFO"
	.align	4


	//----- nvinfo : EIATTR_REGCOUNT
	.align		4
        /*0000*/ 	.byte	0x04, 0x2f
        /*0002*/ 	.short	(.L_4 - .L_3)
	.align		4
.L_3:
        /*0004*/ 	.word	index@(matmul_kernel)
        /*0008*/ 	.word	0x000000ff


	//----- nvinfo : EIATTR_FRAME_SIZE
	.align		4
.L_4:
        /*000c*/ 	.byte	0x04, 0x11
        /*000e*/ 	.short	(.L_6 - .L_5)
	.align		4
.L_5:
        /*0010*/ 	.word	index@($__internal_2_$__cuda_sm10x_tcgen05_guardrail_trap_unallocated_columns_being_dealloced)
        /*0014*/ 	.word	0x00000180


	//----- nvinfo : EIATTR_FRAME_SIZE
	.align		4
.L_6:
        /*0018*/ 	.byte	0x04, 0x11
        /*001a*/ 	.short	(.L_8 - .L_7)
	.align		4
.L_7:
        /*001c*/ 	.word	index@($__internal_1_$__cuda_sm10x_tcgen05_guardrail_trap_phase_invalid_during_alloc)
        /*0020*/ 	.word	0x00000180


	//----- nvinfo : EIATTR_FRAME_SIZE
	.align		4
.L_8:
        /*0024*/ 	.byte	0x04, 0x11
        /*0026*/ 	.short	(.L_10 - .L_9)
	.align		4
.L_9:
        /*0028*/ 	.word	index@($__internal_0_$__cuda_sm10x_tcgen05_guardrail_trap_col_being_dealloced_not_returned_by_alloc)
        /*002c*/ 	.word	0x00000180


	//----- nvinfo : EIATTR_FRAME_SIZE
	.align		4
.L_10:
        /*0030*/ 	.byte	0x04, 0x11
        /*0032*/ 	.short	(.L_12 - .L_11)
	.align		4
.L_11:
        /*0034*/ 	.word	index@(matmul_kernel)
        /*0038*/ 	.word	0x00000180


	//----- nvinfo : EIATTR_MIN_STACK_SIZE
	.align		4
.L_12:
        /*003c*/ 	.byte	0x04, 0x12
        /*003e*/ 	.short	(.L_14 - .L_13)
	.align		4
.L_13:
        /*0040*/ 	.word	index@(matmul_kernel)
        /*0044*/ 	.word	0x00000180
.L_14:


//--------------------- .nv.info.matmul_kernel    --------------------------
	.section	.nv.info.matmul_kernel,"",@"SHT_CUDA_INFO"
	.sectionflags	@""
	.align	4


	//----- nvinfo : EIATTR_CUDA_API_VERSION
	.align		4
        /*0000*/ 	.byte	0x04, 0x37
        /*0002*/ 	.short	(.L_16 - .L_15)
.L_15:
        /*0004*/ 	.word	0x00000081


	//----- nvinfo : EIATTR_KPARAM_INFO
	.align		4
.L_16:
        /*0008*/ 	.byte	0x04, 0x17
        /*000a*/ 	.short	(.L_18 - .L_17)
.L_17:
        /*000c*/ 	.word	0x00000000
        /*0010*/ 	.short	0x000d
        /*0012*/ 	.short	0x0048
        /*0014*/ 	.byte	0x00, 0xf4, 0x21, 0x00


	//----- nvinfo : EIATTR_KPARAM_INFO
	.align		4
.L_18:
        /*0018*/ 	.byte	0x04, 0x17
        /*001a*/ 	.short	(.L_20 - .L_19)
.L_19:
        /*001c*/ 	.word	0x00000000
        /*0020*/ 	.short	0x000c
        /*0022*/ 	.short	0x0040
        /*0024*/ 	.byte	0x00, 0xf4, 0x21, 0x00


	//----- nvinfo : EIATTR_KPARAM_INFO
	.align		4
.L_20:
        /*0028*/ 	.byte	0x04, 0x17
        /*002a*/ 	.short	(.L_22 - .L_21)
.L_21:
        /*002c*/ 	.word	0x00000000
        /*0030*/ 	.short	0x000b
        /*0032*/ 	.short	0x0038
        /*0034*/ 	.byte	0x00, 0xf0, 0x11, 0x00


	//----- nvinfo : EIATTR_KPARAM_INFO
	.align		4
.L_22:
        /*0038*/ 	.byte	0x04, 0x17
        /*003a*/ 	.short	(.L_24 - .L_23)
.L_23:
        /*003c*/ 	.word	0x00000000
        /*0040*/ 	.short	0x000a
        /*0042*/ 	.short	0x0034
        /*0044*/ 	.byte	0x00, 0xf0, 0x11, 0x00


	//----- nvinfo : EIATTR_KPARAM_INFO
	.align		4
.L_24:
        /*0048*/ 	.byte	0x04, 0x17
        /*004a*/ 	.short	(.L_26 - .L_25)
.L_25:
        /*004c*/ 	.word	0x00000000
        /*0050*/ 	.short	0x0009
        /*0052*/ 	.short	0x0030
        /*0054*/ 	.byte	0x00, 0xf0, 0x11, 0x00


	//----- nvinfo : EIATTR_KPARAM_INFO
	.align		4
.L_26:
        /*0058*/ 	.byte	0x04, 0x17
        /*005a*/ 	.short	(.L_28 - .L_27)
.L_27:
        /*005c*/ 	.word	0x00000000
        /*0060*/ 	.short	0x0008
        /*0062*/ 	.short	0x002c
        /*0064*/ 	.byte	0x00, 0xf0, 0x11, 0x00


	//----- nvinfo : EIATTR_KPARAM_INFO
	.align		4
.L_28:
        /*0068*/ 	.byte	0x04, 0x17
        /*006a*/ 	.short	(.L_30 - .L_29)
.L_29:
        /*006c*/ 	.word	0x00000000
        /*0070*/ 	.short	0x0007
        /*0072*/ 	.short	0x0028
        /*0074*/ 	.byte	0x00, 0xf0, 0x11, 0x00


	//----- nvinfo : EIATTR_KPARAM_INFO
	.align		4
.L_30:
        /*0078*/ 	.byte	0x04, 0x17
        /*007a*/ 	.short	(.L_32 - .L_31)
.L_31:
        /*007c*/ 	.word	0x00000000
        /*0080*/ 	.short	0x0006
        /*0082*/ 	.short	0x0024
        /*0084*/ 	.byte	0x00, 0xf0, 0x11, 0x00


	//----- nvinfo : EIATTR_KPARAM_INFO
	.align		4
.L_32:
        /*0088*/ 	.byte	0x04, 0x17
        /*008a*/ 	.short	(.L_34 - .L_33)
.L_33:
        /*008c*/ 	.word	0x00000000
        /*0090*/ 	.short	0x0005
        /*0092*/ 	.short	0x0020
        /*0094*/ 	.byte	0x00, 0xf0, 0x11, 0x00


	//----- nvinfo : EIATTR_KPARAM_INFO
	.align		4
.L_34:
        /*0098*/ 	.byte	0x04, 0x17
        /*009a*/ 	.short	(.L_36 - .L_35)
.L_35:
        /*009c*/ 	.word	0x00000000
        /*00a0*/ 	.short	0x0004
        /*00a2*/ 	.short	0x001c
        /*00a4*/ 	.byte	0x00, 0xf0, 0x11, 0x00


	//----- nvinfo : EIATTR_KPARAM_INFO
	.align		4
.L_36:
        /*00a8*/ 	.byte	0x04, 0x17
        /*00aa*/ 	.short	(.L_38 - .L_37)
.L_37:
        /*00ac*/ 	.word	0x00000000
        /*00b0*/ 	.short	0x0003
        /*00b2*/ 	.short	0x0018
        /*00b4*/ 	.byte	0x00, 0xf0, 0x11, 0x00


	//----- nvinfo : EIATTR_KPARAM_INFO
	.align		4
.L_38:
        /*00b8*/ 	.byte	0x04, 0x17
        /*00ba*/ 	.short	(.L_40 - .L_39)
.L_39:
        /*00bc*/ 	.word	0x00000000
        /*00c0*/ 	.short	0x0002
        /*00c2*/ 	.short	0x0010
        /*00c4*/ 	.byte	0x00, 0xf4, 0x21, 0x00


	//----- nvinfo : EIATTR_KPARAM_INFO
	.align		4
.L_40:
        /*00c8*/ 	.byte	0x04, 0x17
        /*00ca*/ 	.short	(.L_42 - .L_41)
.L_41:
        /*00cc*/ 	.word	0x00000000
        /*00d0*/ 	.short	0x0001
        /*00d2*/ 	.short	0x0008
        /*00d4*/ 	.byte	0x00, 0xf4, 0x21, 0x00


	//----- nvinfo : EIATTR_KPARAM_INFO
	.align		4
.L_42:
        /*00d8*/ 	.byte	0x04, 0x17
        /*00da*/ 	.short	(.L_44 - .L_43)
.L_43:
        /*00dc*/ 	.word	0x00000000
        /*00e0*/ 	.short	0x0000
        /*00e2*/ 	.short	0x0000
        /*00e4*/ 	.byte	0x00, 0xf4, 0x21, 0x00


	//----- nvinfo : EIATTR_AT_ENTRY_FRAGMENTS
	.align		4
.L_44:
        /*00e8*/ 	.byte	0x04, 0x4f
        /*00ea*/ 	.short	(.L_46 - .L_45)


	//   ....[0]....
.L_45:
        /*00ec*/ 	.word	0x00000004


	//----- nvinfo : EIATTR_RESERVED_SMEM_USED
	.align		4
.L_46:
        /*00f0*/ 	.byte	0x01, 0x41
	.zero		2


	//----- nvinfo : EIATTR_SPARSE_MMA_MASK
	.align		4
        /*00f4*/ 	.byte	0x03, 0x50
        /*00f6*/ 	.short	0x0000


	//----- nvinfo : EIATTR_TCGEN05_1CTA_USED
	.align		4
        /*00f8*/ 	.byte	0x01, 0x51
	.zero		2


	//----- nvinfo : EIATTR_MAXREG_COUNT
	.align		4
        /*00fc*/ 	.byte	0x03, 0x1b
        /*00fe*/ 	.short	0x00ff


	//----- nvinfo : EIATTR_NUM_BARRIERS
	.align		4
        /*0100*/ 	.byte	0x02, 0x4c
        /*0102*/ 	.byte	0x01
	.zero		1


	//----- nvinfo : EIATTR_ANNOTATIONS
	.align		4
        /*0104*/ 	.byte	0x04, 0x55
        /*0106*/ 	.short	(.L_48 - .L_47)


	//   ....[0]....
.L_47:
        /*0108*/ 	.word	0x00000001
        /*010c*/ 	.byte	0xc0, 0x09, 0x00, 0x00, 0x01, 0x00, 0x00, 0x00, 0x20, 0x0a, 0x00, 0x00, 0x01, 0x00, 0x00, 0x00
        /* <DEDUP_REMOVED lines=161> */
        /*0b2c*/ 	.byte	0xe0, 0x23, 0x01, 0x00


	//----- nvinfo : EIATTR_INT_WARP_WIDE_INSTR_OFFSETS
	.align		4
.L_48:
        /*0b30*/ 	.byte	0x04, 0x31
        /*0b32*/ 	.short	(.L_50 - .L_49)


	//   ....[0]....
.L_49:
        /*0b34*/ 	.word	0x00000d00


	//   ....[1]....
        /*0b38*/ 	.word	0x00000d10


	//   ....[2]....
        /*0b3c*/ 	.word	0x000085a0


	//   ....[3]....
        /*0b40*/ 	.word	0x0001d610


	//   ....[4]....
        /*0b44*/ 	.word	0x0001d660


	//----- nvinfo : EIATTR_COOP_GROUP_MASK_REGIDS
	.align		4
.L_50:
        /*0b48*/ 	.byte	0x04, 0x29
        /*0b4a*/ 	.short	(.L_52 - .L_51)


	//   ....[0]....
.L_51:
        /*0b4c*/ 	.word	0xffffffff


	//   ....[1]....
        /*0b50*/ 	.word	0xffffffff


	//   ....[2]....
        /*0b54*/ 	.word	0xffffffff


	//   ....[3]....
        /*0b58*/ 	.word	0xffffffff


	//----- nvinfo : EIATTR_COOP_GROUP_INSTR_OFFSETS
	.align		4
.L_52:
        /*0b5c*/ 	.byte	0x04, 0x28
        /*0b5e*/ 	.short	(.L_54 - .L_53)


	//   ....[0]....
.L_53:
        /*0b60*/ 	.word	0x00000080


	//   ....[1]....
        /*0b64*/ 	.word	0x00000340


	//   ....[2]....
        /*0b68*/ 	.word	0x0001d4a0


	//   ....[3]....
        /*0b6c*/ 	.word	0x0001d710


	//----- nvinfo : EIATTR_VRC_CTA_INIT_COUNT
	.align		4
.L_54:
        /*0b70*/ 	.byte	0x02, 0x4a
        /*0b72*/ 	.byte	0x80
	.zero		1


	//----- nvinfo : EIATTR_MBARRIER_INSTR_OFFSETS
	.align		4
        /*0b74*/ 	.byte	0x04, 0x39
        /*0b76*/ 	.short	(.L_56 - .L_55)


	//   ....[0]....
.L_55:
        /*0b78*/ 	.word	0x00000e40
        /*0b7c*/ 	.word	0x000000ff
        /*0b80*/ 	.word	0x00000000
        /*0b84*/ 	.short	0x0100
        /*0b86*/ 	.byte	0x0d
	.zero		1


	//   ....[1]....
        /*0b88*/ 	.word	0x000085d0
        /*0b8c*/ 	.word	0x000000ff
        /*0b90*/ 	.word	0x00009008
        /*0b94*/ 	.short	0x0100
        /*0b96*/ 	.byte	0x0b
	.zero		1


	//   ....[2]....
        /*0b98*/ 	.word	0x0000e7a0
        /*0b9c*/ 	.word	0x000000ff
        /*0ba0*/ 	.word	0x00000000
        /*0ba4*/ 	.short	0x010a
        /*0ba6*/ 	.byte	0x0d
	.zero		1


	//   ....[3]....
        /*0ba8*/ 	.word	0x00012390
        /*0bac*/ 	.word	0x000000ff
        /*0bb0*/ 	.word	0x00000000
        /*0bb4*/ 	.short	0x010a
        /*0bb6*/ 	.byte	0x0d
	.zero		1


	//   ....[4]....
        /*0bb8*/ 	.word	0x00012490
        /*0bbc*/ 	.word	0x000000ff
        /*0bc0*/ 	.word	0x00009000
        /*0bc4*/ 	.short	0x0108
        /*0bc6*/ 	.byte	0x0b
	.zero		1


	//   ....[5]....
        /*0bc8*/ 	.word	0x000124e0
        /*0bcc*/ 	.word	0x000000ff
        /*0bd0*/ 	.word	0x00009008
        /*0bd4*/ 	.short	0x0108
        /*0bd6*/ 	.byte	0x0b
	.zero		1


	//   ....[6]....
        /*0bd8*/ 	.word	0x0001d730
        /*0bdc*/ 	.word	0x000000ff
        /*0be0*/ 	.word	0x00000000
        /*0be4*/ 	.short	0x010a
        /*0be6*/ 	.byte	0x0d
	.zero		1


	//   ....[7]....
        /*0be8*/ 	.word	0x0001d760
        /*0bec*/ 	.word	0x000000ff
        /*0bf0*/ 	.word	0x00000000
        /*0bf4*/ 	.short	0x010a
        /*0bf6*/ 	.byte	0x0d
	.zero		1


	//----- nvinfo : EIATTR_NUM_MBARRIERS
	.align		4
.L_56:
        /*0bf8*/ 	.byte	0x03, 0x38
        /*0bfa*/ 	.short	0x0002


	//----- nvinfo : EIATTR_EXIT_INSTR_OFFSETS
	.align		4
        /*0bfc*/ 	.byte	0x04, 0x1c
        /*0bfe*/ 	.short	(.L_58 - .L_57)


	//   ....[0]....
.L_57:
        /*0c00*/ 	.word	0x0001d720


	//----- nvinfo : EIATTR_REQNTID
	.align		4
.L_58:
        /*0c04*/ 	.byte	0x04, 0x10
        /*0c06*/ 	.short	(.L_60 - .L_59)
.L_59:
        /*0c08*/ 	.word	0x00000080
        /*0c0c*/ 	.word	0x00000001
        /*0c10*/ 	.word	0x00000001


	//----- nvinfo : EIATTR_CRS_STACK_SIZE
	.align		4
.L_60:
        /*0c14*/ 	.byte	0x04, 0x1e
        /*0c16*/ 	.short	(.L_62 - .L_61)
.L_61:
        /*0c18*/ 	.word	0x00000000


	//----- nvinfo : EIATTR_CBANK_PARAM_SIZE
	.align		4
.L_62:
        /*0c1c*/ 	.byte	0x03, 0x19
        /*0c1e*/ 	.short	0x0050


	//----- nvinfo : EIATTR_PARAM_CBANK
	.align		4
        /*0c20*/ 	.byte	0x04, 0x0a
        /*0c22*/ 	.short	(.L_64 - .L_63)
	.align		4
.L_63:
        /*0c24*/ 	.word	index@(.nv.constant0.matmul_kernel)
        /*0c28*/ 	.short	0x0380
        /*0c2a*/ 	.short	0x0050


	//----- nvinfo : EIATTR_SW_WAR
	.align		4
.L_64:
        /*0c2c*/ 	.byte	0x04, 0x36
        /*0c2e*/ 	.short	(.L_66 - .L_65)
.L_65:
        /*0c30*/ 	.word	0x00000008
.L_66:


//--------------------- .nv.compat                --------------------------
	.section	.nv.compat,"",@"SHT_CUDA_COMPAT_INFO"
	.align	4
        /*0000*/ 	.byte	0x02, 0x02, 0x02, 0x00, 0x02, 0x05, 0x05, 0x00, 0x02, 0x03, 0x00, 0x00, 0x02, 0x06, 0x01, 0x00


//--------------------- .nv.callgraph             --------------------------
	.section	.nv.callgraph,"",@"SHT_CUDA_CALLGRAPH"
	.align	4
	.sectionentsize	8
	.align		4
        /*0000*/ 	.word	0x00000000
	.align		4
        /*0004*/ 	.word	0xffffffff
	.align		4
        /*0008*/ 	.word	0x00000000
	.align		4
        /*000c*/ 	.word	0xfffffffe
	.align		4
        /*0010*/ 	.word	0x00000000
	.align		4
        /*0014*/ 	.word	0xfffffffd
	.align		4
        /*0018*/ 	.word	0x00000000
	.align		4
        /*001c*/ 	.word	0xfffffffc


//--------------------- .text.matmul_kernel       --------------------------
	.section	.text.matmul_kernel,"ax",@progbits
	.align	128
        .global         matmul_kernel
        .type           matmul_kernel,@function
        .size           matmul_kernel,(.L_x_20 - matmul_kernel)
        .other          matmul_kernel,@"STO_CUDA_ENTRY STV_DEFAULT"
matmul_kernel:
.text.matmul_kernel:
[----:B------:R-:W0:Y:S01]  /*0000*/  LDC R1, c[0x0][0x37c] ;  /* 0x0000df00ff017b82 */ /* 0x000e220000000800 */
[----:B------:R-:W1:Y:S01]  /*0010*/  S2R R0, SR_TID.X ;  /* 0x0000000000007919 */ /* 0x000e620000002100 */
[----:B0-----:R-:W-:Y:S01]  /*0020*/  VIADD R1, R1, 0xfffffe80 ;  /* 0xfffffe8001017836 */ /* 0x001fe20000000000 */
[----:B------:R-:W0:Y:S01]  /*0030*/  LDCU.64 UR24, c[0x0][0x358] ;  /* 0x00006b00ff1877ac */ /* 0x000e220008000a00 */
[----:B-1----:R-:W-:-:S13]  /*0040*/  ISETP.GE.U32.AND P0, PT, R0, 0x20, PT ;  /* 0x000000200000780c */ /* 0x002fda0003f06070 */
[----:B------:R-:W-:Y:S02]  /*0050*/  VOTEU.ANY UP0, P0 ;  /* 0x0000000000ff7886 */ /* 0x000fe40000000100 */
[----:B------:R-:W-:Y:S05]  /*0060*/  BRA.U UP0, `(.L_x_0) ;  /* 0x0000000100b87547 */ /* 0x000fea000b800000 */
[----:B------:R-:W1:Y:S01]  /*0070*/  S2UR UR6, SR_CgaCtaId ;  /* 0x00000000000679c3 */ /* 0x000e620000008800 */
[----:B------:R-:W-:Y:S01]  /*0080*/  NOP ;  /* 0x0000000000007918 */ /* 0x000fe20000000000 */
[----:B------:R-:W-:Y:S02]  /*0090*/  UMOV UR4, 0x40 ;  /* 0x0000004000047882 */ /* 0x000fe40000000000 */
[----:B-1----:R-:W-:-:S09]  /*00a0*/  ULEA UR4, UR6, UR4, 0x18 ;  /* 0x0000000406047291 */ /* 0x002fd2000f8ec0ff */
[----:B------:R-:W1:Y:S01]  /*00b0*/  LDS.U8 R0, [UR4] ;  /* 0x00000004ff007984 */ /* 0x000e620008000000 */
[----:B------:R-:W-:Y:S02]  /*00c0*/  UMOV UR4, 0x400 ;  /* 0x0000040000047882 */ /* 0x000fe40000000000 */
[----:B------:R-:W-:Y:S01]  /*00d0*/  ULEA UR4, UR6, UR4, 0x18 ;  /* 0x0000000406047291 */ /* 0x000fe2000f8ec0ff */
[----:B-1----:R-:W-:-:S13]  /*00e0*/  ISETP.NE.AND P0, PT, R0, RZ, PT ;  /* 0x000000ff0000720c */ /* 0x002fda0003f05270 */
[----:B------:R-:W-:Y:S05]  /*00f0*/  @P0 BRA `(.L_x_1) ;  /* 0x00000000007c0947 */ /* 0x000fea0003800000 */
[----:B------:R-:W-:-:S13]  /*0100*/  ELECT P0, URZ, PT ;  /* 0x0000000000ff782f */ /* 0x000fda0003800000 */
[----:B------:R-:W-:Y:S05]  /*0110*/  @!P0 BRA `(.L_x_2) ;  /* 0x0000000000848947 */ /* 0x000fea0003800000 */
[----:B------:R-:W-:Y:S01]  /*0120*/  UMOV UR5, 0x8 ;  /* 0x0000000800057882 */ /* 0x000fe20000000000 */
[----:B------:R-:W-:Y:S02]  /*0130*/  IMAD.MOV.U32 R4, RZ, RZ, 0x1 ;  /* 0x00000001ff047424 */ /* 0x000fe400078e00ff */
[----:B------:R-:W-:Y:S02]  /*0140*/  IMAD.MOV.U32 R5, RZ, RZ, 0xff ;  /* 0x000000ffff057424 */ /* 0x000fe400078e00ff */
[----:B------:R-:W-:Y:S04]  /*0150*/  DEPBAR.LE SB1, 0x36 ;  /* 0x00009d800000791a */ /* 0x000fe80000000000 */
[----:B------:R-:W1:Y:S02]  /*0160*/  UTCATOMSWS.FIND_AND_SET.ALIGN UP1, UR5, UR5 ;  /* 0x00000005000575e3 */ /* 0x000e640008020800 */
[----:B-1----:R-:W-:-:S04]  /*0170*/  PLOP3.LUT P0, PT, PT, PT, UP1, 0x80, 0x8 ;  /* 0x000000000008781c */ /* 0x002fc80003f0f018 */
[----:B------:R-:W-:-:S04]  /*0180*/  SEL R0, RZ, 0xffffffff, !P0 ;  /* 0xffffffffff007807 */ /* 0x000fc80004000000 */
[----:B------:R-:W-:Y:S01]  /*0190*/  ISETP.NE.AND P0, PT, R0, RZ, PT ;  /* 0x000000ff0000720c */ /* 0x000fe20003f05270 */
[----:B------:R-:W-:-:S12]  /*01a0*/  IMAD.U32 R0, RZ, RZ, UR5 ;  /* 0x00000005ff007e24 */ /* 0x000fd8000f8e00ff */
[----:B------:R-:W-:Y:S05]  /*01b0*/  @P0 BRA `(.L_x_3) ;  /* 0x0000000000240947 */ /* 0x000fea0003800000 */
.L_x_4:
[----:B------:R-:W-:Y:S05]  /*01c0*/  NANOSLEEP 0x64 ;  /* 0x000000640000795d */ /* 0x000fea0003800000 */
[----:B------:R-:W-:-:S05]  /*01d0*/  UMOV UR5, 0x8 ;  /* 0x0000000800057882 */ /* 0x000fca0000000000 */
[----:B------:R-:W-:Y:S04]  /*01e0*/  DEPBAR.LE SB1, 0x36 ;  /* 0x00009d800000791a */ /* 0x000fe80000000000 */
[----:B------:R-:W1:Y:S02]  /*01f0*/  UTCATOMSWS.FIND_AND_SET.ALIGN UP1, UR5, UR5 ;  /* 0x00000005000575e3 */ /* 0x000e640008020800 */
[----:B-1----:R-:W-:-:S04]  /*0200*/  PLOP3.LUT P0, PT, PT, PT, UP1, 0x80, 0x8 ;  /* 0x000000000008781c */ /* 0x002fc80003f0f018 */
[----:B------:R-:W-:-:S04]  /*0210*/  SEL R0, RZ, 0xffffffff, !P0 ;  /* 0xffffffffff007807 */ /* 0x000fc80004000000 */
[----:B------:R-:W-:Y:S01]  /*0220*/  ISETP.NE.AND P0, PT, R0, RZ, PT ;  /* 0x000000ff0000720c */ /* 0x000fe20003f05270 */
[----:B------:R-:W-:-:S12]  /*0230*/  IMAD.U32 R0, RZ, RZ, UR5 ;  /* 0x00000005ff007e24 */ /* 0x000fd8000f8e00ff */
[----:B------:R-:W-:Y:S05]  /*0240*/  @!P0 BRA `(.L_x_4) ;  /* 0xfffffffc00dc8947 */ /* 0x000fea000383ffff */
.L_x_3:
[C---:B------:R-:W-:Y:S01]  /*0250*/  VIADD R3, R0.reuse, 0x10 ;  /* 0x0000001000037836 */ /* 0x040fe20000000000 */
[----:B------:R-:W-:Y:S01]  /*0260*/  UMOV UR5, 0x50 ;  /* 0x0000005000057882 */ /* 0x000fe20000000000 */
[----:B------:R-:W-:Y:S01]  /*0270*/  SHF.L.U32 R2, R5, R0, RZ ;  /* 0x0000000005027219 */ /* 0x000fe200000006ff */
[----:B------:R-:W-:Y:S01]  /*0280*/  ULEA UR5, UR6, UR5, 0x18 ;  /* 0x0000000506057291 */ /* 0x000fe2000f8ec0ff */
[----:B------:R-:W-:Y:S01]  /*0290*/  IMAD.SHL.U32 R0, R0, 0x20, RZ ;  /* 0x0000002000007824 */ /* 0x000fe200078e00ff */
[----:B------:R-:W-:-:S04]  /*02a0*/  SHF.L.U32 R3, R4, R3, RZ ;  /* 0x0000000304037219 */ /* 0x000fc800000006ff */
[----:B------:R-:W-:-:S05]  /*02b0*/  LOP3.LUT R2, R3, R2, RZ, 0xfc, !PT ;  /* 0x0000000203027212 */ /* 0x000fca00078efcff */
[----:B------:R1:W-:Y:S04]  /*02c0*/  ATOMS.OR RZ, [UR5], R2 ;  /* 0x00000002ffff798c */ /* 0x0003e8000b000005 */
[----:B------:R1:W-:Y:S01]  /*02d0*/  STS [UR4], R0 ;  /* 0x00000000ff007988 */ /* 0x0003e20008000804 */
[----:B------:R-:W-:Y:S05]  /*02e0*/  BRA `(.L_x_2) ;  /* 0x0000000000107947 */ /* 0x000fea0003800000 */
.L_x_1:
[----:B------:R-:W-:Y:S01]  /*02f0*/  IMAD.MOV.U32 R0, RZ, RZ, -0x1 ;  /* 0xffffffffff007424 */ /* 0x000fe200078e00ff */
[----:B------:R-:W-:-:S04]  /*0300*/  MOV R2, 0x330 ;  /* 0x0000033000027802 */ /* 0x000fc80000000f00 */
[----:B------:R1:W-:Y:S03]  /*0310*/  STS [UR4], R0 ;  /* 0x00000000ff007988 */ /* 0x0003e60008000804 */
[----:B01----:R-:W-:Y:S05]  /*0320*/  CALL.REL.NOINC `($__internal_1_$__cuda_sm10x_tcgen05_guardrail_trap_phase_invalid_during_alloc) ;  /* 0x000001d400247944 */ /* 0x003fea0003c00000 */
.L_x_2:
[----:B------:R-:W-:Y:S05]  /*0330*/  WARPSYNC.ALL ;  /* 0x0000000000007948 */ /* 0x000fea0003800000 */
[----:B------:R-:W-:Y:S01]  /*0340*/  NOP ;  /* 0x0000000000007918 */ /* 0x000fe20000000000 */
.L_x_0:
[----:B------:R-:W2:Y:S01]  /*0350*/  LDC.64 R76, c[0x0][0x398] ;  /* 0x0000e600ff4c7b82 */ /* 0x000ea20000000a00 */
[----:B------:R-:W3:Y:S01]  /*0360*/  S2R R5, SR_CTAID.X ;  /* 0x0000000000057919 */ /* 0x000ee20000002500 */
[----:B------:R-:W-:Y:S01]  /*0370*/  UMOV UR11, 0x400 ;  /* 0x00000400000b7882 */ /* 0x000fe20000000000 */
[----:B------:R-:W-:Y:S01]  /*0380*/  PRMT R120, RZ, 0x7610, R120 ;  /* 0x00007610ff787816 */ /* 0x000fe20000000078 */
[----:B------:R-:W4:Y:S01]  /*0390*/  LDCU UR8, c[0x0][0x3a4] ;  /* 0x00007480ff0877ac */ /* 0x000f220008000800 */
[----:B------:R-:W5:Y:S03]  /*03a0*/  S2R R41, SR_TID.X ;  /* 0x0000000000297919 */ /* 0x000f660000002100 */
[----:B------:R-:W1:Y:S01]  /*03b0*/  S2UR UR5, SR_CgaCtaId ;  /* 0x00000000000579c3 */ /* 0x000e620000008800 */
[----:B------:R-:W0:Y:S01]  /*03c0*/  LDCU.128 UR16, c[0x0][0x380] ;  /* 0x00007000ff1077ac */ /* 0x000e220008000c00 */
[----:B------:R-:W-:-:S06]  /*03d0*/  UMOV UR6, 0x1 ;  /* 0x0000000100067882 */ /* 0x000fcc0000000000 */
[----:B------:R-:W0:Y:S01]  /*03e0*/  LDC.64 R126, c[0x0][0x3a8] ;  /* 0x0000ea00ff7e7b82 */ /* 0x000e220000000a00 */
[----:B-12---:R-:W-:Y:S01]  /*03f0*/  VIADD R0, R77, 0x1ff ;  /* 0x000001ff4d007836 */ /* 0x006fe20000000000 */
[----:B------:R-:W-:-:S06]  /*0400*/  IABS R95, R77 ;  /* 0x0000004d005f7213 */ /* 0x000fcc0000000000 */
[----:B------:R-:W1:Y:S01]  /*0410*/  LDC R123, c[0x0][0x3a0] ;  /* 0x0000e800ff7b7b82 */ /* 0x000e620000000800 */
[----:B------:R-:W-:Y:S01]  /*0420*/  SHF.R.S32.HI R3, RZ, 0x1f, R0 ;  /* 0x0000001fff037819 */ /* 0x000fe20000011400 */
[----:B------:R-:W-:-:S03]  /*0430*/  ULEA UR11, UR5, UR11, 0x18 ;  /* 0x0000000b050b7291 */ /* 0x000fc6000f8ec0ff */
[----:B------:R-:W-:Y:S02]  /*0440*/  LEA.HI R3, R3, R0, RZ, 0x9 ;  /* 0x0000000003037211 */ /* 0x000fe400078f48ff */
[----:B---3--:R-:W-:Y:S01]  /*0450*/  IABS R8, R5 ;  /* 0x0000000500087213 */ /* 0x008fe20000000000 */
[----:B------:R-:W-:Y:S01]  /*0460*/  UIADD3 UR13, UPT, UPT, UR11, 0x9000, URZ ;  /* 0x000090000b0d7890 */ /* 0x000fe2000fffe0ff */
[----:B------:R-:W-:Y:S02]  /*0470*/  SHF.R.S32.HI R3, RZ, 0x9, R3 ;  /* 0x00000009ff037819 */ /* 0x000fe40000011403 */
[----:B-----5:R-:W-:Y:S02]  /*0480*/  SHF.R.U32.HI R94, RZ, 0x5, R41 ;  /* 0x00000005ff5e7819 */ /* 0x020fe40000011629 */
[----:B------:R-:W-:Y:S01]  /*0490*/  LOP3.LUT R160, R41, 0x7f, RZ, 0xc0, !PT ;  /* 0x0000007f29a07812 */ /* 0x000fe200078ec0ff */
[----:B------:R-:W-:Y:S01]  /*04a0*/  IMAD.SHL.U32 R4, R3, 0x4, RZ ;  /* 0x0000000403047824 */ /* 0x000fe200078e00ff */
[----:B------:R-:W-:-:S04]  /*04b0*/  SGXT.U32 R94, R94, 0x2 ;  /* 0x000000025e5e781a */ /* 0x000fc80000000000 */
[-C--:B------:R-:W-:Y:S02]  /*04c0*/  IABS R7, R4.reuse ;  /* 0x0000000400077213 */ /* 0x080fe40000000000 */
[----:B------:R-:W-:Y:S02]  /*04d0*/  IABS R10, R4 ;  /* 0x00000004000a7213 */ /* 0x000fe40000000000 */
[----:B------:R-:W2:Y:S08]  /*04e0*/  I2F.RP R0, R7 ;  /* 0x0000000700007306 */ /* 0x000eb00000209400 */
[----:B--2---:R-:W2:Y:S02]  /*04f0*/  MUFU.RCP R0, R0 ;  /* 0x0000000000007308 */ /* 0x004ea40000001000 */
[----:B--2---:R-:W-:-:S02]  /*0500*/  VIADD R2, R0, 0xffffffe ;  /* 0x0ffffffe00027836 */ /* 0x004fc40000000000 */
[----:B------:R-:W-:-:S04]  /*0510*/  IMAD.MOV R0, RZ, RZ, -R10 ;  /* 0x000000ffff007224 */ /* 0x000fc800078e0a0a */
[----:B------:R2:W3:Y:S02]  /*0520*/  F2I.FTZ.U32.TRUNC.NTZ R3, R2 ;  /* 0x0000000200037305 */ /* 0x0004e4000021f000 */
[----:B--2---:R-:W-:Y:S02]  /*0530*/  IMAD.MOV.U32 R2, RZ, RZ, RZ ;  /* 0x000000ffff027224 */ /* 0x004fe400078e00ff */
[----:B---3--:R-:W-:-:S04]  /*0540*/  IMAD.MOV R6, RZ, RZ, -R3 ;  /* 0x000000ffff067224 */ /* 0x008fc800078e0a03 */
[----:B------:R-:W-:Y:S02]  /*0550*/  IMAD R9, R6, R7, RZ ;  /* 0x0000000706097224 */ /* 0x000fe400078e02ff */
[----:B------:R-:W-:Y:S02]  /*0560*/  IMAD.MOV.U32 R6, RZ, RZ, R8 ;  /* 0x000000ffff067224 */ /* 0x000fe400078e0008 */
[----:B------:R-:W-:-:S06]  /*0570*/  IMAD.HI.U32 R3, R3, R9, R2 ;  /* 0x0000000903037227 */ /* 0x000fcc00078e0002 */
[----:B------:R-:W-:-:S04]  /*0580*/  IMAD.HI.U32 R3, R3, R6, RZ ;  /* 0x0000000603037227 */ /* 0x000fc800078e00ff */
[----:B------:R-:W-:Y:S01]  /*0590*/  IMAD R0, R3, R0, R6 ;  /* 0x0000000003007224 */ /* 0x000fe200078e0206 */
[----:B------:R-:W-:Y:S04]  /*05a0*/  BAR.SYNC.DEFER_BLOCKING 0x0 ;  /* 0x0000000000007b1d */ /* 0x000fe80000010000 */
[----:B------:R-:W-:-:S13]  /*05b0*/  ISETP.GT.U32.AND P1, PT, R7, R0, PT ;  /* 0x000000000700720c */ /* 0x000fda0003f24070 */
[----:B------:R-:W-:Y:S02]  /*05c0*/  @!P1 IMAD.IADD R0, R0, 0x1, -R7 ;  /* 0x0000000100009824 */ /* 0x000fe400078e0a07 */
[----:B------:R-:W-:Y:S01]  /*05d0*/  @!P1 VIADD R3, R3, 0x1 ;  /* 0x0000000103039836 */ /* 0x000fe20000000000 */
[----:B------:R-:W-:Y:S02]  /*05e0*/  ISETP.NE.AND P1, PT, R4, RZ, PT ;  /* 0x000000ff0400720c */ /* 0x000fe40003f25270 */
[----:B------:R-:W-:Y:S02]  /*05f0*/  ISETP.GE.U32.AND P0, PT, R0, R7, PT ;  /* 0x000000070000720c */ /* 0x000fe40003f06070 */
[----:B------:R-:W-:-:S04]  /*0600*/  LOP3.LUT R0, R5, R4, RZ, 0x3c, !PT ;  /* 0x0000000405007212 */ /* 0x000fc800078e3cff */
[----:B------:R-:W-:Y:S01]  /*0610*/  ISETP.GE.AND P2, PT, R0, RZ, PT ;  /* 0x000000ff0000720c */ /* 0x000fe20003f46270 */
[----:B------:R-:W-:-:S06]  /*0620*/  VIADD R0, R76, 0x3f ;  /* 0x0000003f4c007836 */ /* 0x000fcc0000000000 */
[----:B------:R-:W-:-:S04]  /*0630*/  @P0 VIADD R3, R3, 0x1 ;  /* 0x0000000103030836 */ /* 0x000fc80000000000 */
[----:B------:R-:W-:Y:S01]  /*0640*/  IMAD.MOV.U32 R2, RZ, RZ, R3 ;  /* 0x000000ffff027224 */ /* 0x000fe200078e0003 */
[----:B------:R-:W-:-:S03]  /*0650*/  SHF.R.S32.HI R3, RZ, 0x1f, R0 ;  /* 0x0000001fff037819 */ /* 0x000fc60000011400 */
[----:B------:R-:W-:Y:S01]  /*0660*/  @!P2 IMAD.MOV R2, RZ, RZ, -R2 ;  /* 0x000000ffff02a224 */ /* 0x000fe200078e0a02 */
[----:B------:R-:W-:Y:S02]  /*0670*/  @!P1 LOP3.LUT R2, RZ, R4, RZ, 0x33, !PT ;  /* 0x00000004ff029212 */ /* 0x000fe400078e33ff */
[----:B------:R-:W-:-:S03]  /*0680*/  LEA.HI R3, R3, R0, RZ, 0x6 ;  /* 0x0000000003037211 */ /* 0x000fc600078f30ff */
[----:B------:R-:W-:Y:S02]  /*0690*/  IMAD.SHL.U32 R6, R2, 0x4, RZ ;  /* 0x0000000402067824 */ /* 0x000fe400078e00ff */
[----:B------:R-:W-:-:S03]  /*06a0*/  IMAD.MOV R2, RZ, RZ, -R2 ;  /* 0x000000ffff027224 */ /* 0x000fc600078e0a02 */
[----:B------:R-:W-:Y:S01]  /*06b0*/  LEA.HI.SX32 R3, R3, -R6, 0x1a ;  /* 0x8000000603037211 */ /* 0x000fe200078fd2ff */
[----:B------:R-:W-:-:S03]  /*06c0*/  IMAD R8, R4, R2, R5 ;  /* 0x0000000204087224 */ /* 0x000fc600078e0205 */
[----:B------:R-:W-:-:S04]  /*06d0*/  VIMNMX R11, PT, PT, R3, 0x4, PT ;  /* 0x00000004030b7848 */ /* 0x000fc80003fe0100 */
[-C--:B------:R-:W-:Y:S02]  /*06e0*/  IABS R7, R11.reuse ;  /* 0x0000000b00077213 */ /* 0x080fe40000000000 */
[----:B------:R-:W-:Y:S02]  /*06f0*/  IABS R4, R11 ;  /* 0x0000000b00047213 */ /* 0x000fe40000000000 */
[----:B------:R-:W2:Y:S08]  /*0700*/  I2F.RP R0, R7 ;  /* 0x0000000700007306 */ /* 0x000eb00000209400 */
[----:B--2---:R-:W2:Y:S02]  /*0710*/  MUFU.RCP R0, R0 ;  /* 0x0000000000007308 */ /* 0x004ea40000001000 */
[----:B--2---:R-:W-:-:S02]  /*0720*/  VIADD R3, R0, 0xffffffe ;  /* 0x0ffffffe00037836 */ /* 0x004fc40000000000 */
[----:B------:R-:W-:-:S04]  /*0730*/  IMAD.MOV R0, RZ, RZ, -R4 ;  /* 0x000000ffff007224 */ /* 0x000fc800078e0a04 */
[----:B------:R-:W2:Y:S02]  /*0740*/  F2I.FTZ.U32.TRUNC.NTZ R3, R3 ;  /* 0x0000000300037305 */ /* 0x000ea4000021f000 */
[----:B--2---:R-:W-:-:S04]  /*0750*/  IMAD.MOV R9, RZ, RZ, -R3 ;  /* 0x000000ffff097224 */ /* 0x004fc800078e0a03 */
[----:B------:R-:W-:Y:S01]  /*0760*/  IMAD.MOV.U32 R2, RZ, RZ, R9 ;  /* 0x000000ffff027224 */ /* 0x000fe200078e0009 */
[----:B------:R-:W-:-:S03]  /*0770*/  IABS R9, R8 ;  /* 0x0000000800097213 */ /* 0x000fc60000000000 */
[----:B------:R-:W-:Y:S02]  /*0780*/  IMAD R5, R2, R7, RZ ;  /* 0x0000000702057224 */ /* 0x000fe400078e02ff */
[----:B------:R-:W-:-:S04]  /*0790*/  IMAD.MOV.U32 R2, RZ, RZ, RZ ;  /* 0x000000ffff027224 */ /* 0x000fc800078e00ff */
[----:B------:R-:W-:Y:S01]  /*07a0*/  IMAD.HI.U32 R2, R3, R5, R2 ;  /* 0x0000000503027227 */ /* 0x000fe200078e0002 */
[----:B------:R-:W-:-:S05]  /*07b0*/  LOP3.LUT R5, R41, 0x3f, RZ, 0xc0, !PT ;  /* 0x0000003f29057812 */ /* 0x000fca00078ec0ff */
[----:B------:R-:W-:-:S04]  /*07c0*/  IMAD.HI.U32 R2, R2, R9, RZ ;  /* 0x0000000902027227 */ /* 0x000fc800078e00ff */
[----:B------:R-:W-:Y:S01]  /*07d0*/  IMAD R0, R2, R0, R9 ;  /* 0x0000000002007224 */ /* 0x000fe200078e0209 */
[----:B------:R-:W-:-:S04]  /*07e0*/  IABS R9, R76 ;  /* 0x0000004c00097213 */ /* 0x000fc80000000000 */
[----:B------:R-:W-:Y:S01]  /*07f0*/  ISETP.GT.U32.AND P1, PT, R7, R0, PT ;  /* 0x000000000700720c */ /* 0x000fe20003f24070 */
[----:B------:R-:W2:-:S12]  /*0800*/  I2F.RP R4, R9 ;  /* 0x0000000900047306 */ /* 0x000e980000209400 */
[----:B------:R-:W-:Y:S02]  /*0810*/  @!P1 IMAD.IADD R0, R0, 0x1, -R7 ;  /* 0x0000000100009824 */ /* 0x000fe400078e0a07 */
[----:B------:R-:W-:Y:S01]  /*0820*/  @!P1 VIADD R2, R2, 0x1 ;  /* 0x0000000102029836 */ /* 0x000fe20000000000 */
[----:B--2---:R-:W2:Y:S01]  /*0830*/  MUFU.RCP R4, R4 ;  /* 0x0000000400047308 */ /* 0x004ea20000001000 */
[----:B------:R-:W-:Y:S02]  /*0840*/  ISETP.NE.AND P1, PT, R11, RZ, PT ;  /* 0x000000ff0b00720c */ /* 0x000fe40003f25270 */
[----:B------:R-:W-:Y:S02]  /*0850*/  ISETP.GE.U32.AND P0, PT, R0, R7, PT ;  /* 0x000000070000720c */ /* 0x000fe40003f06070 */
[----:B------:R-:W-:-:S04]  /*0860*/  LOP3.LUT R0, R8, R11, RZ, 0x3c, !PT ;  /* 0x0000000b08007212 */ /* 0x000fc800078e3cff */
[----:B------:R-:W-:-:S07]  /*0870*/  ISETP.GE.AND P2, PT, R0, RZ, PT ;  /* 0x000000ff0000720c */ /* 0x000fce0003f46270 */
[----:B------:R-:W-:-:S04]  /*0880*/  @P0 VIADD R2, R2, 0x1 ;  /* 0x0000000102020836 */ /* 0x000fc80000000000 */
[----:B------:R-:W-:Y:S02]  /*0890*/  IMAD.MOV.U32 R7, RZ, RZ, R2 ;  /* 0x000000ffff077224 */ /* 0x000fe400078e0002 */
[----:B--2---:R-:W-:Y:S02]  /*08a0*/  VIADD R2, R4, 0xffffffe ;  /* 0x0ffffffe04027836 */ /* 0x004fe40000000000 */
[----:B------:R-:W-:Y:S01]  /*08b0*/  @!P2 IMAD.MOV R7, RZ, RZ, -R7 ;  /* 0x000000ffff07a224 */ /* 0x000fe200078e0a07 */
[----:B------:R-:W-:Y:S01]  /*08c0*/  @!P1 LOP3.LUT R7, RZ, R11, RZ, 0x33, !PT ;  /* 0x0000000bff079212 */ /* 0x000fe200078e33ff */
[----:B------:R2:W3:Y:S04]  /*08d0*/  F2I.FTZ.U32.TRUNC.NTZ R3, R2 ;  /* 0x0000000200037305 */ /* 0x0004e8000021f000 */
[----:B------:R-:W-:-:S02]  /*08e0*/  IMAD.MOV R0, RZ, RZ, -R7 ;  /* 0x000000ffff007224 */ /* 0x000fc400078e0a07 */
[----:B------:R-:W-:Y:S02]  /*08f0*/  IMAD.SHL.U32 R13, R7, 0x200, RZ ;  /* 0x00000200070d7824 */ /* 0x000fe400078e00ff */
[----:B------:R-:W5:Y:S01]  /*0900*/  I2F.RP R4, R95 ;  /* 0x0000005f00047306 */ /* 0x000f620000209400 */
[----:B------:R-:W-:Y:S02]  /*0910*/  IMAD R0, R11, R0, R8 ;  /* 0x000000000b007224 */ /* 0x000fe400078e0208 */
[----:B--2---:R-:W-:Y:S01]  /*0920*/  IMAD.MOV.U32 R2, RZ, RZ, RZ ;  /* 0x000000ffff027224 */ /* 0x004fe200078e00ff */
[----:B------:R-:W-:Y:S01]  /*0930*/  LOP3.LUT R94, R13, R94, RZ, 0xfc, !PT ;  /* 0x0000005e0d5e7212 */ /* 0x000fe200078efcff */
[----:B------:R-:W-:Y:S02]  /*0940*/  IMAD.IADD R0, R6, 0x1, R0 ;  /* 0x0000000106007824 */ /* 0x000fe400078e0200 */
[----:B---3--:R-:W-:Y:S02]  /*0950*/  IMAD.MOV R6, RZ, RZ, -R3 ;  /* 0x000000ffff067224 */ /* 0x008fe400078e0a03 */
[----:B------:R-:W-:-:S02]  /*0960*/  IMAD R12, R0, 0x40, R5 ;  /* 0x00000040000c7824 */ /* 0x000fc400078e0205 */
[----:B------:R-:W-:Y:S02]  /*0970*/  IMAD R5, R6, R9, RZ ;  /* 0x0000000906057224 */ /* 0x000fe400078e02ff */
[----:B------:R-:W2:Y:S01]  /*0980*/  LDS R6, [UR11] ;  /* 0x0000000bff067984 */ /* 0x000ea20008000800 */
[----:B------:R-:W-:Y:S01]  /*0990*/  IABS R0, R12 ;  /* 0x0000000c00007213 */ /* 0x000fe20000000000 */
[----:B-----5:R-:W3:Y:S01]  /*09a0*/  MUFU.RCP R4, R4 ;  /* 0x0000000400047308 */ /* 0x020ee20000001000 */
[----:B------:R-:W-:Y:S01]  /*09b0*/  IMAD.HI.U32 R2, R3, R5, R2 ;  /* 0x0000000503027227 */ /* 0x000fe200078e0002 */
[----:B------:R0:W-:Y:S01]  /*09c0*/  STL [R1+0x114], R12 ;  /* 0x0001140c01007387 */ /* 0x0001e20000100800 */
[----:B------:R-:W-:Y:S04]  /*09d0*/  BAR.SYNC.DEFER_BLOCKING 0x0 ;  /* 0x0000000000007b1d */ /* 0x000fe80000010000 */
[----:B------:R-:W-:Y:S01]  /*09e0*/  IMAD.HI.U32 R2, R2, R0, RZ ;  /* 0x0000000002027227 */ /* 0x000fe200078e00ff */
[----:B------:R-:W-:-:S03]  /*09f0*/  ISETP.GE.AND P1, PT, R12, RZ, PT ;  /* 0x000000ff0c00720c */ /* 0x000fc60003f26270 */
[----:B------:R-:W-:Y:S02]  /*0a00*/  IMAD.MOV R2, RZ, RZ, -R2 ;  /* 0x000000ffff027224 */ /* 0x000fe400078e0a02 */
[----:B-1----:R-:W-:Y:S01]  /*0a10*/  VIADD R7, R123, 0x1f ;  /* 0x0000001f7b077836 */ /* 0x002fe20000000000 */
[----:B------:R1:W-:Y:S01]  /*0a20*/  STL [R1+0x110], R13 ;  /* 0x0001100d01007387 */ /* 0x0003e20000100800 */
[C---:B------:R-:W-:Y:S02]  /*0a30*/  IMAD R0, R9.reuse, R2, R0 ;  /* 0x0000000209007224 */ /* 0x040fe400078e0200 */
[----:B---3--:R-:W-:Y:S01]  /*0a40*/  VIADD R3, R4, 0xffffffe ;  /* 0x0ffffffe04037836 */ /* 0x008fe20000000000 */
[----:B------:R-:W-:Y:S02]  /*0a50*/  IABS R4, R94 ;  /* 0x0000005e00047213 */ /* 0x000fe40000000000 */
[----:B------:R-:W-:-:S03]  /*0a60*/  ISETP.GT.U32.AND P0, PT, R9, R0, PT ;  /* 0x000000000900720c */ /* 0x000fc60003f04070 */
[----:B------:R-:W3:Y:S10]  /*0a70*/  F2I.FTZ.U32.TRUNC.NTZ R3, R3 ;  /* 0x0000000300037305 */ /* 0x000ef4000021f000 */
[----:B------:R-:W-:-:S02]  /*0a80*/  @!P0 IMAD.IADD R0, R0, 0x1, -R9 ;  /* 0x0000000100008824 */ /* 0x000fc400078e0a09 */
[----:B---3--:R-:W-:-:S03]  /*0a90*/  IMAD.MOV R2, RZ, RZ, -R3 ;  /* 0x000000ffff027224 */ /* 0x008fc600078e0a03 */
[----:B------:R-:W-:Y:S02]  /*0aa0*/  ISETP.GT.U32.AND P0, PT, R9, R0, PT ;  /* 0x000000000900720c */ /* 0x000fe40003f04070 */
[----:B--2---:R-:W-:Y:S01]  /*0ab0*/  R2UR UR10, R6 ;  /* 0x00000000060a72ca */ /* 0x004fe200000e0000 */
[----:B------:R-:W-:Y:S02]  /*0ac0*/  IMAD R93, R2, R95, RZ ;  /* 0x0000005f025d7224 */ /* 0x000fe400078e02ff */
[----:B------:R-:W-:-:S04]  /*0ad0*/  IMAD.MOV.U32 R2, RZ, RZ, RZ ;  /* 0x000000ffff027224 */ /* 0x000fc800078e00ff */
[----:B------:R-:W-:Y:S01]  /*0ae0*/  IMAD.HI.U32 R93, R3, R93, R2 ;  /* 0x0000005d035d7227 */ /* 0x000fe200078e0002 */
[--C-:B------:R-:W-:Y:S02]  /*0af0*/  SHF.R.U32.HI R2, RZ, 0x5, R41.reuse ;  /* 0x00000005ff027819 */ /* 0x100fe40000011629 */
[----:B------:R-:W-:Y:S01]  /*0b00*/  SHF.R.U32.HI R3, RZ, 0x6, R41 ;  /* 0x00000006ff037819 */ /* 0x000fe20000011629 */
[----:B------:R-:W-:Y:S01]  /*0b10*/  @!P0 IMAD.IADD R0, R0, 0x1, -R9 ;  /* 0x0000000100008824 */ /* 0x000fe200078e0a09 */
[----:B------:R-:W-:Y:S01]  /*0b20*/  R2UR UR7, R2 ;  /* 0x00000000020772ca */ /* 0x000fe200000e0000 */
[----:B------:R-:W-:Y:S01]  /*0b30*/  IMAD.HI.U32 R2, R93, R4, RZ ;  /* 0x000000045d027227 */ /* 0x000fe200078e00ff */
[----:B------:R-:W-:Y:S02]  /*0b40*/  SGXT.U32 R39, R3, 0x1 ;  /* 0x000000010327781a */ /* 0x000fe40000000000 */
[----:B------:R-:W-:Y:S01]  /*0b50*/  ISETP.NE.AND P0, PT, R76, RZ, PT ;  /* 0x000000ff4c00720c */ /* 0x000fe20003f05270 */
[----:B------:R-:W-:-:S02]  /*0b60*/  IMAD.MOV.U32 R5, RZ, RZ, R0 ;  /* 0x000000ffff057224 */ /* 0x000fc400078e0000 */
[----:B0-----:R-:W-:Y:S02]  /*0b70*/  IMAD R3, R39, R126, RZ ;  /* 0x0000007e27037224 */ /* 0x001fe400078e02ff */
[----:B------:R-:W-:Y:S02]  /*0b80*/  IMAD.MOV R2, RZ, RZ, -R2 ;  /* 0x000000ffff027224 */ /* 0x000fe400078e0a02 */
[----:B------:R-:W-:Y:S02]  /*0b90*/  IMAD R11, R126, 0x2, R3 ;  /* 0x000000027e0b7824 */ /* 0x000fe400078e0203 */
[----:B------:R-:W-:Y:S01]  /*0ba0*/  USHF.L.U32 UR4, UR7, 0x15, URZ ;  /* 0x0000001507047899 */ /* 0x000fe200080006ff */
[----:B------:R-:W-:Y:S01]  /*0bb0*/  @!P1 IMAD.MOV R5, RZ, RZ, -R5 ;  /* 0x000000ffff059224 */ /* 0x000fe200078e0a05 */
[----:B------:R-:W-:Y:S01]  /*0bc0*/  ISETP.NE.U32.AND P1, PT, R160, RZ, PT ;  /* 0x000000ffa000720c */ /* 0x000fe20003f25070 */
[C---:B------:R-:W-:Y:S01]  /*0bd0*/  IMAD R19, R126.reuse, 0x2, R11 ;  /* 0x000000027e137824 */ /* 0x040fe200078e020b */
[----:B------:R-:W-:Y:S01]  /*0be0*/  @!P0 LOP3.LUT R5, RZ, R76, RZ, 0x33, !PT ;  /* 0x0000004cff058212 */ /* 0x000fe200078e33ff */
[----:B------:R-:W-:Y:S01]  /*0bf0*/  ULOP3.LUT UR4, UR4, 0x600000, URZ, 0xc0, !UPT ;  /* 0x0060000004047892 */ /* 0x000fe2000f8ec0ff */
[----:B------:R-:W-:Y:S01]  /*0c00*/  IMAD R33, R95, R2, R4 ;  /* 0x000000025f217224 */ /* 0x000fe200078e0204 */
[----:B------:R-:W-:Y:S01]  /*0c10*/  ISETP.GT.AND P0, PT, R7, 0x1f, PT ;  /* 0x0000001f0700780c */ /* 0x000fe20003f04270 */
[----:B------:R-:W-:Y:S01]  /*0c20*/  IMAD R31, R126, 0x2, R19 ;  /* 0x000000027e1f7824 */ /* 0x000fe200078e0213 */
[----:B------:R-:W-:Y:S01]  /*0c30*/  UIADD3 UR12, UPT, UPT, UR10, UR4, URZ ;  /* 0x000000040a0c7290 */ /* 0x000fe2000fffe0ff */
[----:B-1--4-:R-:W-:Y:S11]  /*0c40*/  BRA.U UP0, `(.L_x_5) ;  /* 0x0000000100187547 */ /* 0x012ff6000b800000 */
[----:B------:R-:W-:Y:S01]  /*0c50*/  ELECT P2, URZ, PT ;  /* 0x0000000000ff782f */ /* 0x000fe20003840000 */
[----:B------:R-:W-:Y:S01]  /*0c60*/  IMAD.MOV.U32 R0, RZ, RZ, 0x1 ;  /* 0x00000001ff007424 */ /* 0x000fe200078e00ff */
[----:B------:R-:W-:Y:S01]  /*0c70*/  UMOV UR4, 0x40 ;  /* 0x0000004000047882 */ /* 0x000fe20000000000 */
[----:B------:R-:W-:Y:S01]  /*0c80*/  UVIRTCOUNT.DEALLOC.SMPOOL 0x80 ;  /* 0x000000800000784c */ /* 0x000fe20000000000 */
[----:B------:R-:W-:-:S09]  /*0c90*/  ULEA UR4, UR5, UR4, 0x18 ;  /* 0x0000000405047291 */ /* 0x000fd2000f8ec0ff */
[----:B------:R0:W-:Y:S03]  /*0ca0*/  @P2 STS.U8 [UR4], R0 ;  /* 0x00000000ff002988 */ /* 0x0001e60008000004 */
.L_x_5:
[----:B------:R-:W-:Y:S01]  /*0cb0*/  STTM.x64 tmem[UR12], RZ ;  /* 0x000000ff000079ed */ /* 0x000fe2000834000c */
[----:B------:R-:W-:Y:S01]  /*0cc0*/  STTM.x64 tmem[UR12+0x40], RZ ;  /* 0x000040ff000079ed */ /* 0x000fe2000834000c */
[----:B------:R-:W-:Y:S01]  /*0cd0*/  STTM.x64 tmem[UR12+0x80], RZ ;  /* 0x000080ff000079ed */ /* 0x000fe2000834000c */
[----:B------:R-:W-:Y:S01]  /*0ce0*/  STTM.x64 tmem[UR12+0xc0], RZ ;  /* 0x0000c0ff000079ed */ /* 0x000fe2000834000c */
[----:B------:R-:W1:Y:S02]  /*0cf0*/  FENCE.VIEW.ASYNC.T ;  /* 0x00000000000073c6 */ /* 0x000e640000000200 */
[----:B-1----:R-:W-:Y:S01]  /*0d00*/  VOTEU.ALL UP1, P1 ;  /* 0x0000000000ff7886 */ /* 0x002fe20000820000 */
[----:B------:R-:W-:Y:S01]  /*0d10*/  VOTEU.ALL UP2, P1 ;  /* 0x0000000000ff7886 */ /* 0x000fe20000840000 */
[----:B0-----:R-:W-:Y:S01]  /*0d20*/  IMAD R0, R5, UR8, RZ ;  /* 0x0000000805007c24 */ /* 0x001fe2000f8e02ff */
[----:B------:R-:W-:Y:S01]  /*0d30*/  ISETP.LT.AND P2, PT, R39, R123, P0 ;  /* 0x0000007b2700720c */ /* 0x000fe20000741270 */
[----:B------:R-:W-:Y:S01]  /*0d40*/  IMAD R7, R126, 0x2, R31 ;  /* 0x000000027e077824 */ /* 0x000fe200078e021f */
[----:B------:R-:W-:-:S04]  /*0d50*/  @!UP1 UIADD3 UR4, UPT, UPT, -UR6, 0x100000, URZ ;  /* 0x0010000006049890 */ /* 0x000fc8000fffe1ff */
[----:B------:R-:W-:Y:S02]  /*0d60*/  @!UP1 USHF.L.U32 UR5, UR4, 0xb, URZ ;  /* 0x0000000b04059899 */ /* 0x000fe400080006ff */
[----:B------:R-:W-:Y:S01]  /*0d70*/  @!UP1 USHF.L.U32 UR4, UR4, 0x1, URZ ;  /* 0x0000000104049899 */ /* 0x000fe200080006ff */
[----:B------:R-:W-:Y:S01]  /*0d80*/  BAR.SYNC.DEFER_BLOCKING 0x0 ;  /* 0x0000000000007b1d */ /* 0x000fe20000010000 */
[----:B------:R-:W-:Y:S01]  /*0d90*/  IADD3 R30, P3, PT, R0, UR16, RZ ;  /* 0x00000010001e7c10 */ /* 0x000fe2000ff7e0ff */
[----:B------:R-:W-:-:S03]  /*0da0*/  IMAD R17, R126, 0x2, R7 ;  /* 0x000000027e117824 */ /* 0x000fc600078e0207 */
[----:B------:R-:W-:Y:S01]  /*0db0*/  LEA.HI.X.SX32 R34, R0, UR17, 0x1, P3 ;  /* 0x0000001100227c11 */ /* 0x000fe200098f0eff */
[C---:B------:R-:W-:Y:S01]  /*0dc0*/  IMAD R23, R126.reuse, 0x2, R17 ;  /* 0x000000027e177824 */ /* 0x040fe200078e0211 */
[C---:B------:R-:W-:Y:S01]  /*0dd0*/  IADD3 R0, P3, PT, R3.reuse, R30, RZ ;  /* 0x0000001e03007210 */ /* 0x040fe20007f7e0ff */
[----:B------:R-:W0:Y:S02]  /*0de0*/  LDCU UR8, c[0x0][0x3b0] ;  /* 0x00007600ff0877ac */ /* 0x000e240008000800 */
[C---:B------:R-:W-:Y:S01]  /*0df0*/  IMAD R9, R126.reuse, 0x4, R23 ;  /* 0x000000047e097824 */ /* 0x040fe200078e0217 */
[----:B------:R-:W-:Y:S01]  /*0e00*/  LEA.HI.X.SX32 R2, R3, R34, 0x1, P3 ;  /* 0x0000002203027211 */ /* 0x000fe200018f0eff */
[----:B------:R-:W-:Y:S01]  /*0e10*/  @P2 IMAD.MOV.U32 R4, RZ, RZ, R0 ;  /* 0x000000ffff042224 */ /* 0x000fe200078e0000 */
[C---:B------:R-:W-:Y:S01]  /*0e20*/  LOP3.LUT R8, R39.reuse, 0x8, RZ, 0xfc, !PT ;  /* 0x0000000827087812 */ /* 0x040fe200078efcff */
[----:B------:R-:W1:Y:S02]  /*0e30*/  FENCE.VIEW.ASYNC.S ;  /* 0x00000000000073c6 */ /* 0x000e640000000000 */
[----:B-1----:R1:W2:Y:S01]  /*0e40*/  @!UP2 SYNCS.EXCH.64 URZ, [UR13], UR4 ;  /* 0x000000040dffa5b2 */ /* 0x0022a20008000100 */
[C---:B------:R-:W-:Y:S01]  /*0e50*/  IMAD R21, R126.reuse, 0x2, R9 ;  /* 0x000000027e157824 */ /* 0x040fe200078e0209 */
[----:B------:R-:W-:Y:S01]  /*0e60*/  LOP3.LUT R6, R39, 0x10, RZ, 0xfc, !PT ;  /* 0x0000001027067812 */ /* 0x000fe200078efcff */
[----:B------:R-:W-:Y:S01]  /*0e70*/  @P2 IMAD.MOV.U32 R5, RZ, RZ, R2 ;  /* 0x000000ffff052224 */ /* 0x000fe200078e0002 */
[----:B--2---:R-:W-:Y:S01]  /*0e80*/  BAR.SYNC.DEFER_BLOCKING 0x0 ;  /* 0x0000000000007b1d */ /* 0x004fe20000010000 */
[----:B------:R-:W-:Y:S01]  /*0e90*/  IMAD R25, R126, 0x2, R21 ;  /* 0x000000027e197824 */ /* 0x000fe200078e0215 */
[----:B------:R-:W-:-:S02]  /*0ea0*/  ISETP.LT.AND P4, PT, R8, R123, P0 ;  /* 0x0000007b0800720c */ /* 0x000fc40000781270 */
[----:B------:R-:W-:Y:S01]  /*0eb0*/  IADD3 R3, P3, PT, R7, R30, RZ ;  /* 0x0000001e07037210 */ /* 0x000fe20007f7e0ff */
[C---:B------:R-:W-:Y:S01]  /*0ec0*/  IMAD R35, R126.reuse, 0x2, R25 ;  /* 0x000000027e237824 */ /* 0x040fe200078e0219 */
[----:B------:R-:W-:Y:S02]  /*0ed0*/  PRMT R119, RZ, 0x7610, R119 ;  /* 0x00007610ff777816 */ /* 0x000fe40000000077 */
[----:B------:R-:W-:Y:S01]  /*0ee0*/  PRMT R118, RZ, 0x7610, R118 ;  /* 0x00007610ff767816 */ /* 0x000fe20000000076 */
[----:B------:R-:W-:Y:S01]  /*0ef0*/  IMAD R27, R126, 0x2, R35 ;  /* 0x000000027e1b7824 */ /* 0x000fe200078e0223 */
[----:B------:R-:W-:Y:S01]  /*0f00*/  PRMT R117, RZ, 0x7610, R117 ;  /* 0x00007610ff757816 */ /* 0x000fe20000000075 */
[----:B------:R-:W-:Y:S04]  /*0f10*/  STL [R1+0x11c], R0 ;  /* 0x00011c0001007387 */ /* 0x000fe80000100800 */
[----:B------:R2:W3:Y:S01]  /*0f20*/  @P2 LDG.E.U8 R120, desc[UR24][R4.64] ;  /* 0x0000001804782981 */ /* 0x0004e2000c1e1100 */
[----:B------:R-:W-:-:S02]  /*0f30*/  ISETP.LT.AND P2, PT, R6, R123, P0 ;  /* 0x0000007b0600720c */ /* 0x000fc40000741270 */
[C---:B------:R-:W-:Y:S01]  /*0f40*/  LOP3.LUT R6, R39.reuse, 0x18, RZ, 0xfc, !PT ;  /* 0x0000001827067812 */ /* 0x040fe200078efcff */
[----:B------:R-:W-:Y:S01]  /*0f50*/  @P4 IMAD.MOV.U32 R12, RZ, RZ, R3 ;  /* 0x000000ffff0c4224 */ /* 0x000fe200078e0003 */
[C---:B------:R-:W-:Y:S02]  /*0f60*/  LOP3.LUT R8, R39.reuse, 0x2, RZ, 0xfc, !PT ;  /* 0x0000000227087812 */ /* 0x040fe400078efcff */
[C---:B------:R-:W-:Y:S02]  /*0f70*/  LOP3.LUT R16, R39.reuse, 0xa, RZ, 0xfc, !PT ;  /* 0x0000000a27107812 */ /* 0x040fe400078efcff */
[----:B------:R-:W-:Y:S02]  /*0f80*/  PRMT R143, RZ, 0x7610, R143 ;  /* 0x00007610ff8f7816 */ /* 0x000fe4000000008f */
[----:B------:R-:W-:Y:S02]  /*0f90*/  PRMT R150, RZ, 0x7610, R150 ;  /* 0x00007610ff967816 */ /* 0x000fe40000000096 */
[----:B------:R-:W-:Y:S01]  /*0fa0*/  LOP3.LUT R20, R39, 0x1a, RZ, 0xfc, !PT ;  /* 0x0000001a27147812 */ /* 0x000fe200078efcff */
[----:B------:R-:W-:Y:S01]  /*0fb0*/  IMAD R29, R126, 0x2, R27 ;  /* 0x000000027e1d7824 */ /* 0x000fe200078e021b */
[----:B--2---:R-:W-:Y:S01]  /*0fc0*/  IADD3 R4, P5, PT, R9, R30, RZ ;  /* 0x0000001e09047210 */ /* 0x004fe20007fbe0ff */
[----:B------:R-:W-:Y:S01]  /*0fd0*/  STL [R1+0x118], R2 ;  /* 0x0001180201007387 */ /* 0x000fe20000100800 */
[----:B------:R-:W-:-:S02]  /*0fe0*/  LEA.HI.X.SX32 R5, R7, R34, 0x1, P3 ;  /* 0x0000002207057211 */ /* 0x000fc400018f0eff */
[----:B------:R-:W-:Y:S02]  /*0ff0*/  ISETP.LT.AND P3, PT, R6, R123, P0 ;  /* 0x0000007b0600720c */ /* 0x000fe40000761270 */
[----:B------:R-:W-:Y:S02]  /*1000*/  LEA.HI.X.SX32 R6, R9, R34, 0x1, P5 ;  /* 0x0000002209067211 */ /* 0x000fe400028f0eff */
[----:B------:R-:W-:Y:S01]  /*1010*/  IADD3 R7, P5, PT, R27, R30, RZ ;  /* 0x0000001e1b077210 */ /* 0x000fe20007fbe0ff */
[----:B------:R-:W-:-:S03]  /*1020*/  @P4 IMAD.MOV.U32 R13, RZ, RZ, R5 ;  /* 0x000000ffff0d4224 */ /* 0x000fc600078e0005 */
[----:B------:R-:W-:Y:S02]  /*1030*/  LEA.HI.X.SX32 R9, R27, R34, 0x1, P5 ;  /* 0x000000221b097211 */ /* 0x000fe400028f0eff */
[----:B------:R2:W4:Y:S03]  /*1040*/  @P4 LDG.E.U8 R119, desc[UR24][R12.64] ;  /* 0x000000180c774981 */ /* 0x000526000c1e1100 */
[----:B------:R-:W-:Y:S02]  /*1050*/  @P3 IMAD.MOV.U32 R14, RZ, RZ, R7 ;  /* 0x000000ffff0e3224 */ /* 0x000fe400078e0007 */
[----:B------:R-:W-:Y:S02]  /*1060*/  @P3 IMAD.MOV.U32 R15, RZ, RZ, R9 ;  /* 0x000000ffff0f3224 */ /* 0x000fe400078e0009 */
[----:B--2---:R-:W-:Y:S02]  /*1070*/  @P2 IMAD.MOV.U32 R12, RZ, RZ, R4 ;  /* 0x000000ffff0c2224 */ /* 0x004fe400078e0004 */
[----:B------:R-:W-:Y:S01]  /*1080*/  @P2 IMAD.MOV.U32 R13, RZ, RZ, R6 ;  /* 0x000000ffff0d2224 */ /* 0x000fe200078e0006 */
[-C--:B------:R-:W-:Y:S01]  /*1090*/  ISETP.LT.AND P4, PT, R8, R123.reuse, P0 ;  /* 0x0000007b0800720c */ /* 0x080fe20000781270 */
[----:B------:R-:W2:Y:S01]  /*10a0*/  @P3 LDG.E.U8 R117, desc[UR24][R14.64] ;  /* 0x000000180e753981 */ /* 0x000ea2000c1e1100 */
[----:B------:R-:W-:-:S03]  /*10b0*/  ISETP.LT.AND P3, PT, R16, R123, P0 ;  /* 0x0000007b1000720c */ /* 0x000fc60000761270 */
[----:B------:R0:W2:Y:S01]  /*10c0*/  @P2 LDG.E.U8 R118, desc[UR24][R12.64] ;  /* 0x000000180c762981 */ /* 0x0000a2000c1e1100 */
[----:B------:R-:W-:-:S04]  /*10d0*/  IADD3 R8, P2, PT, R11, R30, RZ ;  /* 0x0000001e0b087210 */ /* 0x000fc80007f5e0ff */
[----:B------:R-:W-:Y:S02]  /*10e0*/  LEA.HI.X.SX32 R10, R11, R34, 0x1, P2 ;  /* 0x000000220b0a7211 */ /* 0x000fe400010f0eff */
[C---:B------:R-:W-:Y:S02]  /*10f0*/  IADD3 R11, P2, PT, R17.reuse, R30, RZ ;  /* 0x0000001e110b7210 */ /* 0x040fe40007f5e0ff */
[----:B------:R-:W-:Y:S02]  /*1100*/  LOP3.LUT R16, R94, 0x1fc, RZ, 0xfc, !PT ;  /* 0x000001fc5e107812 */ /* 0x000fe400078efcff */
[----:B0-----:R-:W-:Y:S02]  /*1110*/  LEA.HI.X.SX32 R12, R17, R34, 0x1, P2 ;  /* 0x00000022110c7211 */ /* 0x001fe400010f0eff */
[----:B------:R-:W-:Y:S02]  /*1120*/  LOP3.LUT R13, R39, 0x12, RZ, 0xfc, !PT ;  /* 0x00000012270d7812 */ /* 0x000fe400078efcff */
[----:B------:R-:W-:Y:S01]  /*1130*/  ISETP.GE.AND P5, PT, R16, RZ, PT ;  /* 0x000000ff1000720c */ /* 0x000fe20003fa6270 */
[----:B------:R-:W-:Y:S01]  /*1140*/  @P3 IMAD.MOV.U32 R17, RZ, RZ, R12 ;  /* 0x000000ffff113224 */ /* 0x000fe200078e000c */
[----:B------:R-:W-:Y:S01]  /*1150*/  IABS R38, R16 ;  /* 0x0000001000267213 */ /* 0x000fe20000000000 */
[----:B------:R-:W-:Y:S01]  /*1160*/  @P3 IMAD.MOV.U32 R16, RZ, RZ, R11 ;  /* 0x000000ffff103224 */ /* 0x000fe200078e000b */
[----:B------:R-:W-:Y:S01]  /*1170*/  ISETP.LT.AND P2, PT, R13, R123, P0 ;  /* 0x0000007b0d00720c */ /* 0x000fe20000741270 */
[----:B------:R-:W-:-:S02]  /*1180*/  @P4 IMAD.MOV.U32 R14, RZ, RZ, R8 ;  /* 0x000000ffff0e4224 */ /* 0x000fc400078e0008 */
[----:B------:R-:W-:Y:S01]  /*1190*/  @P4 IMAD.MOV.U32 R15, RZ, RZ, R10 ;  /* 0x000000ffff0f4224 */ /* 0x000fe200078e000a */
[----:B------:R-:W2:Y:S01]  /*11a0*/  @P3 LDG.E.U8 R143, desc[UR24][R16.64] ;  /* 0x00000018108f3981 */ /* 0x000ea2000c1e1100 */
[----:B------:R-:W-:Y:S02]  /*11b0*/  IADD3 R13, P3, PT, R21, R30, RZ ;  /* 0x0000001e150d7210 */ /* 0x000fe40007f7e0ff */
[----:B------:R-:W-:Y:S01]  /*11c0*/  LOP3.LUT R18, R39, 0x4, RZ, 0xfc, !PT ;  /* 0x0000000427127812 */ /* 0x000fe200078efcff */
[----:B------:R0:W2:Y:S01]  /*11d0*/  @P4 LDG.E.U8 R150, desc[UR24][R14.64] ;  /* 0x000000180e964981 */ /* 0x0000a2000c1e1100 */
[----:B------:R-:W-:Y:S02]  /*11e0*/  ISETP.LT.AND P4, PT, R20, R123, P0 ;  /* 0x0000007b1400720c */ /* 0x000fe40000781270 */
[----:B------:R-:W-:Y:S02]  /*11f0*/  PRMT R138, RZ, 0x7610, R138 ;  /* 0x00007610ff8a7816 */ /* 0x000fe4000000008a */
[----:B------:R-:W-:-:S02]  /*1200*/  @P2 IMAD.MOV.U32 R20, RZ, RZ, R13 ;  /* 0x000000ffff142224 */ /* 0x000fc400078e000d */
[----:B0-----:R-:W-:Y:S01]  /*1210*/  IMAD.HI.U32 R15, R93, R38, RZ ;  /* 0x000000265d0f7227 */ /* 0x001fe200078e00ff */
[----:B------:R-:W-:Y:S02]  /*1220*/  LEA.HI.X.SX32 R14, R21, R34, 0x1, P3 ;  /* 0x00000022150e7211 */ /* 0x000fe400018f0eff */
[----:B------:R-:W-:Y:S01]  /*1230*/  ISETP.LT.AND P3, PT, R18, R123, P0 ;  /* 0x0000007b1200720c */ /* 0x000fe20000761270 */
[----:B------:R-:W-:Y:S01]  /*1240*/  IMAD.MOV R18, RZ, RZ, -R15 ;  /* 0x000000ffff127224 */ /* 0x000fe200078e0a0f */
[----:B------:R-:W-:Y:S01]  /*1250*/  IADD3 R15, P6, PT, R29, R30, RZ ;  /* 0x0000001e1d0f7210 */ /* 0x000fe20007fde0ff */
[----:B------:R-:W-:-:S03]  /*1260*/  @P2 IMAD.MOV.U32 R21, RZ, RZ, R14 ;  /* 0x000000ffff152224 */ /* 0x000fc600078e000e */
[----:B------:R-:W-:Y:S02]  /*1270*/  LEA.HI.X.SX32 R17, R29, R34, 0x1, P6 ;  /* 0x000000221d117211 */ /* 0x000fe400030f0eff */
[----:B------:R0:W2:Y:S01]  /*1280*/  @P2 LDG.E.U8 R138, desc[UR24][R20.64] ;  /* 0x00000018148a2981 */ /* 0x0000a2000c1e1100 */
[----:B------:R-:W-:Y:S01]  /*1290*/  IADD3 R16, P2, PT, R19, R30, RZ ;  /* 0x0000001e13107210 */ /* 0x000fe20007f5e0ff */
[----:B------:R-:W-:Y:S01]  /*12a0*/  IMAD R38, R95, R18, R38 ;  /* 0x000000125f267224 */ /* 0x000fe200078e0226 */
[----:B------:R-:W-:Y:S02]  /*12b0*/  PRMT R131, RZ, 0x7610, R131 ;  /* 0x00007610ff837816 */ /* 0x000fe40000000083 */
[----:B------:R-:W-:Y:S01]  /*12c0*/  LEA.HI.X.SX32 R18, R19, R34, 0x1, P2 ;  /* 0x0000002213127211 */ /* 0x000fe200010f0eff */
[----:B0-----:R-:W-:Y:S02]  /*12d0*/  @P4 IMAD.MOV.U32 R20, RZ, RZ, R15 ;  /* 0x000000ffff144224 */ /* 0x001fe400078e000f */
[----:B------:R-:W-:Y:S01]  /*12e0*/  @P4 IMAD.MOV.U32 R21, RZ, RZ, R17 ;  /* 0x000000ffff154224 */ /* 0x000fe200078e0011 */
[----:B------:R-:W-:Y:S01]  /*12f0*/  PRMT R147, RZ, 0x7610, R147 ;  /* 0x00007610ff937816 */ /* 0x000fe20000000093 */
[----:B------:R-:W-:Y:S01]  /*1300*/  IMAD R26, R126, 0x2, R29 ;  /* 0x000000027e1a7824 */ /* 0x000fe200078e021d */
[----:B------:R-:W-:-:S02]  /*1310*/  LEA.HI R42, R41, 0xe, RZ, 0x1a ;  /* 0x0000000e292a7811 */ /* 0x000fc400078fd0ff */
[----:B------:R0:W2:Y:S01]  /*1320*/  @P4 LDG.E.U8 R131, desc[UR24][R20.64] ;  /* 0x0000001814834981 */ /* 0x0000a2000c1e1100 */
[----:B------:R-:W-:Y:S02]  /*1330*/  LOP3.LUT R22, R39, 0x14, RZ, 0xfc, !PT ;  /* 0x0000001427167812 */ /* 0x000fe400078efcff */
[----:B------:R-:W-:Y:S02]  /*1340*/  LOP3.LUT R45, R94, 0x8, RZ, 0xfc, !PT ;  /* 0x000000085e2d7812 */ /* 0x000fe400078efcff */
[----:B------:R-:W-:Y:S01]  /*1350*/  IADD3 R19, P6, PT, R23, R30, RZ ;  /* 0x0000001e17137210 */ /* 0x000fe20007fde0ff */
[----:B0-----:R-:W-:Y:S02]  /*1360*/  @P3 IMAD.MOV.U32 R20, RZ, RZ, R16 ;  /* 0x000000ffff143224 */ /* 0x001fe400078e0010 */
[----:B------:R-:W-:Y:S01]  /*1370*/  @P3 IMAD.MOV.U32 R21, RZ, RZ, R18 ;  /* 0x000000ffff153224 */ /* 0x000fe200078e0012 */
[----:B------:R-:W-:Y:S01]  /*1380*/  LOP3.LUT R24, R39, 0xc, RZ, 0xfc, !PT ;  /* 0x0000000c27187812 */ /* 0x000fe200078efcff */
[----:B------:R-:W-:Y:S01]  /*1390*/  IMAD R27, R42, R126, RZ ;  /* 0x0000007e2a1b7224 */ /* 0x000fe200078e02ff */
[----:B------:R-:W-:-:S02]  /*13a0*/  ISETP.LT.AND P2, PT, R22, R123, P0 ;  /* 0x0000007b1600720c */ /* 0x000fc40000741270 */
[----:B------:R0:W2:Y:S01]  /*13b0*/  @P3 LDG.E.U8 R147, desc[UR24][R20.64] ;  /* 0x0000001814933981 */ /* 0x0000a2000c1e1100 */
[----:B------:R-:W-:Y:S02]  /*13c0*/  IABS R36, R45 ;  /* 0x0000002d00247213 */ /* 0x000fe40000000000 */
[----:B------:R-:W-:Y:S02]  /*13d0*/  LEA.HI R43, R41, 0x1e, RZ, 0x1a ;  /* 0x0000001e292b7811 */ /* 0x000fe400078fd0ff */
[----:B------:R-:W-:Y:S02]  /*13e0*/  ISETP.LT.AND P3, PT, R24, R123, P0 ;  /* 0x0000007b1800720c */ /* 0x000fe40000761270 */
[----:B0-----:R-:W-:Y:S02]  /*13f0*/  IADD3 R20, P4, PT, R25, R30, RZ ;  /* 0x0000001e19147210 */ /* 0x001fe40007f9e0ff */
[----:B------:R-:W-:Y:S02]  /*1400*/  LEA.HI.X.SX32 R21, R23, R34, 0x1, P6 ;  /* 0x0000002217157211 */ /* 0x000fe400030f0eff */
[----:B------:R-:W-:Y:S01]  /*1410*/  IADD3 R22, P6, PT, R26, R30, RZ ;  /* 0x0000001e1a167210 */ /* 0x000fe20007fde0ff */
[----:B------:R-:W-:Y:S01]  /*1420*/  IMAD.HI.U32 R29, R93, R36, RZ ;  /* 0x000000245d1d7227 */ /* 0x000fe200078e00ff */
[----:B------:R-:W-:-:S02]  /*1430*/  LEA.HI.X.SX32 R23, R25, R34, 0x1, P4 ;  /* 0x0000002219177211 */ /* 0x000fc400020f0eff */
[----:B------:R-:W-:Y:S01]  /*1440*/  IADD3 R24, P4, PT, R27, R30, RZ ;  /* 0x0000001e1b187210 */ /* 0x000fe20007f9e0ff */
[----:B------:R-:W-:Y:S01]  /*1450*/  IMAD R32, R43, R126, RZ ;  /* 0x0000007e2b207224 */ /* 0x000fe200078e02ff */
[----:B------:R-:W-:Y:S02]  /*1460*/  LEA.HI.X.SX32 R25, R26, R34, 0x1, P6 ;  /* 0x000000221a197211 */ /* 0x000fe400030f0eff */
[----:B------:R-:W-:Y:S01]  /*1470*/  IADD3 R26, P6, PT, R31, R30, RZ ;  /* 0x0000001e1f1a7210 */ /* 0x000fe20007fde0ff */
[----:B------:R-:W-:Y:S01]  /*1480*/  IMAD.MOV R37, RZ, RZ, -R29 ;  /* 0x000000ffff257224 */ /* 0x000fe200078e0a1d */
[----:B------:R-:W-:Y:S02]  /*1490*/  LEA.HI.X.SX32 R27, R27, R34, 0x1, P4 ;  /* 0x000000221b1b7211 */ /* 0x000fe400020f0eff */
[----:B------:R-:W-:Y:S02]  /*14a0*/  IADD3 R28, P4, PT, R35, R30, RZ ;  /* 0x0000001e231c7210 */ /* 0x000fe40007f9e0ff */
[----:B------:R-:W-:-:S02]  /*14b0*/  LEA.HI.X.SX32 R29, R31, R34, 0x1, P6 ;  /* 0x000000221f1d7211 */ /* 0x000fc400030f0eff */
[C---:B------:R-:W-:Y:S02]  /*14c0*/  IADD3 R30, P6, PT, R32.reuse, R30, RZ ;  /* 0x0000001e201e7210 */ /* 0x040fe40007fde0ff */
[----:B------:R-:W-:Y:S02]  /*14d0*/  LOP3.LUT R40, R39, 0x1c, RZ, 0xfc, !PT ;  /* 0x0000001c27287812 */ /* 0x000fe400078efcff */
[----:B------:R-:W-:Y:S02]  /*14e0*/  PRMT R142, RZ, 0x7610, R142 ;  /* 0x00007610ff8e7816 */ /* 0x000fe4000000008e */
[-C--:B------:R-:W-:Y:S01]  /*14f0*/  LEA.HI.X.SX32 R31, R35, R34.reuse, 0x1, P4 ;  /* 0x00000022231f7211 */ /* 0x080fe200020f0eff */
[----:B------:R-:W-:Y:S01]  /*1500*/  @P3 IMAD.MOV.U32 R35, RZ, RZ, R21 ;  /* 0x000000ffff233224 */ /* 0x000fe200078e0015 */
[----:B------:R-:W-:Y:S01]  /*1510*/  LEA.HI.X.SX32 R32, R32, R34, 0x1, P6 ;  /* 0x0000002220207211 */ /* 0x000fe200030f0eff */
[----:B------:R-:W-:Y:S01]  /*1520*/  @P3 IMAD.MOV.U32 R34, RZ, RZ, R19 ;  /* 0x000000ffff223224 */ /* 0x000fe200078e0013 */
[----:B------:R-:W-:-:S02]  /*1530*/  ISETP.LT.AND P4, PT, R40, R123, P0 ;  /* 0x0000007b2800720c */ /* 0x000fc40000781270 */
[----:B------:R-:W-:Y:S02]  /*1540*/  PRMT R135, RZ, 0x7610, R135 ;  /* 0x00007610ff877816 */ /* 0x000fe40000000087 */
[----:B------:R0:W2:Y:S01]  /*1550*/  @P3 LDG.E.U8 R142, desc[UR24][R34.64] ;  /* 0x00000018228e3981 */ /* 0x0000a2000c1e1100 */
[----:B------:R-:W-:Y:S02]  /*1560*/  ISETP.LT.AND P3, PT, R42, R123, P0 ;  /* 0x0000007b2a00720c */ /* 0x000fe40000761270 */
[----:B------:R-:W-:Y:S01]  /*1570*/  PRMT R130, RZ, 0x7610, R130 ;  /* 0x00007610ff827816 */ /* 0x000fe20000000082 */
[----:B0-----:R-:W-:Y:S02]  /*1580*/  @P2 IMAD.MOV.U32 R34, RZ, RZ, R20 ;  /* 0x000000ffff222224 */ /* 0x001fe400078e0014 */
[----:B------:R-:W-:Y:S01]  /*1590*/  @P2 IMAD.MOV.U32 R35, RZ, RZ, R23 ;  /* 0x000000ffff232224 */ /* 0x000fe200078e0017 */
[----:B------:R-:W-:-:S04]  /*15a0*/  LOP3.LUT R42, R39, 0x6, RZ, 0xfc, !PT ;  /* 0x00000006272a7812 */ /* 0x000fc800078efcff */
[----:B------:R0:W2:Y:S01]  /*15b0*/  @P2 LDG.E.U8 R135, desc[UR24][R34.64] ;  /* 0x0000001822872981 */ /* 0x0000a2000c1e1100 */
[-C--:B------:R-:W-:Y:S02]  /*15c0*/  ISETP.LT.AND P2, PT, R43, R123.reuse, P0 ;  /* 0x0000007b2b00720c */ /* 0x080fe40000741270 */
[----:B------:R-:W-:Y:S02]  /*15d0*/  PRMT R139, RZ, 0x7610, R139 ;  /* 0x00007610ff8b7816 */ /* 0x000fe4000000008b */
[----:B------:R-:W-:Y:S01]  /*15e0*/  ISETP.LT.AND P6, PT, R42, R123, P0 ;  /* 0x0000007b2a00720c */ /* 0x000fe200007c1270 */
[----:B0-----:R-:W-:Y:S02]  /*15f0*/  @P4 IMAD.MOV.U32 R34, RZ, RZ, R22 ;  /* 0x000000ffff224224 */ /* 0x001fe400078e0016 */
[----:B------:R-:W-:-:S05]  /*1600*/  @P4 IMAD.MOV.U32 R35, RZ, RZ, R25 ;  /* 0x000000ffff234224 */ /* 0x000fca00078e0019 */
[----:B------:R0:W2:Y:S01]  /*1610*/  @P4 LDG.E.U8 R130, desc[UR24][R34.64] ;  /* 0x0000001822824981 */ /* 0x0000a2000c1e1100 */
[----:B------:R-:W-:Y:S01]  /*1620*/  PRMT R125, RZ, 0x7610, R125 ;  /* 0x00007610ff7d7816 */ /* 0x000fe2000000007d */
[----:B0-----:R-:W-:Y:S02]  /*1630*/  @P3 IMAD.MOV.U32 R34, RZ, RZ, R24 ;  /* 0x000000ffff223224 */ /* 0x001fe400078e0018 */
[----:B------:R-:W-:Y:S01]  /*1640*/  @P3 IMAD.MOV.U32 R35, RZ, RZ, R27 ;  /* 0x000000ffff233224 */ /* 0x000fe200078e001b */
[----:B------:R-:W-:-:S04]  /*1650*/  LOP3.LUT R39, R39, 0x16, RZ, 0xfc, !PT ;  /* 0x0000001627277812 */ /* 0x000fc800078efcff */
[----:B------:R0:W2:Y:S01]  /*1660*/  @P3 LDG.E.U8 R139, desc[UR24][R34.64] ;  /* 0x00000018228b3981 */ /* 0x0000a2000c1e1100 */
[----:B------:R-:W-:Y:S02]  /*1670*/  PRMT R146, RZ, 0x7610, R146 ;  /* 0x00007610ff927816 */ /* 0x000fe40000000092 */
[----:B------:R-:W-:Y:S01]  /*1680*/  ISETP.LT.AND P3, PT, R39, R123, P0 ;  /* 0x0000007b2700720c */ /* 0x000fe20000761270 */
[----:B0-----:R-:W-:Y:S02]  /*1690*/  @P2 IMAD.MOV.U32 R34, RZ, RZ, R30 ;  /* 0x000000ffff222224 */ /* 0x001fe400078e001e */
[----:B------:R-:W-:Y:S01]  /*16a0*/  @P2 IMAD.MOV.U32 R35, RZ, RZ, R32 ;  /* 0x000000ffff232224 */ /* 0x000fe200078e0020 */
[----:B------:R-:W-:-:S04]  /*16b0*/  LOP3.LUT R47, R94, 0x10, RZ, 0xfc, !PT ;  /* 0x000000105e2f7812 */ /* 0x000fc800078efcff */
[----:B------:R0:W2:Y:S01]  /*16c0*/  @P2 LDG.E.U8 R125, desc[UR24][R34.64] ;  /* 0x00000018227d2981 */ /* 0x0000a2000c1e1100 */
[----:B------:R-:W-:Y:S02]  /*16d0*/  ISETP.GT.U32.AND P2, PT, R95, R38, PT ;  /* 0x000000265f00720c */ /* 0x000fe40003f44070 */
[----:B------:R-:W-:Y:S01]  /*16e0*/  IABS R40, R47 ;  /* 0x0000002f00287213 */ /* 0x000fe20000000000 */
[----:B0-----:R-:W-:Y:S02]  /*16f0*/  @P6 IMAD.MOV.U32 R34, RZ, RZ, R26 ;  /* 0x000000ffff226224 */ /* 0x001fe400078e001a */
[----:B------:R-:W-:Y:S01]  /*1700*/  @P6 IMAD.MOV.U32 R35, RZ, RZ, R29 ;  /* 0x000000ffff236224 */ /* 0x000fe200078e001d */
[----:B------:R-:W-:-:S04]  /*1710*/  LOP3.LUT R41, R41, 0x1f, RZ, 0xc0, !PT ;  /* 0x0000001f29297812 */ /* 0x000fc800078ec0ff */
[----:B------:R0:W2:Y:S01]  /*1720*/  @P6 LDG.E.U8 R146, desc[UR24][R34.64] ;  /* 0x0000001822926981 */ /* 0x0000a2000c1e1100 */
[C---:B------:R-:W-:Y:S01]  /*1730*/  ISETP.GT.U32.AND P6, PT, R95.reuse, R33, PT ;  /* 0x000000215f00720c */ /* 0x040fe20003fc4070 */
[----:B------:R-:W-:Y:S02]  /*1740*/  IMAD R37, R95, R37, R36 ;  /* 0x000000255f257224 */ /* 0x000fe400078e0224 */
[----:B------:R-:W-:Y:S01]  /*1750*/  IMAD.HI.U32 R36, R93, R40, RZ ;  /* 0x000000285d247227 */ /* 0x000fe200078e00ff */
[----:B------:R-:W-:-:S03]  /*1760*/  PRMT R134, RZ, 0x7610, R134 ;  /* 0x00007610ff867816 */ /* 0x000fc60000000086 */
[----:B------:R-:W-:Y:S02]  /*1770*/  IMAD R121, R41, R127, RZ ;  /* 0x0000007f29797224 */ /* 0x000fe400078e02ff */
[----:B0-----:R-:W-:Y:S02]  /*1780*/  @P3 IMAD.MOV.U32 R34, RZ, RZ, R28 ;  /* 0x000000ffff223224 */ /* 0x001fe400078e001c */
[----:B------:R-:W-:Y:S01]  /*1790*/  @P3 IMAD.MOV.U32 R35, RZ, RZ, R31 ;  /* 0x000000ffff233224 */ /* 0x000fe200078e001f */
[----:B------:R-:W-:Y:S01]  /*17a0*/  LOP3.LUT R48, R94, 0x18, RZ, 0xfc, !PT ;  /* 0x000000185e307812 */ /* 0x000fe200078efcff */
[----:B------:R-:W-:Y:S02]  /*17b0*/  IMAD.MOV R36, RZ, RZ, -R36 ;  /* 0x000000ffff247224 */ /* 0x000fe400078e0a24 */
[--C-:B------:R-:W-:Y:S01]  /*17c0*/  @!P2 IMAD.IADD R38, R38, 0x1, -R95.reuse ;  /* 0x000000012626a824 */ /* 0x100fe200078e0a5f */
[----:B------:R-:W-:Y:S01]  /*17d0*/  IADD3 R122, P4, PT, R121, UR18, RZ ;  /* 0x00000012797a7c10 */ /* 0x000fe2000ff9e0ff */
[----:B------:R-:W-:Y:S01]  /*17e0*/  IMAD R39, R95, R36, R40 ;  /* 0x000000245f277224 */ /* 0x000fe200078e0228 */
[----:B------:R0:W2:Y:S01]  /*17f0*/  @P3 LDG.E.U8 R134, desc[UR24][R34.64] ;  /* 0x0000001822863981 */ /* 0x0000a2000c1e1100 */
[----:B------:R-:W-:Y:S01]  /*1800*/  @!P6 IMAD.IADD R33, R33, 0x1, -R95 ;  /* 0x000000012121e824 */ /* 0x000fe200078e0a5f */
[----:B------:R-:W-:-:S02]  /*1810*/  IABS R40, R48 ;  /* 0x0000003000287213 */ /* 0x000fc40000000000 */
[----:B------:R-:W-:Y:S02]  /*1820*/  ISETP.GT.U32.AND P3, PT, R95, R38, PT ;  /* 0x000000265f00720c */ /* 0x000fe40003f64070 */
[----:B------:R-:W-:Y:S02]  /*1830*/  LEA.HI.X.SX32 R121, R121, UR19, 0x1, P4 ;  /* 0x0000001379797c11 */ /* 0x000fe4000a0f0eff */
[----:B------:R-:W-:Y:S01]  /*1840*/  ISETP.GT.U32.AND P4, PT, R95, R33, PT ;  /* 0x000000215f00720c */ /* 0x000fe20003f84070 */
[----:B0-----:R-:W-:Y:S01]  /*1850*/  IMAD.HI.U32 R34, R93, R40, RZ ;  /* 0x000000285d227227 */ /* 0x001fe200078e00ff */
[----:B------:R-:W-:Y:S02]  /*1860*/  LOP3.LUT R50, R94, 0x20, RZ, 0xfc, !PT ;  /* 0x000000205e327812 */ /* 0x000fe400078efcff */
[----:B------:R-:W-:Y:S01]  /*1870*/  ISETP.GT.U32.AND P2, PT, R95, R37, PT ;  /* 0x000000255f00720c */ /* 0x000fe20003f44070 */
[----:B------:R-:W-:Y:S01]  /*1880*/  IMAD.MOV R34, RZ, RZ, -R34 ;  /* 0x000000ffff227224 */ /* 0x000fe200078e0a22 */
[----:B------:R-:W-:-:S03]  /*1890*/  IABS R42, R50 ;  /* 0x00000032002a7213 */ /* 0x000fc60000000000 */
[----:B------:R-:W-:Y:S01]  /*18a0*/  @!P3 IMAD.IADD R38, R38, 0x1, -R95 ;  /* 0x000000012626b824 */ /* 0x000fe200078e0a5f */
[C---:B------:R-:W-:Y:S01]  /*18b0*/  ISETP.GE.AND P6, PT, R94.reuse, RZ, PT ;  /* 0x000000ff5e00720c */ /* 0x040fe20003fc6270 */
[C---:B------:R-:W-:Y:S01]  /*18c0*/  IMAD R41, R95.reuse, R34, R40 ;  /* 0x000000225f297224 */ /* 0x040fe200078e0228 */
[----:B------:R-:W-:Y:S01]  /*18d0*/  ISETP.GT.U32.AND P3, PT, R95, R39, PT ;  /* 0x000000275f00720c */ /* 0x000fe20003f64070 */
[----:B------:R-:W-:Y:S01]  /*18e0*/  IMAD.HI.U32 R35, R93, R42, RZ ;  /* 0x0000002a5d237227 */ /* 0x000fe200078e00ff */
[----:B------:R-:W-:-:S03]  /*18f0*/  LOP3.LUT R54, R94, 0x30, RZ, 0xfc, !PT ;  /* 0x000000305e367812 */ /* 0x000fc600078efcff */
[----:B------:R-:W-:Y:S01]  /*1900*/  @!P4 IMAD.IADD R33, R33, 0x1, -R95 ;  /* 0x000000012121c824 */ /* 0x000fe200078e0a5f */
[----:B------:R-:W-:Y:S01]  /*1910*/  ISETP.GT.U32.AND P4, PT, R95, R41, PT ;  /* 0x000000295f00720c */ /* 0x000fe20003f84070 */
[----:B------:R-:W-:Y:S02]  /*1920*/  IMAD.MOV R35, RZ, RZ, -R35 ;  /* 0x000000ffff237224 */ /* 0x000fe400078e0a23 */
[----:B------:R-:W-:Y:S01]  /*1930*/  @!P2 IMAD.IADD R37, R37, 0x1, -R95 ;  /* 0x000000012525a824 */ /* 0x000fe200078e0a5f */
[----:B------:R-:W-:Y:S01]  /*1940*/  LOP3.LUT R52, R94, 0x28, RZ, 0xfc, !PT ;  /* 0x000000285e347812 */ /* 0x000fe200078efcff */
[C---:B------:R-:W-:Y:S01]  /*1950*/  IMAD R43, R95.reuse, R35, R42 ;  /* 0x000000235f2b7224 */ /* 0x040fe200078e022a */
[----:B------:R-:W-:Y:S01]  /*1960*/  IABS R46, R54 ;  /* 0x00000036002e7213 */ /* 0x000fe20000000000 */
[----:B------:R-:W-:Y:S01]  /*1970*/  @!P6 IMAD.MOV R33, RZ, RZ, -R33 ;  /* 0x000000ffff21e224 */ /* 0x000fe200078e0a21 */
[----:B------:R-:W-:Y:S01]  /*1980*/  ISETP.GT.U32.AND P2, PT, R95, R37, PT ;  /* 0x000000255f00720c */ /* 0x000fe20003f44070 */
[----:B------:R-:W-:Y:S01]  /*1990*/  @!P3 IMAD.IADD R39, R39, 0x1, -R95 ;  /* 0x000000012727b824 */ /* 0x000fe200078e0a5f */
[----:B------:R-:W-:Y:S01]  /*19a0*/  IABS R44, R52 ;  /* 0x00000034002c7213 */ /* 0x000fe20000000000 */
[----:B------:R-:W-:Y:S01]  /*19b0*/  IMAD.HI.U32 R34, R93, R46, RZ ;  /* 0x0000002e5d227227 */ /* 0x000fe200078e00ff */
[----:B------:R-:W-:-:S03]  /*19c0*/  ISETP.GT.U32.AND P6, PT, R95, R43, PT ;  /* 0x0000002b5f00720c */ /* 0x000fc60003fc4070 */
[----:B------:R-:W-:Y:S01]  /*19d0*/  @!P4 IMAD.IADD R41, R41, 0x1, -R95 ;  /* 0x000000012929c824 */ /* 0x000fe200078e0a5f */
[----:B------:R-:W-:Y:S01]  /*19e0*/  ISETP.GT.U32.AND P4, PT, R95, R39, PT ;  /* 0x000000275f00720c */ /* 0x000fe20003f84070 */
[----:B------:R-:W-:Y:S01]  /*19f0*/  IMAD.HI.U32 R36, R93, R44, RZ ;  /* 0x0000002c5d247227 */ /* 0x000fe200078e00ff */
[----:B------:R-:W-:-:S03]  /*1a00*/  ISETP.GE.AND P3, PT, R47, RZ, PT ;  /* 0x000000ff2f00720c */ /* 0x000fc60003f66270 */
[----:B------:R-:W-:Y:S02]  /*1a10*/  IMAD.MOV R34, RZ, RZ, -R34 ;  /* 0x000000ffff227224 */ /* 0x000fe400078e0a22 */
[----:B------:R-:W-:Y:S02]  /*1a20*/  IMAD.MOV R36, RZ, RZ, -R36 ;  /* 0x000000ffff247224 */ /* 0x000fe400078e0a24 */
[----:B------:R-:W-:Y:S01]  /*1a30*/  IMAD R47, R95, R34, R46 ;  /* 0x000000225f2f7224 */ /* 0x000fe200078e022e */
[----:B------:R-:W-:Y:S01]  /*1a40*/  LOP3.LUT R46, R94, 0x38, RZ, 0xfc, !PT ;  /* 0x000000385e2e7812 */ /* 0x000fe200078efcff */
[----:B------:R-:W-:Y:S02]  /*1a50*/  IMAD.MOV.U32 R35, RZ, RZ, R38 ;  /* 0x000000ffff237224 */ /* 0x000fe400078e0026 */
[--C-:B------:R-:W-:Y:S01]  /*1a60*/  @!P2 IMAD.IADD R37, R37, 0x1, -R95.reuse ;  /* 0x000000012525a824 */ /* 0x100fe200078e0a5f */
[----:B------:R-:W-:Y:S01]  /*1a70*/  ISETP.GE.AND P2, PT, R45, RZ, PT ;  /* 0x000000ff2d00720c */ /* 0x000fe20003f46270 */
[----:B------:R-:W-:Y:S01]  /*1a80*/  IMAD R45, R95, R36, R44 ;  /* 0x000000245f2d7224 */ /* 0x000fe200078e022c */
[----:B------:R-:W-:Y:S01]  /*1a90*/  IABS R36, R46 ;  /* 0x0000002e00247213 */ /* 0x000fe20000000000 */
[----:B------:R-:W-:-:S02]  /*1aa0*/  @!P6 IMAD.IADD R43, R43, 0x1, -R95 ;  /* 0x000000012b2be824 */ /* 0x000fc400078e0a5f */
[----:B------:R-:W-:Y:S01]  /*1ab0*/  @!P5 IMAD.MOV R35, RZ, RZ, -R35 ;  /* 0x000000ffff23d224 */ /* 0x000fe200078e0a23 */
[----:B------:R-:W-:Y:S01]  /*1ac0*/  ISETP.GT.U32.AND P5, PT, R95, R41, PT ;  /* 0x000000295f00720c */ /* 0x000fe20003fa4070 */
[----:B------:R-:W-:Y:S01]  /*1ad0*/  @!P4 IMAD.IADD R39, R39, 0x1, -R95 ;  /* 0x000000012727c824 */ /* 0x000fe200078e0a5f */
[----:B------:R-:W-:Y:S01]  /*1ae0*/  ISETP.GT.U32.AND P6, PT, R95, R43, PT ;  /* 0x0000002b5f00720c */ /* 0x000fe20003fc4070 */
[----:B------:R-:W-:Y:S01]  /*1af0*/  IMAD.HI.U32 R34, R93, R36, RZ ;  /* 0x000000245d227227 */ /* 0x000fe200078e00ff */
[----:B------:R-:W-:Y:S02]  /*1b00*/  ISETP.GT.U32.AND P4, PT, R95, R45, PT ;  /* 0x0000002d5f00720c */ /* 0x000fe40003f84070 */
[----:B------:R-:W-:Y:S01]  /*1b10*/  LOP3.LUT R56, R94, 0x40, RZ, 0xfc, !PT ;  /* 0x000000405e387812 */ /* 0x000fe200078efcff */
[----:B------:R-:W-:-:S03]  /*1b20*/  IMAD.MOV R49, RZ, RZ, -R34 ;  /* 0x000000ffff317224 */ /* 0x000fc600078e0a22 */
[----:B------:R-:W-:Y:S01]  /*1b30*/  IABS R40, R56 ;  /* 0x0000003800287213 */ /* 0x000fe20000000000 */
[----:B------:R-:W-:Y:S02]  /*1b40*/  IMAD R49, R95, R49, R36 ;  /* 0x000000315f317224 */ /* 0x000fe400078e0224 */
[--C-:B------:R-:W-:Y:S01]  /*1b50*/  @!P5 IMAD.IADD R41, R41, 0x1, -R95.reuse ;  /* 0x000000012929d824 */ /* 0x100fe200078e0a5f */
[----:B------:R-:W-:Y:S01]  /*1b60*/  ISETP.GT.U32.AND P5, PT, R95, R47, PT ;  /* 0x0000002f5f00720c */ /* 0x000fe20003fa4070 */
[--C-:B------:R-:W-:Y:S01]  /*1b70*/  @!P6 IMAD.IADD R43, R43, 0x1, -R95.reuse ;  /* 0x000000012b2be824 */ /* 0x100fe200078e0a5f */
[----:B------:R-:W-:Y:S01]  /*1b80*/  ISETP.GE.AND P6, PT, R48, RZ, PT ;  /* 0x000000ff3000720c */ /* 0x000fe20003fc6270 */
[----:B------:R-:W-:Y:S01]  /*1b90*/  @!P4 IMAD.IADD R45, R45, 0x1, -R95 ;  /* 0x000000012d2dc824 */ /* 0x000fe200078e0a5f */
[----:B------:R-:W-:Y:S01]  /*1ba0*/  ISETP.GT.U32.AND P4, PT, R95, R49, PT ;  /* 0x000000315f00720c */ /* 0x000fe20003f84070 */
[----:B------:R-:W-:Y:S01]  /*1bb0*/  IMAD.HI.U32 R34, R93, R40, RZ ;  /* 0x000000285d227227 */ /* 0x000fe200078e00ff */
[----:B------:R-:W-:-:S03]  /*1bc0*/  LOP3.LUT R58, R94, 0x48, RZ, 0xfc, !PT ;  /* 0x000000485e3a7812 */ /* 0x000fc600078efcff */
[----:B------:R-:W-:Y:S01]  /*1bd0*/  IMAD.MOV R34, RZ, RZ, -R34 ;  /* 0x000000ffff227224 */ /* 0x000fe200078e0a22 */
[----:B------:R-:W-:-:S03]  /*1be0*/  IABS R42, R58 ;  /* 0x0000003a002a7213 */ /* 0x000fc60000000000 */
[----:B------:R-:W-:Y:S01]  /*1bf0*/  @!P5 IMAD.IADD R47, R47, 0x1, -R95 ;  /* 0x000000012f2fd824 */ /* 0x000fe200078e0a5f */
[----:B------:R-:W-:Y:S01]  /*1c00*/  ISETP.GE.AND P5, PT, R50, RZ, PT ;  /* 0x000000ff3200720c */ /* 0x000fe20003fa6270 */
[----:B------:R-:W-:Y:S02]  /*1c10*/  IMAD R51, R95, R34, R40 ;  /* 0x000000225f337224 */ /* 0x000fe400078e0228 */
[----:B------:R-:W-:Y:S01]  /*1c20*/  IMAD.HI.U32 R36, R93, R42, RZ ;  /* 0x0000002a5d247227 */ /* 0x000fe200078e00ff */
[----:B------:R-:W-:-:S03]  /*1c30*/  LOP3.LUT R60, R94, 0x50, RZ, 0xfc, !PT ;  /* 0x000000505e3c7812 */ /* 0x000fc600078efcff */
[----:B------:R-:W-:Y:S01]  /*1c40*/  @!P4 IMAD.IADD R49, R49, 0x1, -R95 ;  /* 0x000000013131c824 */ /* 0x000fe200078e0a5f */
[C---:B------:R-:W-:Y:S01]  /*1c50*/  ISETP.GT.U32.AND P4, PT, R95.reuse, R47, PT ;  /* 0x0000002f5f00720c */ /* 0x040fe20003f84070 */
[----:B------:R-:W-:Y:S01]  /*1c60*/  @!P6 IMAD.MOV R41, RZ, RZ, -R41 ;  /* 0x000000ffff29e224 */ /* 0x000fe200078e0a29 */
[----:B------:R-:W-:Y:S01]  /*1c70*/  ISETP.GT.U32.AND P6, PT, R95, R51, PT ;  /* 0x000000335f00720c */ /* 0x000fe20003fc4070 */
[----:B------:R-:W-:Y:S01]  /*1c80*/  IMAD.MOV R36, RZ, RZ, -R36 ;  /* 0x000000ffff247224 */ /* 0x000fe200078e0a24 */
[----:B------:R-:W-:-:S03]  /*1c90*/  IABS R44, R60 ;  /* 0x0000003c002c7213 */ /* 0x000fc60000000000 */
[C---:B------:R-:W-:Y:S01]  /*1ca0*/  IMAD R53, R95.reuse, R36, R42 ;  /* 0x000000245f357224 */ /* 0x040fe200078e022a */
[----:B------:R-:W-:Y:S01]  /*1cb0*/  LOP3.LUT R42, R94, 0x58, RZ, 0xfc, !PT ;  /* 0x000000585e2a7812 */ /* 0x000fe200078efcff */
[----:B------:R-:W-:Y:S01]  /*1cc0*/  @!P2 IMAD.MOV R37, RZ, RZ, -R37 ;  /* 0x000000ffff25a224 */ /* 0x000fe200078e0a25 */
[C---:B------:R-:W-:Y:S01]  /*1cd0*/  ISETP.GT.U32.AND P2, PT, R95.reuse, R45, PT ;  /* 0x0000002d5f00720c */ /* 0x040fe20003f44070 */
[----:B------:R-:W-:Y:S01]  /*1ce0*/  @!P3 IMAD.MOV R39, RZ, RZ, -R39 ;  /* 0x000000ffff27b224 */ /* 0x000fe200078e0a27 */
[----:B------:R-:W-:Y:S01]  /*1cf0*/  IABS R36, R42 ;  /* 0x0000002a00247213 */ /* 0x000fe20000000000 */
[----:B------:R-:W-:Y:S01]  /*1d00*/  @!P5 IMAD.MOV R43, RZ, RZ, -R43 ;  /* 0x000000ffff2bd224 */ /* 0x000fe200078e0a2b */
[----:B------:R-:W-:Y:S01]  /*1d10*/  ISETP.GT.U32.AND P3, PT, R95, R49, PT ;  /* 0x000000315f00720c */ /* 0x000fe20003f64070 */
[----:B------:R-:W-:Y:S01]  /*1d20*/  IMAD.HI.U32 R38, R93, R44, RZ ;  /* 0x0000002c5d267227 */ /* 0x000fe200078e00ff */
[----:B------:R-:W-:-:S03]  /*1d30*/  ISETP.GT.U32.AND P5, PT, R95, R53, PT ;  /* 0x000000355f00720c */ /* 0x000fc60003fa4070 */
[--C-:B------:R-:W-:Y:S01]  /*1d40*/  @!P4 IMAD.IADD R47, R47, 0x1, -R95.reuse ;  /* 0x000000012f2fc824 */ /* 0x100fe200078e0a5f */
[----:B------:R-:W-:Y:S01]  /*1d50*/  ISETP.GE.AND P4, PT, R52, RZ, PT ;  /* 0x000000ff3400720c */ /* 0x000fe20003f86270 */
[----:B------:R-:W-:Y:S01]  /*1d60*/  @!P6 IMAD.IADD R51, R51, 0x1, -R95 ;  /* 0x000000013333e824 */ /* 0x000fe200078e0a5f */
[----:B------:R-:W-:Y:S01]  /*1d70*/  ISETP.GE.AND P6, PT, R46, RZ, PT ;  /* 0x000000ff2e00720c */ /* 0x000fe20003fc6270 */
[----:B------:R-:W-:Y:S02]  /*1d80*/  IMAD.MOV R38, RZ, RZ, -R38 ;  /* 0x000000ffff267224 */ /* 0x000fe400078e0a26 */
[----:B------:R-:W-:-:S04]  /*1d90*/  IMAD.HI.U32 R34, R93, R36, RZ ;  /* 0x000000245d227227 */ /* 0x000fc800078e00ff */
[----:B------:R-:W-:Y:S01]  /*1da0*/  IMAD R55, R95, R38, R44 ;  /* 0x000000265f377224 */ /* 0x000fe200078e022c */
[----:B------:R-:W-:Y:S01]  /*1db0*/  LOP3.LUT R44, R94, 0x60, RZ, 0xfc, !PT ;  /* 0x000000605e2c7812 */ /* 0x000fe200078efcff */
[----:B------:R-:W-:Y:S02]  /*1dc0*/  IMAD.MOV R34, RZ, RZ, -R34 ;  /* 0x000000ffff227224 */ /* 0x000fe400078e0a22 */
[--C-:B------:R-:W-:Y:S01]  /*1dd0*/  @!P2 IMAD.IADD R45, R45, 0x1, -R95.reuse ;  /* 0x000000012d2da824 */ /* 0x100fe200078e0a5f */
[----:B------:R-:W-:Y:S01]  /*1de0*/  IABS R38, R44 ;  /* 0x0000002c00267213 */ /* 0x000fe20000000000 */
[--C-:B------:R-:W-:Y:S02]  /*1df0*/  @!P3 IMAD.IADD R49, R49, 0x1, -R95.reuse ;  /* 0x000000013131b824 */ /* 0x100fe400078e0a5f */
[----:B------:R-:W-:Y:S02]  /*1e00*/  IMAD R57, R95, R34, R36 ;  /* 0x000000225f397224 */ /* 0x000fe400078e0224 */
[----:B------:R-:W-:-:S02]  /*1e10*/  @!P5 IMAD.IADD R53, R53, 0x1, -R95 ;  /* 0x000000013535d824 */ /* 0x000fc400078e0a5f */
[----:B------:R-:W-:Y:S02]  /*1e20*/  @!P4 IMAD.MOV R45, RZ, RZ, -R45 ;  /* 0x000000ffff2dc224 */ /* 0x000fe400078e0a2d */
[----:B------:R-:W-:Y:S01]  /*1e30*/  @!P6 IMAD.MOV R49, RZ, RZ, -R49 ;  /* 0x000000ffff31e224 */ /* 0x000fe200078e0a31 */
[----:B------:R-:W-:Y:S01]  /*1e40*/  ISETP.GT.U32.AND P4, PT, R95, R53, PT ;  /* 0x000000355f00720c */ /* 0x000fe20003f84070 */
[----:B------:R-:W-:Y:S01]  /*1e50*/  IMAD.HI.U32 R34, R93, R38, RZ ;  /* 0x000000265d227227 */ /* 0x000fe200078e00ff */
[----:B------:R-:W-:-:S03]  /*1e60*/  ISETP.GT.U32.AND P6, PT, R95, R57, PT ;  /* 0x000000395f00720c */ /* 0x000fc60003fc4070 */
[----:B------:R-:W-:Y:S01]  /*1e70*/  IMAD.MOV R34, RZ, RZ, -R34 ;  /* 0x000000ffff227224 */ /* 0x000fe200078e0a22 */
[C---:B------:R-:W-:Y:S02]  /*1e80*/  ISETP.GT.U32.AND P2, PT, R95.reuse, R55, PT ;  /* 0x000000375f00720c */ /* 0x040fe40003f44070 */
[C---:B------:R-:W-:Y:S01]  /*1e90*/  ISETP.GT.U32.AND P5, PT, R95.reuse, R51, PT ;  /* 0x000000335f00720c */ /* 0x040fe20003fa4070 */
[----:B------:R-:W-:Y:S01]  /*1ea0*/  IMAD R59, R95, R34, R38 ;  /* 0x000000225f3b7224 */ /* 0x000fe200078e0226 */
[----:B------:R-:W-:-:S03]  /*1eb0*/  LOP3.LUT R46, R94, 0x68, RZ, 0xfc, !PT ;  /* 0x000000685e2e7812 */ /* 0x000fc600078efcff */
[--C-:B------:R-:W-:Y:S01]  /*1ec0*/  @!P4 IMAD.IADD R53, R53, 0x1, -R95.reuse ;  /* 0x000000013535c824 */ /* 0x100fe200078e0a5f */
[----:B------:R-:W-:Y:S01]  /*1ed0*/  ISETP.GT.U32.AND P4, PT, R95, R59, PT ;  /* 0x0000003b5f00720c */ /* 0x000fe20003f84070 */
[----:B------:R-:W-:Y:S01]  /*1ee0*/  @!P6 IMAD.IADD R57, R57, 0x1, -R95 ;  /* 0x000000013939e824 */ /* 0x000fe200078e0a5f */
[----:B------:R-:W-:-:S04]  /*1ef0*/  IABS R38, R46 ;  /* 0x0000002e00267213 */ /* 0x000fc80000000000 */
[----:B------:R-:W-:Y:S01]  /*1f00*/  ISETP.GT.U32.AND P6, PT, R95, R57, PT ;  /* 0x000000395f00720c */ /* 0x000fe20003fc4070 */
[----:B------:R-:W-:-:S04]  /*1f10*/  IMAD.HI.U32 R34, R93, R38, RZ ;  /* 0x000000265d227227 */ /* 0x000fc800078e00ff */
[--C-:B------:R-:W-:Y:S02]  /*1f20*/  @!P2 IMAD.IADD R55, R55, 0x1, -R95.reuse ;  /* 0x000000013737a824 */ /* 0x100fe400078e0a5f */
[--C-:B------:R-:W-:Y:S01]  /*1f30*/  @!P5 IMAD.IADD R51, R51, 0x1, -R95.reuse ;  /* 0x000000013333d824 */ /* 0x100fe200078e0a5f */
[----:B------:R-:W-:Y:S01]  /*1f40*/  ISETP.GE.AND P5, PT, R58, RZ, PT ;  /* 0x000000ff3a00720c */ /* 0x000fe20003fa6270 */
[----:B------:R-:W-:Y:S01]  /*1f50*/  IMAD.MOV R34, RZ, RZ, -R34 ;  /* 0x000000ffff227224 */ /* 0x000fe200078e0a22 */
[----:B------:R-:W-:Y:S01]  /*1f60*/  ISETP.GE.AND P3, PT, R54, RZ, PT ;  /* 0x000000ff3600720c */ /* 0x000fe20003f66270 */
[--C-:B------:R-:W-:Y:S01]  /*1f70*/  @!P4 IMAD.IADD R59, R59, 0x1, -R95.reuse ;  /* 0x000000013b3bc824 */ /* 0x100fe200078e0a5f */
[C---:B------:R-:W-:Y:S01]  /*1f80*/  ISETP.GT.U32.AND P2, PT, R95.reuse, R55, PT ;  /* 0x000000375f00720c */ /* 0x040fe20003f44070 */
[----:B------:R-:W-:Y:S01]  /*1f90*/  IMAD R61, R95, R34, R38 ;  /* 0x000000225f3d7224 */ /* 0x000fe200078e0226 */
[----:B------:R-:W-:Y:S01]  /*1fa0*/  LOP3.LUT R48, R94, 0x70, RZ, 0xfc, !PT ;  /* 0x000000705e307812 */ /* 0x000fe200078efcff */
[----:B------:R-:W-:Y:S01]  /*1fb0*/  @!P6 IMAD.IADD R57, R57, 0x1, -R95 ;  /* 0x000000013939e824 */ /* 0x000fe200078e0a5f */
[----:B------:R-:W-:-:S02]  /*1fc0*/  ISETP.GT.U32.AND P4, PT, R95, R59, PT ;  /* 0x0000003b5f00720c */ /* 0x000fc40003f84070 */
[----:B------:R-:W-:Y:S02]  /*1fd0*/  ISETP.GT.U32.AND P6, PT, R95, R61, PT ;  /* 0x0000003d5f00720c */ /* 0x000fe40003fc4070 */
[----:B------:R-:W-:Y:S01]  /*1fe0*/  IABS R40, R48 ;  /* 0x0000003000287213 */ /* 0x000fe20000000000 */
[----:B------:R-:W-:Y:S01]  /*1ff0*/  @!P5 IMAD.MOV R53, RZ, RZ, -R53 ;  /* 0x000000ffff35d224 */ /* 0x000fe200078e0a35 */
[----:B------:R-:W-:Y:S01]  /*2000*/  ISETP.GE.AND P5, PT, R44, RZ, PT ;  /* 0x000000ff2c00720c */ /* 0x000fe20003fa6270 */
[----:B------:R-:W-:Y:S01]  /*2010*/  @!P3 IMAD.MOV R47, RZ, RZ, -R47 ;  /* 0x000000ffff2fb224 */ /* 0x000fe200078e0a2f */
[----:B------:R-:W-:Y:S01]  /*2020*/  ISETP.GE.AND P3, PT, R56, RZ, PT ;  /* 0x000000ff3800720c */ /* 0x000fe20003f66270 */
[----:B------:R-:W-:Y:S01]  /*2030*/  @!P2 IMAD.IADD R55, R55, 0x1, -R95 ;  /* 0x000000013737a824 */ /* 0x000fe200078e0a5f */
[----:B------:R-:W-:Y:S01]  /*2040*/  ISETP.GE.AND P2, PT, R60, RZ, PT ;  /* 0x000000ff3c00720c */ /* 0x000fe20003f46270 */
[----:B------:R-:W-:Y:S01]  /*2050*/  IMAD.HI.U32 R36, R93, R40, RZ ;  /* 0x000000285d247227 */ /* 0x000fe200078e00ff */
[----:B------:R-:W-:-:S02]  /*2060*/  LOP3.LUT R34, R94, 0x78, RZ, 0xfc, !PT ;  /* 0x000000785e227812 */ /* 0x000fc400078efcff */
[----:B------:R-:W-:Y:S01]  /*2070*/  LOP3.LUT R44, R94, 0x80, RZ, 0xfc, !PT ;  /* 0x000000805e2c7812 */ /* 0x000fe200078efcff */
[----:B------:R-:W-:Y:S02]  /*2080*/  IMAD.MOV R36, RZ, RZ, -R36 ;  /* 0x000000ffff247224 */ /* 0x000fe400078e0a24 */
[--C-:B------:R-:W-:Y:S02]  /*2090*/  @!P4 IMAD.IADD R59, R59, 0x1, -R95.reuse ;  /* 0x000000013b3bc824 */ /* 0x100fe400078e0a5f */
[----:B------:R-:W-:Y:S01]  /*20a0*/  @!P6 IMAD.IADD R61, R61, 0x1, -R95 ;  /* 0x000000013d3de824 */ /* 0x000fe200078e0a5f */
[----:B------:R-:W-:Y:S01]  /*20b0*/  IABS R38, R34 ;  /* 0x0000002200267213 */ /* 0x000fe20000000000 */
[C---:B------:R-:W-:Y:S01]  /*20c0*/  IMAD R63, R95.reuse, R36, R40 ;  /* 0x000000245f3f7224 */ /* 0x040fe200078e0228 */
[----:B------:R-:W-:Y:S01]  /*20d0*/  IABS R40, R44 ;  /* 0x0000002c00287213 */ /* 0x000fe20000000000 */
[----:B------:R-:W-:Y:S01]  /*20e0*/  @!P5 IMAD.MOV R59, RZ, RZ, -R59 ;  /* 0x000000ffff3bd224 */ /* 0x000fe200078e0a3b */
[----:B------:R-:W-:Y:S01]  /*20f0*/  ISETP.GT.U32.AND P5, PT, R95, R61, PT ;  /* 0x0000003d5f00720c */ /* 0x000fe20003fa4070 */
[----:B------:R-:W-:Y:S01]  /*2100*/  @!P3 IMAD.MOV R51, RZ, RZ, -R51 ;  /* 0x000000ffff33b224 */ /* 0x000fe200078e0a33 */
[----:B------:R-:W-:Y:S01]  /*2110*/  ISETP.GE.AND P3, PT, R42, RZ, PT ;  /* 0x000000ff2a00720c */ /* 0x000fe20003f66270 */
[----:B------:R-:W-:Y:S01]  /*2120*/  @!P2 IMAD.MOV R55, RZ, RZ, -R55 ;  /* 0x000000ffff37a224 */ /* 0x000fe200078e0a37 */
[----:B------:R-:W-:Y:S01]  /*2130*/  ISETP.GE.AND P2, PT, R46, RZ, PT ;  /* 0x000000ff2e00720c */ /* 0x000fe20003f46270 */
[----:B------:R-:W-:Y:S01]  /*2140*/  IMAD.HI.U32 R36, R93, R40, RZ ;  /* 0x000000285d247227 */ /* 0x000fe200078e00ff */
[----:B------:R-:W-:-:S03]  /*2150*/  ISETP.GE.AND P6, PT, R34, RZ, PT ;  /* 0x000000ff2200720c */ /* 0x000fc60003fc6270 */
[----:B------:R-:W-:-:S04]  /*2160*/  IMAD.HI.U32 R34, R93, R38, RZ ;  /* 0x000000265d227227 */ /* 0x000fc800078e00ff */
[----:B------:R-:W-:Y:S02]  /*2170*/  IMAD.MOV R34, RZ, RZ, -R34 ;  /* 0x000000ffff227224 */ /* 0x000fe400078e0a22 */
[----:B------:R-:W-:Y:S02]  /*2180*/  IMAD.MOV R36, RZ, RZ, -R36 ;  /* 0x000000ffff247224 */ /* 0x000fe400078e0a24 */
[C---:B------:R-:W-:Y:S02]  /*2190*/  IMAD R65, R95.reuse, R34, R38 ;  /* 0x000000225f417224 */ /* 0x040fe400078e0226 */
[----:B------:R-:W-:Y:S02]  /*21a0*/  IMAD R67, R95, R36, R40 ;  /* 0x000000245f437224 */ /* 0x000fe400078e0228 */
[----:B------:R-:W-:Y:S01]  /*21b0*/  @!P5 IMAD.IADD R61, R61, 0x1, -R95 ;  /* 0x000000013d3dd824 */ /* 0x000fe200078e0a5f */
[----:B------:R-:W-:Y:S01]  /*21c0*/  LOP3.LUT R46, R94, 0x88, RZ, 0xfc, !PT ;  /* 0x000000885e2e7812 */ /* 0x000fe200078efcff */
[----:B------:R-:W-:Y:S01]  /*21d0*/  @!P3 IMAD.MOV R57, RZ, RZ, -R57 ;  /* 0x000000ffff39b224 */ /* 0x000fe200078e0a39 */
[----:B------:R-:W-:Y:S01]  /*21e0*/  ISETP.GE.AND P3, PT, R48, RZ, PT ;  /* 0x000000ff3000720c */ /* 0x000fe20003f66270 */
[----:B------:R-:W-:Y:S01]  /*21f0*/  @!P2 IMAD.MOV R61, RZ, RZ, -R61 ;  /* 0x000000ffff3da224 */ /* 0x000fe200078e0a3d */
[----:B------:R-:W-:-:S02]  /*2200*/  LOP3.LUT R48, R94, 0x90, RZ, 0xfc, !PT ;  /* 0x000000905e307812 */ /* 0x000fc400078efcff */
[C---:B------:R-:W-:Y:S02]  /*2210*/  ISETP.GT.U32.AND P5, PT, R95.reuse, R65, PT ;  /* 0x000000415f00720c */ /* 0x040fe40003fa4070 */
[C---:B------:R-:W-:Y:S02]  /*2220*/  ISETP.GT.U32.AND P2, PT, R95.reuse, R67, PT ;  /* 0x000000435f00720c */ /* 0x040fe40003f44070 */
[----:B------:R-:W-:Y:S02]  /*2230*/  IABS R42, R46 ;  /* 0x0000002e002a7213 */ /* 0x000fe40000000000 */
[----:B------:R-:W-:Y:S02]  /*2240*/  ISETP.GT.U32.AND P4, PT, R95, R63, PT ;  /* 0x0000003f5f00720c */ /* 0x000fe40003f84070 */
[----:B------:R-:W-:Y:S01]  /*2250*/  IABS R34, R48 ;  /* 0x0000003000227213 */ /* 0x000fe20000000000 */
[----:B------:R-:W-:Y:S01]  /*2260*/  IMAD.MOV.U32 R38, RZ, RZ, R42 ;  /* 0x000000ffff267224 */ /* 0x000fe200078e002a */
[----:B------:R-:W-:-:S03]  /*2270*/  LOP3.LUT R50, R94, 0x98, RZ, 0xfc, !PT ;  /* 0x000000985e327812 */ /* 0x000fc600078efcff */
[----:B------:R-:W-:Y:S02]  /*2280*/  IMAD.MOV.U32 R40, RZ, RZ, R34 ;  /* 0x000000ffff287224 */ /* 0x000fe400078e0022 */
[----:B------:R-:W-:Y:S01]  /*2290*/  IMAD.HI.U32 R34, R93, R38, RZ ;  /* 0x000000265d227227 */ /* 0x000fe200078e00ff */
[----:B------:R-:W-:-:S03]  /*22a0*/  IABS R42, R50 ;  /* 0x00000032002a7213 */ /* 0x000fc60000000000 */
[--C-:B------:R-:W-:Y:S02]  /*22b0*/  @!P5 IMAD.IADD R65, R65, 0x1, -R95.reuse ;  /* 0x000000014141d824 */ /* 0x100fe400078e0a5f */
[--C-:B------:R-:W-:Y:S02]  /*22c0*/  @!P2 IMAD.IADD R67, R67, 0x1, -R95.reuse ;  /* 0x000000014343a824 */ /* 0x100fe400078e0a5f */
[----:B------:R-:W-:Y:S01]  /*22d0*/  IMAD.MOV R34, RZ, RZ, -R34 ;  /* 0x000000ffff227224 */ /* 0x000fe200078e0a22 */
[----:B------:R-:W-:Y:S01]  /*22e0*/  ISETP.GT.U32.AND P5, PT, R95, R65, PT ;  /* 0x000000415f00720c */ /* 0x000fe20003fa4070 */
[----:B------:R-:W-:Y:S01]  /*22f0*/  @!P4 IMAD.IADD R63, R63, 0x1, -R95 ;  /* 0x000000013f3fc824 */ /* 0x000fe200078e0a5f */
[C---:B------:R-:W-:Y:S01]  /*2300*/  ISETP.GT.U32.AND P2, PT, R95.reuse, R67, PT ;  /* 0x000000435f00720c */ /* 0x040fe20003f44070 */
[----:B------:R-:W-:Y:S02]  /*2310*/  IMAD R69, R95, R34, R38 ;  /* 0x000000225f457224 */ /* 0x000fe400078e0226 */
[----:B------:R-:W-:Y:S01]  /*2320*/  IMAD.HI.U32 R36, R93, R40, RZ ;  /* 0x000000285d247227 */ /* 0x000fe200078e00ff */
[----:B------:R-:W-:-:S03]  /*2330*/  ISETP.GT.U32.AND P4, PT, R95, R63, PT ;  /* 0x0000003f5f00720c */ /* 0x000fc60003f84070 */
[----:B------:R-:W-:Y:S02]  /*2340*/  IMAD.MOV.U32 R38, RZ, RZ, R42 ;  /* 0x000000ffff267224 */ /* 0x000fe400078e002a */
[----:B------:R-:W-:Y:S02]  /*2350*/  IMAD.MOV R36, RZ, RZ, -R36 ;  /* 0x000000ffff247224 */ /* 0x000fe400078e0a24 */
[----:B------:R-:W-:-:S04]  /*2360*/  IMAD.HI.U32 R34, R93, R38, RZ ;  /* 0x000000265d227227 */ /* 0x000fc800078e00ff */
[----:B------:R-:W-:Y:S02]  /*2370*/  IMAD R71, R95, R36, R40 ;  /* 0x000000245f477224 */ /* 0x000fe400078e0228 */
[----:B------:R-:W-:Y:S02]  /*2380*/  IMAD.MOV R34, RZ, RZ, -R34 ;  /* 0x000000ffff227224 */ /* 0x000fe400078e0a22 */
[--C-:B------:R-:W-:Y:S02]  /*2390*/  @!P5 IMAD.IADD R65, R65, 0x1, -R95.reuse ;  /* 0x000000014141d824 */ /* 0x100fe400078e0a5f */
[----:B------:R-:W-:Y:S02]  /*23a0*/  IMAD R73, R95, R34, R38 ;  /* 0x000000225f497224 */ /* 0x000fe400078e0226 */
[--C-:B------:R-:W-:Y:S01]  /*23b0*/  @!P2 IMAD.IADD R67, R67, 0x1, -R95.reuse ;  /* 0x000000014343a824 */ /* 0x100fe200078e0a5f */
[----:B------:R-:W-:Y:S01]  /*23c0*/  ISETP.GT.U32.AND P2, PT, R95, R71, PT ;  /* 0x000000475f00720c */ /* 0x000fe20003f44070 */
[----:B------:R-:W-:Y:S01]  /*23d0*/  @!P4 IMAD.IADD R63, R63, 0x1, -R95 ;  /* 0x000000013f3fc824 */ /* 0x000fe200078e0a5f */
[----:B------:R-:W-:Y:S01]  /*23e0*/  ISETP.GE.AND P4, PT, R44, RZ, PT ;  /* 0x000000ff2c00720c */ /* 0x000fe20003f86270 */
[----:B------:R-:W-:Y:S01]  /*23f0*/  @!P6 IMAD.MOV R65, RZ, RZ, -R65 ;  /* 0x000000ffff41e224 */ /* 0x000fe200078e0a41 */
[----:B------:R-:W-:-:S02]  /*2400*/  ISETP.GT.U32.AND P6, PT, R95, R73, PT ;  /* 0x000000495f00720c */ /* 0x000fc40003fc4070 */
[----:B------:R-:W-:Y:S01]  /*2410*/  LOP3.LUT R44, R94, 0xa0, RZ, 0xfc, !PT ;  /* 0x000000a05e2c7812 */ /* 0x000fe200078efcff */
[----:B------:R-:W-:Y:S01]  /*2420*/  @!P3 IMAD.MOV R63, RZ, RZ, -R63 ;  /* 0x000000ffff3fb224 */ /* 0x000fe200078e0a3f */
[----:B------:R-:W-:Y:S02]  /*2430*/  ISETP.GE.AND P3, PT, R46, RZ, PT ;  /* 0x000000ff2e00720c */ /* 0x000fe40003f66270 */
[----:B------:R-:W-:Y:S02]  /*2440*/  IABS R40, R44 ;  /* 0x0000002c00287213 */ /* 0x000fe40000000000 */
[C---:B------:R-:W-:Y:S01]  /*2450*/  LOP3.LUT R46, R94.reuse, 0xa8, RZ, 0xfc, !PT ;  /* 0x000000a85e2e7812 */ /* 0x040fe200078efcff */
[----:B------:R-:W-:Y:S01]  /*2460*/  @!P2 IMAD.IADD R71, R71, 0x1, -R95 ;  /* 0x000000014747a824 */ /* 0x000fe200078e0a5f */
[----:B------:R-:W-:Y:S01]  /*2470*/  LOP3.LUT R52, R94, 0xb0, RZ, 0xfc, !PT ;  /* 0x000000b05e347812 */ /* 0x000fe200078efcff */
[----:B------:R-:W-:Y:S01]  /*2480*/  IMAD.HI.U32 R34, R93, R40, RZ ;  /* 0x000000285d227227 */ /* 0x000fe200078e00ff */
[----:B------:R-:W-:-:S02]  /*2490*/  IABS R42, R46 ;  /* 0x0000002e002a7213 */ /* 0x000fc40000000000 */
[----:B------:R-:W-:Y:S01]  /*24a0*/  ISETP.GT.U32.AND P5, PT, R95, R69, PT ;  /* 0x000000455f00720c */ /* 0x000fe20003fa4070 */
[----:B------:R-:W-:Y:S01]  /*24b0*/  @!P6 IMAD.IADD R73, R73, 0x1, -R95 ;  /* 0x000000014949e824 */ /* 0x000fe200078e0a5f */
[----:B------:R-:W-:Y:S01]  /*24c0*/  IABS R38, R52 ;  /* 0x0000003400267213 */ /* 0x000fe20000000000 */
[----:B------:R-:W-:Y:S01]  /*24d0*/  IMAD.MOV R34, RZ, RZ, -R34 ;  /* 0x000000ffff227224 */ /* 0x000fe200078e0a22 */
[----:B------:R-:W-:Y:S01]  /*24e0*/  ISETP.GT.U32.AND P2, PT, R95, R71, PT ;  /* 0x000000475f00720c */ /* 0x000fe20003f44070 */
[----:B------:R-:W-:Y:S01]  /*24f0*/  IMAD.HI.U32 R36, R93, R42, RZ ;  /* 0x0000002a5d247227 */ /* 0x000fe200078e00ff */
[----:B------:R-:W-:-:S03]  /*2500*/  ISETP.GT.U32.AND P6, PT, R95, R73, PT ;  /* 0x000000495f00720c */ /* 0x000fc60003fc4070 */
[----:B------:R-:W-:Y:S02]  /*2510*/  IMAD R75, R95, R34, R40 ;  /* 0x000000225f4b7224 */ /* 0x000fe400078e0228 */
[----:B------:R-:W-:Y:S02]  /*2520*/  IMAD.MOV R36, RZ, RZ, -R36 ;  /* 0x000000ffff247224 */ /* 0x000fe400078e0a24 */
[----:B------:R-:W-:-:S04]  /*2530*/  IMAD.HI.U32 R34, R93, R38, RZ ;  /* 0x000000265d227227 */ /* 0x000fc800078e00ff */
[----:B------:R-:W-:Y:S02]  /*2540*/  IMAD R87, R95, R36, R42 ;  /* 0x000000245f577224 */ /* 0x000fe400078e022a */
[----:B------:R-:W-:Y:S02]  /*2550*/  IMAD.MOV R34, RZ, RZ, -R34 ;  /* 0x000000ffff227224 */ /* 0x000fe400078e0a22 */
[--C-:B------:R-:W-:Y:S01]  /*2560*/  @!P5 IMAD.IADD R69, R69, 0x1, -R95.reuse ;  /* 0x000000014545d824 */ /* 0x100fe200078e0a5f */
[----:B------:R-:W-:Y:S01]  /*2570*/  ISETP.GE.AND P5, PT, R48, RZ, PT ;  /* 0x000000ff3000720c */ /* 0x000fe20003fa6270 */
[----:B------:R-:W-:Y:S02]  /*2580*/  IMAD R89, R95, R34, R38 ;  /* 0x000000225f597224 */ /* 0x000fe400078e0226 */
[--C-:B------:R-:W-:Y:S01]  /*2590*/  @!P2 IMAD.IADD R71, R71, 0x1, -R95.reuse ;  /* 0x000000014747a824 */ /* 0x100fe200078e0a5f */
[----:B------:R-:W-:Y:S02]  /*25a0*/  ISETP.GT.U32.AND P2, PT, R95, R87, PT ;  /* 0x000000575f00720c */ /* 0x000fe40003f44070 */
[----:B------:R-:W-:Y:S01]  /*25b0*/  LOP3.LUT R48, R94, 0xb8, RZ, 0xfc, !PT ;  /* 0x000000b85e307812 */ /* 0x000fe200078efcff */
[----:B------:R-:W-:Y:S01]  /*25c0*/  @!P6 IMAD.IADD R73, R73, 0x1, -R95 ;  /* 0x000000014949e824 */ /* 0x000fe200078e0a5f */
[C---:B------:R-:W-:Y:S01]  /*25d0*/  ISETP.GT.U32.AND P6, PT, R95.reuse, R89, PT ;  /* 0x000000595f00720c */ /* 0x040fe20003fc4070 */
[----:B------:R-:W-:Y:S01]  /*25e0*/  @!P4 IMAD.MOV R67, RZ, RZ, -R67 ;  /* 0x000000ffff43c224 */ /* 0x000fe200078e0a43 */
[----:B------:R-:W-:-:S02]  /*25f0*/  ISETP.GT.U32.AND P4, PT, R95, R69, PT ;  /* 0x000000455f00720c */ /* 0x000fc40003f84070 */
[----:B------:R-:W-:Y:S02]  /*2600*/  IABS R36, R48 ;  /* 0x0000003000247213 */ /* 0x000fe40000000000 */
[----:B------:R-:W-:-:S03]  /*2610*/  LOP3.LUT R56, R94, 0xc8, RZ, 0xfc, !PT ;  /* 0x000000c85e387812 */ /* 0x000fc600078efcff */
[----:B------:R-:W-:Y:S01]  /*2620*/  IMAD.MOV.U32 R38, RZ, RZ, R36 ;  /* 0x000000ffff267224 */ /* 0x000fe200078e0024 */
[----:B------:R-:W-:Y:S01]  /*2630*/  IABS R42, R56 ;  /* 0x00000038002a7213 */ /* 0x000fe20000000000 */
[----:B------:R-:W-:Y:S02]  /*2640*/  @!P2 IMAD.IADD R87, R87, 0x1, -R95 ;  /* 0x000000015757a824 */ /* 0x000fe400078e0a5f */
[----:B------:R-:W-:Y:S01]  /*2650*/  IMAD.HI.U32 R34, R93, R38, RZ ;  /* 0x000000265d227227 */ /* 0x000fe200078e00ff */
[----:B------:R-:W-:-:S03]  /*2660*/  LOP3.LUT R54, R94, 0xc0, RZ, 0xfc, !PT ;  /* 0x000000c05e367812 */ /* 0x000fc600078efcff */
[--C-:B------:R-:W-:Y:S01]  /*2670*/  @!P6 IMAD.IADD R89, R89, 0x1, -R95.reuse ;  /* 0x000000015959e824 */ /* 0x100fe200078e0a5f */
[----:B------:R-:W-:Y:S01]  /*2680*/  ISETP.GT.U32.AND P6, PT, R95, R87, PT ;  /* 0x000000575f00720c */ /* 0x000fe20003fc4070 */
[----:B------:R-:W-:Y:S01]  /*2690*/  @!P4 IMAD.IADD R69, R69, 0x1, -R95 ;  /* 0x000000014545c824 */ /* 0x000fe200078e0a5f */
[----:B------:R-:W-:Y:S01]  /*26a0*/  ISETP.GT.U32.AND P4, PT, R95, R75, PT ;  /* 0x0000004b5f00720c */ /* 0x000fe20003f84070 */
[----:B------:R-:W-:Y:S02]  /*26b0*/  IMAD.MOV R91, RZ, RZ, -R34 ;  /* 0x000000ffff5b7224 */ /* 0x000fe400078e0a22 */
[----:B------:R-:W-:Y:S01]  /*26c0*/  IMAD.HI.U32 R34, R93, R42, RZ ;  /* 0x0000002a5d227227 */ /* 0x000fe200078e00ff */
[----:B------:R-:W-:-:S03]  /*26d0*/  IABS R40, R54 ;  /* 0x0000003600287213 */ /* 0x000fc60000000000 */
[----:B------:R-:W-:Y:S02]  /*26e0*/  IMAD.MOV R34, RZ, RZ, -R34 ;  /* 0x000000ffff227224 */ /* 0x000fe400078e0a22 */
[----:B------:R-:W-:-:S04]  /*26f0*/  IMAD.HI.U32 R36, R93, R40, RZ ;  /* 0x000000285d247227 */ /* 0x000fc800078e00ff */
[C---:B------:R-:W-:Y:S02]  /*2700*/  IMAD R99, R95.reuse, R34, R42 ;  /* 0x000000225f637224 */ /* 0x040fe400078e022a */
[----:B------:R-:W-:Y:S01]  /*2710*/  @!P5 IMAD.MOV R71, RZ, RZ, -R71 ;  /* 0x000000ffff47d224 */ /* 0x000fe200078e0a47 */
[----:B------:R-:W-:Y:S01]  /*2720*/  ISETP.GT.U32.AND P5, PT, R95, R89, PT ;  /* 0x000000595f00720c */ /* 0x000fe20003fa4070 */
[--C-:B------:R-:W-:Y:S01]  /*2730*/  @!P6 IMAD.IADD R87, R87, 0x1, -R95.reuse ;  /* 0x000000015757e824 */ /* 0x100fe200078e0a5f */
[----:B------:R-:W-:Y:S01]  /*2740*/  ISETP.GT.U32.AND P6, PT, R95, R99, PT ;  /* 0x000000635f00720c */ /* 0x000fe20003fc4070 */
[----:B------:R-:W-:Y:S02]  /*2750*/  @!P4 IMAD.IADD R75, R75, 0x1, -R95 ;  /* 0x000000014b4bc824 */ /* 0x000fe400078e0a5f */
[----:B------:R-:W-:-:S03]  /*2760*/  IMAD.MOV R36, RZ, RZ, -R36 ;  /* 0x000000ffff247224 */ /* 0x000fc600078e0a24 */
[C---:B------:R-:W-:Y:S01]  /*2770*/  ISETP.GT.U32.AND P4, PT, R95.reuse, R75, PT ;  /* 0x0000004b5f00720c */ /* 0x040fe20003f84070 */
[----:B------:R-:W-:Y:S01]  /*2780*/  IMAD R97, R95, R36, R40 ;  /* 0x000000245f617224 */ /* 0x000fe200078e0228 */
[----:B------:R-:W-:Y:S02]  /*2790*/  LOP3.LUT R40, R94, 0xd0, RZ, 0xfc, !PT ;  /* 0x000000d05e287812 */ /* 0x000fe400078efcff */
[----:B------:R-:W-:Y:S02]  /*27a0*/  ISETP.GE.AND P2, PT, R44, RZ, PT ;  /* 0x000000ff2c00720c */ /* 0x000fe40003f46270 */
[----:B------:R-:W-:Y:S02]  /*27b0*/  IABS R36, R40 ;  /* 0x0000002800247213 */ /* 0x000fe40000000000 */
[----:B------:R-:W-:Y:S01]  /*27c0*/  LOP3.LUT R42, R94, 0xd8, RZ, 0xfc, !PT ;  /* 0x000000d85e2a7812 */ /* 0x000fe200078efcff */
[--C-:B------:R-:W-:Y:S01]  /*27d0*/  @!P5 IMAD.IADD R89, R89, 0x1, -R95.reuse ;  /* 0x000000015959d824 */ /* 0x100fe200078e0a5f */
[----:B------:R-:W-:Y:S01]  /*27e0*/  ISETP.GE.AND P5, PT, R52, RZ, PT ;  /* 0x000000ff3400720c */ /* 0x000fe20003fa6270 */
[----:B------:R-:W-:Y:S01]  /*27f0*/  IMAD R91, R95, R91, R38 ;  /* 0x0000005b5f5b7224 */ /* 0x000fe200078e0226 */
[----:B------:R-:W-:Y:S01]  /*2800*/  IABS R38, R42 ;  /* 0x0000002a00267213 */ /* 0x000fe20000000000 */
[----:B------:R-:W-:-:S02]  /*2810*/  @!P6 IMAD.IADD R99, R99, 0x1, -R95 ;  /* 0x000000016363e824 */ /* 0x000fc400078e0a5f */
[----:B------:R-:W-:-:S03]  /*2820*/  IMAD.HI.U32 R34, R93, R36, RZ ;  /* 0x000000245d227227 */ /* 0x000fc600078e00ff */
[----:B------:R-:W-:Y:S01]  /*2830*/  ISETP.GT.U32.AND P6, PT, R95, R99, PT ;  /* 0x000000635f00720c */ /* 0x000fe20003fc4070 */
[----:B------:R-:W-:Y:S01]  /*2840*/  @!P3 IMAD.MOV R69, RZ, RZ, -R69 ;  /* 0x000000ffff45b224 */ /* 0x000fe200078e0a45 */
[----:B------:R-:W-:Y:S01]  /*2850*/  ISETP.GE.AND P3, PT, R50, RZ, PT ;  /* 0x000000ff3200720c */ /* 0x000fe20003f66270 */
[----:B------:R-:W-:Y:S01]  /*2860*/  @!P4 IMAD.IADD R75, R75, 0x1, -R95 ;  /* 0x000000014b4bc824 */ /* 0x000fe200078e0a5f */
[----:B------:R-:W-:Y:S01]  /*2870*/  ISETP.GT.U32.AND P4, PT, R95, R91, PT ;  /* 0x0000005b5f00720c */ /* 0x000fe20003f84070 */
[----:B------:R-:W-:Y:S02]  /*2880*/  IMAD.MOV R101, RZ, RZ, -R34 ;  /* 0x000000ffff657224 */ /* 0x000fe400078e0a22 */
[----:B------:R-:W-:-:S04]  /*2890*/  IMAD.HI.U32 R34, R93, R38, RZ ;  /* 0x000000265d227227 */ /* 0x000fc800078e00ff */
[----:B------:R-:W-:Y:S01]  /*28a0*/  @!P2 IMAD.MOV R75, RZ, RZ, -R75 ;  /* 0x000000ffff4ba224 */ /* 0x000fe200078e0a4b */
[C---:B------:R-:W-:Y:S01]  /*28b0*/  ISETP.GT.U32.AND P2, PT, R95.reuse, R97, PT ;  /* 0x000000615f00720c */ /* 0x040fe20003f44070 */
[C---:B------:R-:W-:Y:S02]  /*28c0*/  IMAD R101, R95.reuse, R101, R36 ;  /* 0x000000655f657224 */ /* 0x040fe400078e0224 */
[----:B------:R-:W-:Y:S02]  /*28d0*/  IMAD.MOV R34, RZ, RZ, -R34 ;  /* 0x000000ffff227224 */ /* 0x000fe400078e0a22 */
[----:B------:R-:W-:Y:S01]  /*28e0*/  @!P5 IMAD.MOV R89, RZ, RZ, -R89 ;  /* 0x000000ffff59d224 */ /* 0x000fe200078e0a59 */
[C---:B------:R-:W-:Y:S01]  /*28f0*/  ISETP.GT.U32.AND P5, PT, R95.reuse, R101, PT ;  /* 0x000000655f00720c */ /* 0x040fe20003fa4070 */
[----:B------:R-:W-:Y:S01]  /*2900*/  IMAD R103, R95, R34, R38 ;  /* 0x000000225f677224 */ /* 0x000fe200078e0226 */
[----:B------:R-:W-:Y:S01]  /*2910*/  LOP3.LUT R44, R94, 0xe0, RZ, 0xfc, !PT ;  /* 0x000000e05e2c7812 */ /* 0x000fe200078efcff */
[----:B------:R-:W-:-:S02]  /*2920*/  @!P6 IMAD.IADD R99, R99, 0x1, -R95 ;  /* 0x000000016363e824 */ /* 0x000fc400078e0a5f */
[----:B------:R-:W-:Y:S01]  /*2930*/  @!P3 IMAD.MOV R73, RZ, RZ, -R73 ;  /* 0x000000ffff49b224 */ /* 0x000fe200078e0a49 */
[----:B------:R-:W-:Y:S01]  /*2940*/  IABS R36, R44 ;  /* 0x0000002c00247213 */ /* 0x000fe20000000000 */
[--C-:B------:R-:W-:Y:S01]  /*2950*/  @!P4 IMAD.IADD R91, R91, 0x1, -R95.reuse ;  /* 0x000000015b5bc824 */ /* 0x100fe200078e0a5f */
[----:B------:R-:W-:Y:S02]  /*2960*/  ISETP.GT.U32.AND P6, PT, R95, R103, PT ;  /* 0x000000675f00720c */ /* 0x000fe40003fc4070 */
[----:B------:R-:W-:Y:S01]  /*2970*/  ISETP.GE.AND P3, PT, R46, RZ, PT ;  /* 0x000000ff2e00720c */ /* 0x000fe20003f66270 */
[----:B------:R-:W-:Y:S01]  /*2980*/  @!P2 IMAD.IADD R97, R97, 0x1, -R95 ;  /* 0x000000016161a824 */ /* 0x000fe200078e0a5f */
[----:B------:R-:W-:Y:S01]  /*2990*/  ISETP.GE.AND P4, PT, R48, RZ, PT ;  /* 0x000000ff3000720c */ /* 0x000fe20003f86270 */
[----:B------:R-:W-:Y:S01]  /*29a0*/  IMAD.HI.U32 R34, R93, R36, RZ ;  /* 0x000000245d227227 */ /* 0x000fe200078e00ff */
[----:B------:R-:W-:Y:S02]  /*29b0*/  ISETP.GT.U32.AND P2, PT, R95, R91, PT ;  /* 0x0000005b5f00720c */ /* 0x000fe40003f44070 */
[----:B------:R-:W-:-:S02]  /*29c0*/  LOP3.LUT R46, R94, 0xe8, RZ, 0xfc, !PT ;  /* 0x000000e85e2e7812 */ /* 0x000fc400078efcff */
[----:B------:R-:W-:Y:S01]  /*29d0*/  LOP3.LUT R48, R94, 0xf0, RZ, 0xfc, !PT ;  /* 0x000000f05e307812 */ /* 0x000fe200078efcff */
[--C-:B------:R-:W-:Y:S01]  /*29e0*/  @!P5 IMAD.IADD R101, R101, 0x1, -R95.reuse ;  /* 0x000000016565d824 */ /* 0x100fe200078e0a5f */
[----:B------:R-:W-:Y:S01]  /*29f0*/  IABS R38, R46 ;  /* 0x0000002e00267213 */ /* 0x000fe20000000000 */
[----:B------:R-:W-:Y:S01]  /*2a00*/  IMAD.MOV R34, RZ, RZ, -R34 ;  /* 0x000000ffff227224 */ /* 0x000fe200078e0a22 */
[----:B------:R-:W-:Y:S02]  /*2a10*/  ISETP.GE.AND P5, PT, R40, RZ, PT ;  /* 0x000000ff2800720c */ /* 0x000fe40003fa6270 */
[----:B------:R-:W-:Y:S01]  /*2a20*/  IABS R40, R48 ;  /* 0x0000003000287213 */ /* 0x000fe20000000000 */
[----:B------:R-:W-:Y:S02]  /*2a30*/  IMAD R107, R95, R34, R36 ;  /* 0x000000225f6b7224 */ /* 0x000fe400078e0224 */
[----:B------:R-:W-:Y:S01]  /*2a40*/  @!P6 IMAD.IADD R103, R103, 0x1, -R95 ;  /* 0x000000016767e824 */ /* 0x000fe200078e0a5f */
[C---:B------:R-:W-:Y:S01]  /*2a50*/  ISETP.GT.U32.AND P6, PT, R95.reuse, R101, PT ;  /* 0x000000655f00720c */ /* 0x040fe20003fc4070 */
[----:B------:R-:W-:Y:S01]  /*2a60*/  @!P3 IMAD.MOV R87, RZ, RZ, -R87 ;  /* 0x000000ffff57b224 */ /* 0x000fe200078e0a57 */
[----:B------:R-:W-:Y:S01]  /*2a70*/  ISETP.GT.U32.AND P3, PT, R95, R97, PT ;  /* 0x000000615f00720c */ /* 0x000fe20003f64070 */
[----:B------:R-:W-:-:S04]  /*2a80*/  IMAD.HI.U32 R34, R93, R38, RZ ;  /* 0x000000265d227227 */ /* 0x000fc800078e00ff */
[----:B------:R-:W-:Y:S02]  /*2a90*/  IMAD.MOV.U32 R36, RZ, RZ, R40 ;  /* 0x000000ffff247224 */ /* 0x000fe400078e0028 */
[----:B------:R-:W-:Y:S01]  /*2aa0*/  @!P2 IMAD.IADD R91, R91, 0x1, -R95 ;  /* 0x000000015b5ba824 */ /* 0x000fe200078e0a5f */
[----:B------:R-:W-:Y:S01]  /*2ab0*/  ISETP.GE.AND P2, PT, R54, RZ, PT ;  /* 0x000000ff3600720c */ /* 0x000fe20003f46270 */
[----:B------:R-:W-:Y:S02]  /*2ac0*/  IMAD.MOV R109, RZ, RZ, -R34 ;  /* 0x000000ffff6d7224 */ /* 0x000fe400078e0a22 */
[----:B------:R-:W-:-:S04]  /*2ad0*/  IMAD.HI.U32 R34, R93, R36, RZ ;  /* 0x000000245d227227 */ /* 0x000fc800078e00ff */
[----:B------:R-:W-:Y:S02]  /*2ae0*/  IMAD.MOV R34, RZ, RZ, -R34 ;  /* 0x000000ffff227224 */ /* 0x000fe400078e0a22 */
[--C-:B------:R-:W-:Y:S02]  /*2af0*/  @!P6 IMAD.IADD R101, R101, 0x1, -R95.reuse ;  /* 0x000000016565e824 */ /* 0x100fe400078e0a5f */
[----:B------:R-:W-:Y:S02]  /*2b00*/  IMAD R111, R95, R34, R36 ;  /* 0x000000225f6f7224 */ /* 0x000fe400078e0224 */
[----:B------:R-:W-:Y:S02]  /*2b10*/  @!P3 IMAD.IADD R97, R97, 0x1, -R95 ;  /* 0x000000016161b824 */ /* 0x000fe400078e0a5f */
[----:B------:R-:W-:Y:S01]  /*2b20*/  @!P5 IMAD.MOV R101, RZ, RZ, -R101 ;  /* 0x000000ffff65d224 */ /* 0x000fe200078e0a65 */
[----:B------:R-:W-:Y:S01]  /*2b30*/  ISETP.GT.U32.AND P5, PT, R95, R111, PT ;  /* 0x0000006f5f00720c */ /* 0x000fe20003fa4070 */
[----:B------:R-:W-:Y:S01]  /*2b40*/  @!P2 IMAD.MOV R97, RZ, RZ, -R97 ;  /* 0x000000ffff61a224 */ /* 0x000fe200078e0a61 */
[----:B------:R-:W-:-:S02]  /*2b50*/  LOP3.LUT R50, R94, 0xf8, RZ, 0xfc, !PT ;  /* 0x000000f85e327812 */ /* 0x000fc400078efcff */
[C---:B------:R-:W-:Y:S01]  /*2b60*/  ISETP.GT.U32.AND P2, PT, R95.reuse, R107, PT ;  /* 0x0000006b5f00720c */ /* 0x040fe20003f44070 */
[C---:B------:R-:W-:Y:S01]  /*2b70*/  IMAD R109, R95.reuse, R109, R38 ;  /* 0x0000006d5f6d7224 */ /* 0x040fe200078e0226 */
[----:B------:R-:W-:Y:S01]  /*2b80*/  IABS R38, R50 ;  /* 0x0000003200267213 */ /* 0x000fe20000000000 */
[----:B------:R-:W-:Y:S01]  /*2b90*/  @!P4 IMAD.MOV R91, RZ, RZ, -R91 ;  /* 0x000000ffff5bc224 */ /* 0x000fe200078e0a5b */
[----:B------:R-:W-:Y:S02]  /*2ba0*/  ISETP.GT.U32.AND P4, PT, R95, R103, PT ;  /* 0x000000675f00720c */ /* 0x000fe40003f84070 */
[----:B------:R-:W-:Y:S01]  /*2bb0*/  LOP3.LUT R40, R94, 0x100, RZ, 0xfc, !PT ;  /* 0x000001005e287812 */ /* 0x000fe200078efcff */
[----:B------:R-:W-:-:S03]  /*2bc0*/  IMAD.HI.U32 R34, R93, R38, RZ ;  /* 0x000000265d227227 */ /* 0x000fc600078e00ff */
[----:B------:R-:W-:Y:S01]  /*2bd0*/  IABS R36, R40 ;  /* 0x0000002800247213 */ /* 0x000fe20000000000 */
[--C-:B------:R-:W-:Y:S02]  /*2be0*/  @!P5 IMAD.IADD R111, R111, 0x1, -R95.reuse ;  /* 0x000000016f6fd824 */ /* 0x100fe400078e0a5f */
[----:B------:R-:W-:Y:S02]  /*2bf0*/  @!P2 IMAD.IADD R107, R107, 0x1, -R95 ;  /* 0x000000016b6ba824 */ /* 0x000fe400078e0a5f */
[----:B------:R-:W-:Y:S01]  /*2c00*/  IMAD.MOV R34, RZ, RZ, -R34 ;  /* 0x000000ffff227224 */ /* 0x000fe200078e0a22 */
[----:B------:R-:W-:Y:S02]  /*2c10*/  ISETP.GE.AND P3, PT, R56, RZ, PT ;  /* 0x000000ff3800720c */ /* 0x000fe40003f66270 */
[C---:B------:R-:W-:Y:S01]  /*2c20*/  ISETP.GT.U32.AND P5, PT, R95.reuse, R111, PT ;  /* 0x0000006f5f00720c */ /* 0x040fe20003fa4070 */
[C---:B------:R-:W-:Y:S01]  /*2c30*/  IMAD R113, R95.reuse, R34, R38 ;  /* 0x000000225f717224 */ /* 0x040fe200078e0226 */
[----:B------:R-:W-:Y:S01]  /*2c40*/  ISETP.GT.U32.AND P2, PT, R95, R107, PT ;  /* 0x0000006b5f00720c */ /* 0x000fe20003f44070 */
[----:B------:R-:W-:-:S04]  /*2c50*/  IMAD.HI.U32 R34, R93, R36, RZ ;  /* 0x000000245d227227 */ /* 0x000fc800078e00ff */
[----:B------:R-:W-:Y:S01]  /*2c60*/  @!P4 IMAD.IADD R103, R103, 0x1, -R95 ;  /* 0x000000016767c824 */ /* 0x000fe200078e0a5f */
[----:B------:R-:W-:Y:S01]  /*2c70*/  ISETP.GT.U32.AND P4, PT, R95, R109, PT ;  /* 0x0000006d5f00720c */ /* 0x000fe20003f84070 */
[----:B------:R-:W-:-:S04]  /*2c80*/  IMAD.MOV R115, RZ, RZ, -R34 ;  /* 0x000000ffff737224 */ /* 0x000fc800078e0a22 */
[----:B------:R-:W-:Y:S01]  /*2c90*/  IMAD R115, R95, R115, R36 ;  /* 0x000000735f737224 */ /* 0x000fe200078e0224 */
[----:B------:R-:W-:Y:S01]  /*2ca0*/  ISETP.GE.AND P6, PT, R44, RZ, PT ;  /* 0x000000ff2c00720c */ /* 0x000fe20003fc6270 */
[----:B------:R-:W-:Y:S01]  /*2cb0*/  @!P3 IMAD.MOV R99, RZ, RZ, -R99 ;  /* 0x000000ffff63b224 */ /* 0x000fe200078e0a63 */
[----:B------:R-:W-:Y:S01]  /*2cc0*/  ISETP.GE.AND P3, PT, R42, RZ, PT ;  /* 0x000000ff2a00720c */ /* 0x000fe20003f66270 */
[--C-:B------:R-:W-:Y:S01]  /*2cd0*/  @!P5 IMAD.IADD R111, R111, 0x1, -R95.reuse ;  /* 0x000000016f6fd824 */ /* 0x100fe200078e0a5f */
[----:B------:R-:W-:Y:S01]  /*2ce0*/  ISETP.GT.U32.AND P5, PT, R95, R115, PT ;  /* 0x000000735f00720c */ /* 0x000fe20003fa4070 */
[--C-:B------:R-:W-:Y:S01]  /*2cf0*/  @!P2 IMAD.IADD R107, R107, 0x1, -R95.reuse ;  /* 0x000000016b6ba824 */ /* 0x100fe200078e0a5f */
[----:B------:R-:W-:Y:S02]  /*2d00*/  LOP3.LUT R42, R94, 0x108, RZ, 0xfc, !PT ;  /* 0x000001085e2a7812 */ /* 0x000fe400078efcff */
[----:B------:R-:W-:Y:S01]  /*2d10*/  ISETP.GT.U32.AND P2, PT, R95, R113, PT ;  /* 0x000000715f00720c */ /* 0x000fe20003f44070 */
[----:B------:R-:W-:Y:S01]  /*2d20*/  @!P4 IMAD.IADD R109, R109, 0x1, -R95 ;  /* 0x000000016d6dc824 */ /* 0x000fe200078e0a5f */
[----:B------:R-:W-:-:S02]  /*2d30*/  IABS R38, R42 ;  /* 0x0000002a00267213 */ /* 0x000fc40000000000 */
[----:B------:R-:W-:Y:S02]  /*2d40*/  LOP3.LUT R44, R94, 0x110, RZ, 0xfc, !PT ;  /* 0x000001105e2c7812 */ /* 0x000fe400078efcff */
[----:B------:R-:W-:Y:S01]  /*2d50*/  ISETP.GT.U32.AND P4, PT, R95, R109, PT ;  /* 0x0000006d5f00720c */ /* 0x000fe20003f84070 */
[----:B------:R-:W-:Y:S01]  /*2d60*/  IMAD.HI.U32 R34, R93, R38, RZ ;  /* 0x000000265d227227 */ /* 0x000fe200078e00ff */
[----:B------:R-:W-:-:S03]  /*2d70*/  IABS R36, R44 ;  /* 0x0000002c00247213 */ /* 0x000fc60000000000 */
[----:B------:R-:W-:Y:S01]  /*2d80*/  @!P6 IMAD.MOV R107, RZ, RZ, -R107 ;  /* 0x000000ffff6be224 */ /* 0x000fe200078e0a6b */
[----:B------:R-:W-:Y:S01]  /*2d90*/  ISETP.GE.AND P6, PT, R48, RZ, PT ;  /* 0x000000ff3000720c */ /* 0x000fe20003fc6270 */
[--C-:B------:R-:W-:Y:S02]  /*2da0*/  @!P5 IMAD.IADD R115, R115, 0x1, -R95.reuse ;  /* 0x000000017373d824 */ /* 0x100fe400078e0a5f */
[----:B------:R-:W-:Y:S02]  /*2db0*/  @!P2 IMAD.IADD R113, R113, 0x1, -R95 ;  /* 0x000000017171a824 */ /* 0x000fe400078e0a5f */
[----:B------:R-:W-:Y:S01]  /*2dc0*/  IMAD.MOV R34, RZ, RZ, -R34 ;  /* 0x000000ffff227224 */ /* 0x000fe200078e0a22 */
[C---:B------:R-:W-:Y:S01]  /*2dd0*/  ISETP.GT.U32.AND P5, PT, R95.reuse, R115, PT ;  /* 0x000000735f00720c */ /* 0x040fe20003fa4070 */
[----:B------:R-:W-:Y:S01]  /*2de0*/  @!P3 IMAD.MOV R103, RZ, RZ, -R103 ;  /* 0x000000ffff67b224 */ /* 0x000fe200078e0a67 */
[----:B------:R-:W-:Y:S01]  /*2df0*/  ISETP.GE.AND P3, PT, R46, RZ, PT ;  /* 0x000000ff2e00720c */ /* 0x000fe20003f66270 */
[C---:B------:R-:W-:Y:S01]  /*2e00*/  IMAD R129, R95.reuse, R34, R38 ;  /* 0x000000225f817224 */ /* 0x040fe200078e0226 */
[----:B------:R-:W-:Y:S01]  /*2e10*/  ISETP.GT.U32.AND P2, PT, R95, R113, PT ;  /* 0x000000715f00720c */ /* 0x000fe20003f44070 */
[----:B------:R-:W-:-:S04]  /*2e20*/  IMAD.HI.U32 R34, R93, R36, RZ ;  /* 0x000000245d227227 */ /* 0x000fc800078e00ff */
[----:B------:R-:W-:Y:S01]  /*2e30*/  @!P4 IMAD.IADD R109, R109, 0x1, -R95 ;  /* 0x000000016d6dc824 */ /* 0x000fe200078e0a5f */
[----:B------:R-:W-:Y:S01]  /*2e40*/  ISETP.GE.AND P4, PT, R50, RZ, PT ;  /* 0x000000ff3200720c */ /* 0x000fe20003f86270 */
[----:B------:R-:W-:Y:S01]  /*2e50*/  IMAD.MOV R133, RZ, RZ, -R34 ;  /* 0x000000ffff857224 */ /* 0x000fe200078e0a22 */
[----:B------:R-:W-:Y:S01]  /*2e60*/  LOP3.LUT R46, R94, 0x118, RZ, 0xfc, !PT ;  /* 0x000001185e2e7812 */ /* 0x000fe200078efcff */
[----:B------:R-:W-:Y:S01]  /*2e70*/  @!P6 IMAD.MOV R111, RZ, RZ, -R111 ;  /* 0x000000ffff6fe224 */ /* 0x000fe200078e0a6f */
[----:B------:R-:W-:Y:S01]  /*2e80*/  ISETP.GE.AND P6, PT, R42, RZ, PT ;  /* 0x000000ff2a00720c */ /* 0x000fe20003fc6270 */
[----:B------:R-:W-:Y:S01]  /*2e90*/  IMAD R133, R95, R133, R36 ;  /* 0x000000855f857224 */ /* 0x000fe200078e0224 */
[----:B------:R-:W-:Y:S01]  /*2ea0*/  LOP3.LUT R42, R94, 0x120, RZ, 0xfc, !PT ;  /* 0x000001205e2a7812 */ /* 0x000fe200078efcff */
[----:B------:R-:W-:Y:S01]  /*2eb0*/  @!P3 IMAD.MOV R109, RZ, RZ, -R109 ;  /* 0x000000ffff6db224 */ /* 0x000fe200078e0a6d */
[----:B------:R-:W-:Y:S01]  /*2ec0*/  ISETP.GE.AND P3, PT, R40, RZ, PT ;  /* 0x000000ff2800720c */ /* 0x000fe20003f66270 */
[--C-:B------:R-:W-:Y:S01]  /*2ed0*/  @!P5 IMAD.IADD R115, R115, 0x1, -R95.reuse ;  /* 0x000000017373d824 */ /* 0x100fe200078e0a5f */
[----:B------:R-:W-:Y:S01]  /*2ee0*/  IABS R38, R46 ;  /* 0x0000002e00267213 */ /* 0x000fe20000000000 */
[----:B------:R-:W-:Y:S01]  /*2ef0*/  @!P2 IMAD.IADD R113, R113, 0x1, -R95 ;  /* 0x000000017171a824 */ /* 0x000fe200078e0a5f */
[----:B------:R-:W-:-:S02]  /*2f00*/  ISETP.GT.U32.AND P5, PT, R95, R133, PT ;  /* 0x000000855f00720c */ /* 0x000fc40003fa4070 */
[----:B------:R-:W-:Y:S01]  /*2f10*/  IABS R40, R42 ;  /* 0x0000002a00287213 */ /* 0x000fe20000000000 */
[----:B------:R-:W-:Y:S01]  /*2f20*/  @!P4 IMAD.MOV R113, RZ, RZ, -R113 ;  /* 0x000000ffff71c224 */ /* 0x000fe200078e0a71 */
[----:B------:R-:W-:Y:S01]  /*2f30*/  ISETP.GT.U32.AND P2, PT, R95, R129, PT ;  /* 0x000000815f00720c */ /* 0x000fe20003f44070 */
[C---:B------:R-:W-:Y:S01]  /*2f40*/  IMAD.HI.U32 R34, R93.reuse, R38, RZ ;  /* 0x000000265d227227 */ /* 0x040fe200078e00ff */
[----:B------:R-:W-:Y:S02]  /*2f50*/  ISETP.GE.AND P4, PT, R44, RZ, PT ;  /* 0x000000ff2c00720c */ /* 0x000fe40003f86270 */
[----:B------:R-:W-:Y:S01]  /*2f60*/  LOP3.LUT R44, R94, 0x128, RZ, 0xfc, !PT ;  /* 0x000001285e2c7812 */ /* 0x000fe200078efcff */
[----:B------:R-:W-:Y:S02]  /*2f70*/  IMAD.MOV.U32 R36, RZ, RZ, R40 ;  /* 0x000000ffff247224 */ /* 0x000fe400078e0028 */
[----:B------:R-:W-:Y:S01]  /*2f80*/  IMAD.MOV R137, RZ, RZ, -R34 ;  /* 0x000000ffff897224 */ /* 0x000fe200078e0a22 */
[----:B------:R-:W-:Y:S01]  /*2f90*/  IABS R40, R44 ;  /* 0x0000002c00287213 */ /* 0x000fe20000000000 */
[----:B------:R-:W-:-:S04]  /*2fa0*/  IMAD.HI.U32 R34, R93, R36, RZ ;  /* 0x000000245d227227 */ /* 0x000fc800078e00ff */
[--C-:B------:R-:W-:Y:S02]  /*2fb0*/  @!P5 IMAD.IADD R133, R133, 0x1, -R95.reuse ;  /* 0x000000018585d824 */ /* 0x100fe400078e0a5f */
[C---:B------:R-:W-:Y:S02]  /*2fc0*/  IMAD R137, R95.reuse, R137, R38 ;  /* 0x000000895f897224 */ /* 0x040fe400078e0226 */
[----:B------:R-:W-:Y:S02]  /*2fd0*/  IMAD.MOV R34, RZ, RZ, -R34 ;  /* 0x000000ffff227224 */ /* 0x000fe400078e0a22 */
[----:B------:R-:W-:Y:S01]  /*2fe0*/  IMAD.MOV.U32 R38, RZ, RZ, R40 ;  /* 0x000000ffff267224 */ /* 0x000fe200078e0028 */
[----:B------:R-:W-:Y:S01]  /*2ff0*/  ISETP.GT.U32.AND P5, PT, R95, R133, PT ;  /* 0x000000855f00720c */ /* 0x000fe20003fa4070 */
[----:B------:R-:W-:Y:S02]  /*3000*/  @!P2 IMAD.IADD R129, R129, 0x1, -R95 ;  /* 0x000000018181a824 */ /* 0x000fe400078e0a5f */
[----:B------:R-:W-:-:S02]  /*3010*/  IMAD R141, R95, R34, R36 ;  /* 0x000000225f8d7224 */ /* 0x000fc400078e0224 */
[----:B------:R-:W-:Y:S01]  /*3020*/  IMAD.HI.U32 R34, R93, R38, RZ ;  /* 0x000000265d227227 */ /* 0x000fe200078e00ff */
[----:B------:R-:W-:-:S03]  /*3030*/  ISETP.GT.U32.AND P2, PT, R95, R129, PT ;  /* 0x000000815f00720c */ /* 0x000fc60003f44070 */
[----:B------:R-:W-:Y:S01]  /*3040*/  @!P3 IMAD.MOV R115, RZ, RZ, -R115 ;  /* 0x000000ffff73b224 */ /* 0x000fe200078e0a73 */
[----:B------:R-:W-:Y:S01]  /*3050*/  ISETP.GT.U32.AND P3, PT, R95, R137, PT ;  /* 0x000000895f00720c */ /* 0x000fe20003f64070 */
[----:B------:R-:W-:Y:S01]  /*3060*/  IMAD.MOV R145, RZ, RZ, -R34 ;  /* 0x000000ffff917224 */ /* 0x000fe200078e0a22 */
[----:B------:R-:W-:-:S03]  /*3070*/  LOP3.LUT R48, R94, 0x130, RZ, 0xfc, !PT ;  /* 0x000001305e307812 */ /* 0x000fc600078efcff */
[----:B------:R-:W-:Y:S01]  /*3080*/  IMAD R145, R95, R145, R38 ;  /* 0x000000915f917224 */ /* 0x000fe200078e0226 */
[----:B------:R-:W-:Y:S01]  /*3090*/  IABS R36, R48 ;  /* 0x0000003000247213 */ /* 0x000fe20000000000 */
[----:B------:R-:W-:-:S03]  /*30a0*/  @!P5 IMAD.IADD R133, R133, 0x1, -R95 ;  /* 0x000000018585d824 */ /* 0x000fc600078e0a5f */
[----:B------:R-:W-:Y:S01]  /*30b0*/  ISETP.GT.U32.AND P5, PT, R95, R145, PT ;  /* 0x000000915f00720c */ /* 0x000fe20003fa4070 */
[--C-:B------:R-:W-:Y:S01]  /*30c0*/  @!P2 IMAD.IADD R129, R129, 0x1, -R95.reuse ;  /* 0x000000018181a824 */ /* 0x100fe200078e0a5f */
[----:B------:R-:W-:Y:S01]  /*30d0*/  ISETP.GE.AND P2, PT, R46, RZ, PT ;  /* 0x000000ff2e00720c */ /* 0x000fe20003f46270 */
[----:B------:R-:W-:Y:S01]  /*30e0*/  @!P3 IMAD.IADD R137, R137, 0x1, -R95 ;  /* 0x000000018989b824 */ /* 0x000fe200078e0a5f */
[C---:B------:R-:W-:Y:S01]  /*30f0*/  LOP3.LUT R46, R94.reuse, 0x138, RZ, 0xfc, !PT ;  /* 0x000001385e2e7812 */ /* 0x040fe200078efcff */
[----:B------:R-:W-:Y:S01]  /*3100*/  IMAD.HI.U32 R34, R93, R36, RZ ;  /* 0x000000245d227227 */ /* 0x000fe200078e00ff */
[----:B------:R-:W-:Y:S02]  /*3110*/  LOP3.LUT R50, R94, 0x140, RZ, 0xfc, !PT ;  /* 0x000001405e327812 */ /* 0x000fe400078efcff */
[----:B------:R-:W-:Y:S01]  /*3120*/  IABS R38, R46 ;  /* 0x0000002e00267213 */ /* 0x000fe20000000000 */
[----:B------:R-:W-:Y:S01]  /*3130*/  @!P6 IMAD.MOV R129, RZ, RZ, -R129 ;  /* 0x000000ffff81e224 */ /* 0x000fe200078e0a81 */
[C---:B------:R-:W-:Y:S01]  /*3140*/  ISETP.GT.U32.AND P6, PT, R95.reuse, R141, PT ;  /* 0x0000008d5f00720c */ /* 0x040fe20003fc4070 */
[----:B------:R-:W-:Y:S01]  /*3150*/  IMAD.MOV R34, RZ, RZ, -R34 ;  /* 0x000000ffff227224 */ /* 0x000fe200078e0a22 */
[----:B------:R-:W-:-:S02]  /*3160*/  ISETP.GT.U32.AND P3, PT, R95, R137, PT ;  /* 0x000000895f00720c */ /* 0x000fc40003f64070 */
[----:B------:R-:W-:Y:S01]  /*3170*/  IABS R40, R50 ;  /* 0x0000003200287213 */ /* 0x000fe20000000000 */
[----:B------:R-:W-:Y:S02]  /*3180*/  IMAD R149, R95, R34, R36 ;  /* 0x000000225f957224 */ /* 0x000fe400078e0224 */
[----:B------:R-:W-:Y:S02]  /*3190*/  @!P5 IMAD.IADD R145, R145, 0x1, -R95 ;  /* 0x000000019191d824 */ /* 0x000fe400078e0a5f */
[----:B------:R-:W-:-:S04]  /*31a0*/  IMAD.HI.U32 R34, R93, R38, RZ ;  /* 0x000000265d227227 */ /* 0x000fc800078e00ff */
[----:B------:R-:W-:Y:S01]  /*31b0*/  IMAD.MOV.U32 R36, RZ, RZ, R40 ;  /* 0x000000ffff247224 */ /* 0x000fe200078e0028 */
[----:B------:R-:W-:Y:S01]  /*31c0*/  ISETP.GT.U32.AND P5, PT, R95, R145, PT ;  /* 0x000000915f00720c */ /* 0x000fe20003fa4070 */
[----:B------:R-:W-:Y:S02]  /*31d0*/  IMAD.MOV R151, RZ, RZ, -R34 ;  /* 0x000000ffff977224 */ /* 0x000fe400078e0a22 */
[----:B------:R-:W-:-:S04]  /*31e0*/  IMAD.HI.U32 R34, R93, R36, RZ ;  /* 0x000000245d227227 */ /* 0x000fc800078e00ff */
[--C-:B------:R-:W-:Y:S02]  /*31f0*/  @!P6 IMAD.IADD R141, R141, 0x1, -R95.reuse ;  /* 0x000000018d8de824 */ /* 0x100fe400078e0a5f */
[----:B------:R-:W-:Y:S01]  /*3200*/  @!P3 IMAD.IADD R137, R137, 0x1, -R95 ;  /* 0x000000018989b824 */ /* 0x000fe200078e0a5f */
[C---:B------:R-:W-:Y:S01]  /*3210*/  ISETP.GT.U32.AND P3, PT, R95.reuse, R149, PT ;  /* 0x000000955f00720c */ /* 0x040fe20003f64070 */
[----:B------:R-:W-:Y:S01]  /*3220*/  IMAD.MOV R34, RZ, RZ, -R34 ;  /* 0x000000ffff227224 */ /* 0x000fe200078e0a22 */
[----:B------:R-:W-:-:S03]  /*3230*/  ISETP.GT.U32.AND P6, PT, R95, R141, PT ;  /* 0x0000008d5f00720c */ /* 0x000fc60003fc4070 */
[----:B------:R-:W-:Y:S01]  /*3240*/  IMAD R153, R95, R34, R36 ;  /* 0x000000225f997224 */ /* 0x000fe200078e0224 */
[----:B------:R-:W-:Y:S01]  /*3250*/  LOP3.LUT R52, R94, 0x148, RZ, 0xfc, !PT ;  /* 0x000001485e347812 */ /* 0x000fe200078efcff */
[----:B------:R-:W-:Y:S01]  /*3260*/  @!P4 IMAD.MOV R133, RZ, RZ, -R133 ;  /* 0x000000ffff85c224 */ /* 0x000fe200078e0a85 */
[----:B------:R-:W-:Y:S01]  /*3270*/  ISETP.GE.AND P4, PT, R42, RZ, PT ;  /* 0x000000ff2a00720c */ /* 0x000fe20003f86270 */
[--C-:B------:R-:W-:Y:S01]  /*3280*/  @!P5 IMAD.IADD R145, R145, 0x1, -R95.reuse ;  /* 0x000000019191d824 */ /* 0x100fe200078e0a5f */
[C---:B------:R-:W-:Y:S01]  /*3290*/  ISETP.GT.U32.AND P5, PT, R95.reuse, R153, PT ;  /* 0x000000995f00720c */ /* 0x040fe20003fa4070 */
[----:B------:R-:W-:Y:S01]  /*32a0*/  IMAD R151, R95, R151, R38 ;  /* 0x000000975f977224 */ /* 0x000fe200078e0226 */
[----:B------:R-:W-:Y:S01]  /*32b0*/  IABS R38, R52 ;  /* 0x0000003400267213 */ /* 0x000fe20000000000 */
[----:B------:R-:W-:-:S04]  /*32c0*/  @!P3 IMAD.IADD R149, R149, 0x1, -R95 ;  /* 0x000000019595b824 */ /* 0x000fc800078e0a5f */
[----:B------:R-:W-:Y:S01]  /*32d0*/  IMAD.MOV.U32 R36, RZ, RZ, R38 ;  /* 0x000000ffff247224 */ /* 0x000fe200078e0026 */
[----:B------:R-:W-:Y:S01]  /*32e0*/  LOP3.LUT R42, R94, 0x150, RZ, 0xfc, !PT ;  /* 0x000001505e2a7812 */ /* 0x000fe200078efcff */
[----:B------:R-:W-:Y:S02]  /*32f0*/  @!P6 IMAD.IADD R141, R141, 0x1, -R95 ;  /* 0x000000018d8de824 */ /* 0x000fe400078e0a5f */
[----:B------:R-:W-:Y:S01]  /*3300*/  @!P2 IMAD.MOV R137, RZ, RZ, -R137 ;  /* 0x000000ffff89a224 */ /* 0x000fe200078e0a89 */
[----:B------:R-:W-:Y:S01]  /*3310*/  ISETP.GT.U32.AND P2, PT, R95, R149, PT ;  /* 0x000000955f00720c */ /* 0x000fe20003f44070 */
[----:B------:R-:W-:Y:S01]  /*3320*/  IMAD.HI.U32 R34, R93, R36, RZ ;  /* 0x000000245d227227 */ /* 0x000fe200078e00ff */
[----:B------:R-:W-:-:S03]  /*3330*/  IABS R38, R42 ;  /* 0x0000002a00267213 */ /* 0x000fc60000000000 */
[----:B------:R-:W-:Y:S01]  /*3340*/  @!P4 IMAD.MOV R141, RZ, RZ, -R141 ;  /* 0x000000ffff8dc224 */ /* 0x000fe200078e0a8d */
[----:B------:R-:W-:Y:S01]  /*3350*/  ISETP.GE.AND P4, PT, R48, RZ, PT ;  /* 0x000000ff3000720c */ /* 0x000fe20003f86270 */
[----:B------:R-:W-:Y:S02]  /*3360*/  @!P5 IMAD.IADD R153, R153, 0x1, -R95 ;  /* 0x000000019999d824 */ /* 0x000fe400078e0a5f */
[----:B------:R-:W-:Y:S01]  /*3370*/  IMAD.MOV R34, RZ, RZ, -R34 ;  /* 0x000000ffff227224 */ /* 0x000fe200078e0a22 */
[C---:B------:R-:W-:Y:S02]  /*3380*/  ISETP.GT.U32.AND P6, PT, R95.reuse, R151, PT ;  /* 0x000000975f00720c */ /* 0x040fe40003fc4070 */
[C---:B------:R-:W-:Y:S01]  /*3390*/  ISETP.GT.U32.AND P5, PT, R95.reuse, R153, PT ;  /* 0x000000995f00720c */ /* 0x040fe20003fa4070 */
[----:B------:R-:W-:Y:S02]  /*33a0*/  IMAD R155, R95, R34, R36 ;  /* 0x000000225f9b7224 */ /* 0x000fe400078e0224 */
[----:B------:R-:W-:-:S04]  /*33b0*/  IMAD.HI.U32 R34, R93, R38, RZ ;  /* 0x000000265d227227 */ /* 0x000fc800078e00ff */
[----:B------:R-:W-:Y:S02]  /*33c0*/  @!P2 IMAD.IADD R149, R149, 0x1, -R95 ;  /* 0x000000019595a824 */ /* 0x000fe400078e0a5f */
[----:B------:R-:W-:Y:S02]  /*33d0*/  IMAD.MOV R34, RZ, RZ, -R34 ;  /* 0x000000ffff227224 */ /* 0x000fe400078e0a22 */
[----:B------:R-:W-:Y:S01]  /*33e0*/  @!P4 IMAD.MOV R149, RZ, RZ, -R149 ;  /* 0x000000ffff95c224 */ /* 0x000fe200078e0a95 */
[C---:B------:R-:W-:Y:S01]  /*33f0*/  ISETP.GT.U32.AND P4, PT, R95.reuse, R155, PT ;  /* 0x0000009b5f00720c */ /* 0x040fe20003f84070 */
[----:B------:R-:W-:Y:S01]  /*3400*/  IMAD R157, R95, R34, R38 ;  /* 0x000000225f9d7224 */ /* 0x000fe200078e0226 */
[----:B------:R-:W-:Y:S01]  /*3410*/  ISETP.GE.AND P3, PT, R44, RZ, PT ;  /* 0x000000ff2c00720c */ /* 0x000fe20003f66270 */
[--C-:B------:R-:W-:Y:S02]  /*3420*/  @!P5 IMAD.IADD R153, R153, 0x1, -R95.reuse ;  /* 0x000000019999d824 */ /* 0x100fe400078e0a5f */
[----:B------:R-:W-:Y:S01]  /*3430*/  @!P6 IMAD.IADD R151, R151, 0x1, -R95 ;  /* 0x000000019797e824 */ /* 0x000fe200078e0a5f */
[----:B------:R-:W-:-:S02]  /*3440*/  ISETP.GT.U32.AND P5, PT, R95, R157, PT ;  /* 0x0000009d5f00720c */ /* 0x000fc40003fa4070 */
[----:B------:R-:W-:Y:S02]  /*3450*/  ISETP.GE.AND P2, PT, R46, RZ, PT ;  /* 0x000000ff2e00720c */ /* 0x000fe40003f46270 */
[----:B------:R-:W-:Y:S02]  /*3460*/  ISETP.GT.U32.AND P6, PT, R95, R151, PT ;  /* 0x000000975f00720c */ /* 0x000fe40003fc4070 */
[C---:B------:R-:W-:Y:S02]  /*3470*/  LOP3.LUT R46, R94.reuse, 0x158, RZ, 0xfc, !PT ;  /* 0x000001585e2e7812 */ /* 0x040fe400078efcff */
[----:B------:R-:W-:Y:S01]  /*3480*/  LOP3.LUT R48, R94, 0x160, RZ, 0xfc, !PT ;  /* 0x000001605e307812 */ /* 0x000fe200078efcff */
[----:B------:R-:W-:Y:S01]  /*3490*/  @!P4 IMAD.IADD R155, R155, 0x1, -R95 ;  /* 0x000000019b9bc824 */ /* 0x000fe200078e0a5f */
[----:B------:R-:W-:Y:S02]  /*34a0*/  IABS R38, R46 ;  /* 0x0000002e00267213 */ /* 0x000fe40000000000 */
[----:B------:R-:W-:Y:S01]  /*34b0*/  IABS R40, R48 ;  /* 0x0000003000287213 */ /* 0x000fe20000000000 */
[----:B------:R-:W-:Y:S01]  /*34c0*/  @!P3 IMAD.MOV R145, RZ, RZ, -R145 ;  /* 0x000000ffff91b224 */ /* 0x000fe200078e0a91 */
[----:B------:R-:W-:Y:S01]  /*34d0*/  ISETP.GE.AND P3, PT, R50, RZ, PT ;  /* 0x000000ff3200720c */ /* 0x000fe20003f66270 */
[----:B------:R-:W-:Y:S01]  /*34e0*/  @!P5 IMAD.IADD R157, R157, 0x1, -R95 ;  /* 0x000000019d9dd824 */ /* 0x000fe200078e0a5f */
[----:B------:R-:W-:Y:S01]  /*34f0*/  ISETP.GT.U32.AND P5, PT, R95, R155, PT ;  /* 0x0000009b5f00720c */ /* 0x000fe20003fa4070 */
[----:B------:R-:W-:Y:S01]  /*3500*/  IMAD.HI.U32 R34, R93, R38, RZ ;  /* 0x000000265d227227 */ /* 0x000fe200078e00ff */
[----:B------:R-:W-:-:S03]  /*3510*/  LOP3.LUT R50, R94, 0x168, RZ, 0xfc, !PT ;  /* 0x000001685e327812 */ /* 0x000fc600078efcff */
[----:B------:R-:W-:Y:S01]  /*3520*/  IMAD.HI.U32 R36, R93, R40, RZ ;  /* 0x000000285d247227 */ /* 0x000fe200078e00ff */
[----:B------:R-:W-:-:S03]  /*3530*/  ISETP.GE.AND P4, PT, R42, RZ, PT ;  /* 0x000000ff2a00720c */ /* 0x000fc60003f86270 */
[----:B------:R-:W-:Y:S01]  /*3540*/  @!P6 IMAD.IADD R151, R151, 0x1, -R95 ;  /* 0x000000019797e824 */ /* 0x000fe200078e0a5f */
[----:B------:R-:W-:Y:S01]  /*3550*/  IABS R42, R50 ;  /* 0x00000032002a7213 */ /* 0x000fe20000000000 */
[----:B------:R-:W-:Y:S02]  /*3560*/  IMAD.MOV R34, RZ, RZ, -R34 ;  /* 0x000000ffff227224 */ /* 0x000fe400078e0a22 */
[----:B------:R-:W-:Y:S01]  /*3570*/  IMAD.MOV R161, RZ, RZ, -R36 ;  /* 0x000000ffffa17224 */ /* 0x000fe200078e0a24 */
[----:B------:R-:W-:Y:S01]  /*3580*/  ISETP.GE.AND P6, PT, R52, RZ, PT ;  /* 0x000000ff3400720c */ /* 0x000fe20003fc6270 */
[----:B------:R-:W-:Y:S01]  /*3590*/  @!P2 IMAD.MOV R151, RZ, RZ, -R151 ;  /* 0x000000ffff97a224 */ /* 0x000fe200078e0a97 */
[C---:B------:R-:W-:Y:S01]  /*35a0*/  ISETP.GT.U32.AND P2, PT, R95.reuse, R157, PT ;  /* 0x0000009d5f00720c */ /* 0x040fe20003f44070 */
[C---:B------:R-:W-:Y:S01]  /*35b0*/  IMAD R159, R95.reuse, R34, R38 ;  /* 0x000000225f9f7224 */ /* 0x040fe200078e0226 */
[----:B------:R-:W-:Y:S01]  /*35c0*/  LOP3.LUT R52, R94, 0x170, RZ, 0xfc, !PT ;  /* 0x000001705e347812 */ /* 0x000fe200078efcff */
[----:B------:R-:W-:-:S02]  /*35d0*/  IMAD R161, R95, R161, R40 ;  /* 0x000000a15fa17224 */ /* 0x000fc400078e0228 */
[----:B------:R-:W-:Y:S01]  /*35e0*/  IMAD.HI.U32 R34, R93, R42, RZ ;  /* 0x0000002a5d227227 */ /* 0x000fe200078e00ff */
[----:B------:R-:W-:-:S03]  /*35f0*/  IABS R44, R52 ;  /* 0x00000034002c7213 */ /* 0x000fc60000000000 */
[----:B------:R-:W-:Y:S01]  /*3600*/  @!P3 IMAD.MOV R153, RZ, RZ, -R153 ;  /* 0x000000ffff99b224 */ /* 0x000fe200078e0a99 */
[----:B------:R-:W-:Y:S01]  /*3610*/  ISETP.GT.U32.AND P3, PT, R95, R159, PT ;  /* 0x0000009f5f00720c */ /* 0x000fe20003f64070 */
[----:B------:R-:W-:Y:S01]  /*3620*/  @!P5 IMAD.IADD R155, R155, 0x1, -R95 ;  /* 0x000000019b9bd824 */ /* 0x000fe200078e0a5f */
[----:B------:R-:W-:Y:S01]  /*3630*/  ISETP.GT.U32.AND P5, PT, R95, R161, PT ;  /* 0x000000a15f00720c */ /* 0x000fe20003fa4070 */
[----:B------:R-:W-:Y:S02]  /*3640*/  IMAD.MOV R34, RZ, RZ, -R34 ;  /* 0x000000ffff227224 */ /* 0x000fe400078e0a22 */
[----:B------:R-:W-:-:S04]  /*3650*/  IMAD.HI.U32 R36, R93, R44, RZ ;  /* 0x0000002c5d247227 */ /* 0x000fc800078e00ff */
[----:B------:R-:W-:Y:S02]  /*3660*/  IMAD R163, R95, R34, R42 ;  /* 0x000000225fa37224 */ /* 0x000fe400078e022a */
[----:B------:R-:W-:Y:S01]  /*3670*/  @!P2 IMAD.IADD R157, R157, 0x1, -R95 ;  /* 0x000000019d9da824 */ /* 0x000fe200078e0a5f */
[----:B------:R-:W-:Y:S01]  /*3680*/  ISETP.GE.AND P2, PT, R46, RZ, PT ;  /* 0x000000ff2e00720c */ /* 0x000fe20003f46270 */
[----:B------:R-:W-:Y:S01]  /*3690*/  IMAD.MOV R36, RZ, RZ, -R36 ;  /* 0x000000ffff247224 */ /* 0x000fe200078e0a24 */
[----:B------:R-:W-:Y:S01]  /*36a0*/  LOP3.LUT R46, R94, 0x178, RZ, 0xfc, !PT ;  /* 0x000001785e2e7812 */ /* 0x000fe200078efcff */
[----:B------:R-:W-:Y:S01]  /*36b0*/  @!P6 IMAD.MOV R155, RZ, RZ, -R155 ;  /* 0x000000ffff9be224 */ /* 0x000fe200078e0a9b */
[C---:B------:R-:W-:Y:S01]  /*36c0*/  ISETP.GT.U32.AND P6, PT, R95.reuse, R163, PT ;  /* 0x000000a35f00720c */ /* 0x040fe20003fc4070 */
[----:B------:R-:W-:Y:S01]  /*36d0*/  IMAD R165, R95, R36, R44 ;  /* 0x000000245fa57224 */ /* 0x000fe200078e022c */
[----:B------:R-:W-:Y:S01]  /*36e0*/  IABS R36, R46 ;  /* 0x0000002e00247213 */ /* 0x000fe20000000000 */
[----:B------:R-:W-:-:S02]  /*36f0*/  @!P3 IMAD.IADD R159, R159, 0x1, -R95 ;  /* 0x000000019f9fb824 */ /* 0x000fc400078e0a5f */
[----:B------:R-:W-:Y:S01]  /*3700*/  @!P5 IMAD.IADD R161, R161, 0x1, -R95 ;  /* 0x00000001a1a1d824 */ /* 0x000fe200078e0a5f */
[----:B------:R-:W-:Y:S01]  /*3710*/  LOP3.LUT R44, R94, 0x180, RZ, 0xfc, !PT ;  /* 0x000001805e2c7812 */ /* 0x000fe200078efcff */
[----:B------:R-:W-:Y:S01]  /*3720*/  IMAD.HI.U32 R34, R93, R36, RZ ;  /* 0x000000245d227227 */ /* 0x000fe200078e00ff */
[C---:B------:R-:W-:Y:S02]  /*3730*/  ISETP.GT.U32.AND P3, PT, R95.reuse, R159, PT ;  /* 0x0000009f5f00720c */ /* 0x040fe40003f64070 */
[C---:B------:R-:W-:Y:S01]  /*3740*/  ISETP.GT.U32.AND P5, PT, R95.reuse, R161, PT ;  /* 0x000000a15f00720c */ /* 0x040fe20003fa4070 */
[----:B------:R-:W-:Y:S01]  /*3750*/  IMAD.MOV R34, RZ, RZ, -R34 ;  /* 0x000000ffff227224 */ /* 0x000fe200078e0a22 */
[----:B------:R-:W-:Y:S01]  /*3760*/  IABS R38, R44 ;  /* 0x0000002c00267213 */ /* 0x000fe20000000000 */
[----:B------:R-:W-:Y:S01]  /*3770*/  @!P4 IMAD.MOV R157, RZ, RZ, -R157 ;  /* 0x000000ffff9dc224 */ /* 0x000fe200078e0a9d */
[----:B------:R-:W-:Y:S01]  /*3780*/  ISETP.GT.U32.AND P4, PT, R95, R165, PT ;  /* 0x000000a55f00720c */ /* 0x000fe20003f84070 */
[----:B------:R-:W-:-:S02]  /*3790*/  @!P6 IMAD.IADD R163, R163, 0x1, -R95 ;  /* 0x00000001a3a3e824 */ /* 0x000fc400078e0a5f */
[----:B------:R-:W-:Y:S02]  /*37a0*/  IMAD R167, R95, R34, R36 ;  /* 0x000000225fa77224 */ /* 0x000fe400078e0224 */
[----:B------:R-:W-:Y:S01]  /*37b0*/  IMAD.HI.U32 R34, R93, R38, RZ ;  /* 0x000000265d227227 */ /* 0x000fe200078e00ff */
[----:B------:R-:W-:-:S03]  /*37c0*/  ISETP.GT.U32.AND P6, PT, R95, R163, PT ;  /* 0x000000a35f00720c */ /* 0x000fc60003fc4070 */
[--C-:B------:R-:W-:Y:S01]  /*37d0*/  @!P3 IMAD.IADD R159, R159, 0x1, -R95.reuse ;  /* 0x000000019f9fb824 */ /* 0x100fe200078e0a5f */
[----:B------:R-:W-:Y:S01]  /*37e0*/  ISETP.GE.AND P3, PT, R48, RZ, PT ;  /* 0x000000ff3000720c */ /* 0x000fe20003f66270 */
[--C-:B------:R-:W-:Y:S01]  /*37f0*/  @!P5 IMAD.IADD R161, R161, 0x1, -R95.reuse ;  /* 0x00000001a1a1d824 */ /* 0x100fe200078e0a5f */
[----:B------:R-:W-:Y:S01]  /*3800*/  ISETP.GT.U32.AND P5, PT, R95, R167, PT ;  /* 0x000000a75f00720c */ /* 0x000fe20003fa4070 */
[----:B------:R-:W-:Y:S01]  /*3810*/  IMAD.MOV R34, RZ, RZ, -R34 ;  /* 0x000000ffff227224 */ /* 0x000fe200078e0a22 */
[C---:B------:R-:W-:Y:S01]  /*3820*/  LOP3.LUT R54, R94.reuse, 0x188, RZ, 0xfc, !PT ;  /* 0x000001885e367812 */ /* 0x040fe200078efcff */
[----:B------:R-:W-:Y:S01]  /*3830*/  @!P4 IMAD.IADD R165, R165, 0x1, -R95 ;  /* 0x00000001a5a5c824 */ /* 0x000fe200078e0a5f */
[----:B------:R-:W-:Y:S01]  /*3840*/  LOP3.LUT R48, R94, 0x190, RZ, 0xfc, !PT ;  /* 0x000001905e307812 */ /* 0x000fe200078efcff */
[----:B------:R-:W-:Y:S01]  /*3850*/  IMAD R169, R95, R34, R38 ;  /* 0x000000225fa97224 */ /* 0x000fe200078e0226 */
[----:B------:R-:W-:Y:S01]  /*3860*/  IABS R40, R54 ;  /* 0x0000003600287213 */ /* 0x000fe20000000000 */
[----:B------:R-:W-:Y:S01]  /*3870*/  @!P2 IMAD.MOV R159, RZ, RZ, -R159 ;  /* 0x000000ffff9fa224 */ /* 0x000fe200078e0a9f */
[----:B------:R-:W-:Y:S01]  /*3880*/  IABS R42, R48 ;  /* 0x00000030002a7213 */ /* 0x000fe20000000000 */
[----:B------:R-:W-:Y:S01]  /*3890*/  @!P6 IMAD.IADD R163, R163, 0x1, -R95 ;  /* 0x00000001a3a3e824 */ /* 0x000fe200078e0a5f */
[----:B------:R-:W-:-:S02]  /*38a0*/  ISETP.GT.U32.AND P2, PT, R95, R165, PT ;  /* 0x000000a55f00720c */ /* 0x000fc40003f44070 */
[----:B------:R-:W-:Y:S01]  /*38b0*/  ISETP.GT.U32.AND P6, PT, R95, R169, PT ;  /* 0x000000a95f00720c */ /* 0x000fe20003fc4070 */
[----:B------:R-:W-:Y:S02]  /*38c0*/  @!P5 IMAD.IADD R167, R167, 0x1, -R95 ;  /* 0x00000001a7a7d824 */ /* 0x000fe400078e0a5f */
[----:B------:R-:W-:Y:S01]  /*38d0*/  @!P3 IMAD.MOV R161, RZ, RZ, -R161 ;  /* 0x000000ffffa1b224 */ /* 0x000fe200078e0aa1 */
[----:B------:R-:W-:Y:S01]  /*38e0*/  ISETP.GE.AND P3, PT, R52, RZ, PT ;  /* 0x000000ff3400720c */ /* 0x000fe20003f66270 */
[----:B------:R-:W-:Y:S01]  /*38f0*/  IMAD.HI.U32 R36, R93, R40, RZ ;  /* 0x000000285d247227 */ /* 0x000fe200078e00ff */
[----:B------:R-:W-:-:S03]  /*3900*/  ISETP.GT.U32.AND P5, PT, R95, R167, PT ;  /* 0x000000a75f00720c */ /* 0x000fc60003fa4070 */
[----:B------:R-:W-:Y:S01]  /*3910*/  IMAD.MOV.U32 R38, RZ, RZ, R42 ;  /* 0x000000ffff267224 */ /* 0x000fe200078e002a */
[----:B------:R-:W-:Y:S01]  /*3920*/  ISETP.GE.AND P4, PT, R50, RZ, PT ;  /* 0x000000ff3200720c */ /* 0x000fe20003f86270 */
[----:B------:R-:W-:Y:S01]  /*3930*/  IMAD.MOV R36, RZ, RZ, -R36 ;  /* 0x000000ffff247224 */ /* 0x000fe200078e0a24 */
[----:B------:R-:W-:Y:S01]  /*3940*/  LOP3.LUT R50, R94, 0x198, RZ, 0xfc, !PT ;  /* 0x000001985e327812 */ /* 0x000fe200078efcff */
[----:B------:R-:W-:-:S04]  /*3950*/  IMAD.HI.U32 R34, R93, R38, RZ ;  /* 0x000000265d227227 */ /* 0x000fc800078e00ff */
[----:B------:R-:W-:Y:S01]  /*3960*/  IMAD R171, R95, R36, R40 ;  /* 0x000000245fab7224 */ /* 0x000fe200078e0228 */
[----:B------:R-:W-:Y:S01]  /*3970*/  IABS R36, R50 ;  /* 0x0000003200247213 */ /* 0x000fe20000000000 */
[----:B------:R-:W-:Y:S02]  /*3980*/  IMAD.MOV R34, RZ, RZ, -R34 ;  /* 0x000000ffff227224 */ /* 0x000fe400078e0a22 */
[--C-:B------:R-:W-:Y:S02]  /*3990*/  @!P2 IMAD.IADD R165, R165, 0x1, -R95.reuse ;  /* 0x00000001a5a5a824 */ /* 0x100fe400078e0a5f */
[----:B------:R-:W-:Y:S02]  /*39a0*/  @!P6 IMAD.IADD R169, R169, 0x1, -R95 ;  /* 0x00000001a9a9e824 */ /* 0x000fe400078e0a5f */
[C---:B------:R-:W-:Y:S02]  /*39b0*/  IMAD R173, R95.reuse, R34, R38 ;  /* 0x000000225fad7224 */ /* 0x040fe400078e0226 */
[----:B------:R-:W-:Y:S01]  /*39c0*/  @!P3 IMAD.MOV R165, RZ, RZ, -R165 ;  /* 0x000000ffffa5b224 */ /* 0x000fe200078e0aa5 */
[----:B------:R-:W-:Y:S01]  /*39d0*/  ISETP.GT.U32.AND P3, PT, R95, R169, PT ;  /* 0x000000a95f00720c */ /* 0x000fe20003f64070 */
[----:B------:R-:W-:-:S04]  /*39e0*/  IMAD.HI.U32 R34, R93, R36, RZ ;  /* 0x000000245d227227 */ /* 0x000fc800078e00ff */
[----:B------:R-:W-:Y:S01]  /*39f0*/  @!P5 IMAD.IADD R167, R167, 0x1, -R95 ;  /* 0x00000001a7a7d824 */ /* 0x000fe200078e0a5f */
[----:B------:R-:W-:Y:S01]  /*3a00*/  ISETP.GT.U32.AND P5, PT, R95, R173, PT ;  /* 0x000000ad5f00720c */ /* 0x000fe20003fa4070 */
[----:B------:R-:W-:-:S04]  /*3a10*/  IMAD.MOV R34, RZ, RZ, -R34 ;  /* 0x000000ffff227224 */ /* 0x000fc800078e0a22 */
[----:B------:R-:W-:Y:S01]  /*3a20*/  IMAD R175, R95, R34, R36 ;  /* 0x000000225faf7224 */ /* 0x000fe200078e0224 */
[----:B------:R-:W-:Y:S01]  /*3a30*/  ISETP.GE.AND P6, PT, R44, RZ, PT ;  /* 0x000000ff2c00720c */ /* 0x000fe20003fc6270 */
[--C-:B------:R-:W-:Y:S01]  /*3a40*/  @!P3 IMAD.IADD R169, R169, 0x1, -R95.reuse ;  /* 0x00000001a9a9b824 */ /* 0x100fe200078e0a5f */
[----:B------:R-:W-:Y:S02]  /*3a50*/  LOP3.LUT R44, R94, 0x1a0, RZ, 0xfc, !PT ;  /* 0x000001a05e2c7812 */ /* 0x000fe400078efcff */
[----:B------:R-:W-:Y:S02]  /*3a60*/  ISETP.GT.U32.AND P3, PT, R95, R175, PT ;  /* 0x000000af5f00720c */ /* 0x000fe40003f64070 */
[----:B------:R-:W-:Y:S01]  /*3a70*/  IABS R38, R44 ;  /* 0x0000002c00267213 */ /* 0x000fe20000000000 */
[----:B------:R-:W-:Y:S02]  /*3a80*/  @!P5 IMAD.IADD R173, R173, 0x1, -R95 ;  /* 0x00000001adadd824 */ /* 0x000fe400078e0a5f */
[----:B------:R-:W-:Y:S01]  /*3a90*/  @!P4 IMAD.MOV R163, RZ, RZ, -R163 ;  /* 0x000000ffffa3c224 */ /* 0x000fe200078e0aa3 */
[----:B------:R-:W-:Y:S01]  /*3aa0*/  ISETP.GT.U32.AND P4, PT, R95, R171, PT ;  /* 0x000000ab5f00720c */ /* 0x000fe20003f84070 */
[----:B------:R-:W-:Y:S01]  /*3ab0*/  IMAD.HI.U32 R34, R93, R38, RZ ;  /* 0x000000265d227227 */ /* 0x000fe200078e00ff */
[----:B------:R-:W-:-:S02]  /*3ac0*/  ISETP.GE.AND P2, PT, R46, RZ, PT ;  /* 0x000000ff2e00720c */ /* 0x000fc40003f46270 */
[----:B------:R-:W-:Y:S02]  /*3ad0*/  ISETP.GT.U32.AND P5, PT, R95, R173, PT ;  /* 0x000000ad5f00720c */ /* 0x000fe40003fa4070 */
[C---:B------:R-:W-:Y:S01]  /*3ae0*/  LOP3.LUT R52, R94.reuse, 0x1b0, RZ, 0xfc, !PT ;  /* 0x000001b05e347812 */ /* 0x040fe200078efcff */
[----:B------:R-:W-:Y:S02]  /*3af0*/  IMAD.MOV R34, RZ, RZ, -R34 ;  /* 0x000000ffff227224 */ /* 0x000fe400078e0a22 */
[----:B------:R-:W-:Y:S01]  /*3b00*/  @!P3 IMAD.IADD R175, R175, 0x1, -R95 ;  /* 0x00000001afafb824 */ /* 0x000fe200078e0a5f */
[----:B------:R-:W-:Y:S01]  /*3b10*/  IABS R42, R52 ;  /* 0x00000034002a7213 */ /* 0x000fe20000000000 */
[C---:B------:R-:W-:Y:S01]  /*3b20*/  IMAD R177, R95.reuse, R34, R38 ;  /* 0x000000225fb17224 */ /* 0x040fe200078e0226 */
[----:B------:R-:W-:Y:S02]  /*3b30*/  LOP3.LUT R46, R94, 0x1a8, RZ, 0xfc, !PT ;  /* 0x000001a85e2e7812 */ /* 0x000fe400078efcff */
[----:B------:R-:W-:Y:S01]  /*3b40*/  ISETP.GT.U32.AND P3, PT, R95, R175, PT ;  /* 0x000000af5f00720c */ /* 0x000fe20003f64070 */
[----:B------:R-:W-:Y:S01]  /*3b50*/  IMAD.HI.U32 R34, R93, R42, RZ ;  /* 0x0000002a5d227227 */ /* 0x000fe200078e00ff */
[----:B------:R-:W-:-:S03]  /*3b60*/  IABS R40, R46 ;  /* 0x0000002e00287213 */ /* 0x000fc60000000000 */
[--C-:B------:R-:W-:Y:S02]  /*3b70*/  @!P4 IMAD.IADD R171, R171, 0x1, -R95.reuse ;  /* 0x00000001ababc824 */ /* 0x100fe400078e0a5f */
[----:B------:R-:W-:Y:S01]  /*3b80*/  @!P5 IMAD.IADD R173, R173, 0x1, -R95 ;  /* 0x00000001adadd824 */ /* 0x000fe200078e0a5f */
[----:B------:R-:W-:Y:S01]  /*3b90*/  ISETP.GE.AND P5, PT, R48, RZ, PT ;  /* 0x000000ff3000720c */ /* 0x000fe20003fa6270 */
[----:B------:R-:W-:Y:S01]  /*3ba0*/  @!P2 IMAD.MOV R167, RZ, RZ, -R167 ;  /* 0x000000ffffa7a224 */ /* 0x000fe200078e0aa7 */
[C---:B------:R-:W-:Y:S01]  /*3bb0*/  ISETP.GT.U32.AND P2, PT, R95.reuse, R177, PT ;  /* 0x000000b15f00720c */ /* 0x040fe20003f44070 */
[----:B------:R-:W-:Y:S01]  /*3bc0*/  IMAD.MOV R34, RZ, RZ, -R34 ;  /* 0x000000ffff227224 */ /* 0x000fe200078e0a22 */
[----:B------:R-:W-:Y:S01]  /*3bd0*/  ISETP.GT.U32.AND P4, PT, R95, R171, PT ;  /* 0x000000ab5f00720c */ /* 0x000fe20003f84070 */
[----:B------:R-:W-:-:S04]  /*3be0*/  IMAD.HI.U32 R36, R93, R40, RZ ;  /* 0x000000285d247227 */ /* 0x000fc800078e00ff */
[----:B------:R-:W-:Y:S02]  /*3bf0*/  IMAD R181, R95, R34, R42 ;  /* 0x000000225fb57224 */ /* 0x000fe400078e022a */
[----:B------:R-:W-:Y:S02]  /*3c00*/  IMAD.MOV R36, RZ, RZ, -R36 ;  /* 0x000000ffff247224 */ /* 0x000fe400078e0a24 */
[----:B------:R-:W-:Y:S01]  /*3c10*/  @!P3 IMAD.IADD R175, R175, 0x1, -R95 ;  /* 0x00000001afafb824 */ /* 0x000fe200078e0a5f */
[C---:B------:R-:W-:Y:S01]  /*3c20*/  ISETP.GT.U32.AND P3, PT, R95.reuse, R181, PT ;  /* 0x000000b55f00720c */ /* 0x040fe20003f64070 */
[----:B------:R-:W-:Y:S02]  /*3c30*/  IMAD R179, R95, R36, R40 ;  /* 0x000000245fb37224 */ /* 0x000fe400078e0228 */
[----:B------:R-:W-:Y:S01]  /*3c40*/  @!P5 IMAD.MOV R173, RZ, RZ, -R173 ;  /* 0x000000ffffadd224 */ /* 0x000fe200078e0aad */
[----:B------:R-:W-:Y:S01]  /*3c50*/  ISETP.GE.AND P5, PT, R44, RZ, PT ;  /* 0x000000ff2c00720c */ /* 0x000fe20003fa6270 */
[--C-:B------:R-:W-:Y:S01]  /*3c60*/  @!P2 IMAD.IADD R177, R177, 0x1, -R95.reuse ;  /* 0x00000001b1b1a824 */ /* 0x100fe200078e0a5f */
[----:B------:R-:W-:Y:S01]  /*3c70*/  LOP3.LUT R44, R94, 0x1b8, RZ, 0xfc, !PT ;  /* 0x000001b85e2c7812 */ /* 0x000fe200078efcff */
[----:B------:R-:W-:Y:S01]  /*3c80*/  @!P4 IMAD.IADD R171, R171, 0x1, -R95 ;  /* 0x00000001ababc824 */ /* 0x000fe200078e0a5f */
[----:B------:R-:W-:Y:S01]  /*3c90*/  ISETP.GE.AND P4, PT, R54, RZ, PT ;  /* 0x000000ff3600720c */ /* 0x000fe20003f86270 */
[----:B------:R-:W-:Y:S01]  /*3ca0*/  @!P6 IMAD.MOV R169, RZ, RZ, -R169 ;  /* 0x000000ffffa9e224 */ /* 0x000fe200078e0aa9 */
[----:B------:R-:W-:-:S02]  /*3cb0*/  ISETP.GT.U32.AND P6, PT, R95, R179, PT ;  /* 0x000000b35f00720c */ /* 0x000fc40003fc4070 */
[----:B------:R-:W-:Y:S02]  /*3cc0*/  ISETP.GT.U32.AND P2, PT, R95, R177, PT ;  /* 0x000000b15f00720c */ /* 0x000fe40003f44070 */
[----:B------:R-:W-:Y:S01]  /*3cd0*/  IABS R38, R44 ;  /* 0x0000002c00267213 */ /* 0x000fe20000000000 */
[----:B------:R-:W-:Y:S01]  /*3ce0*/  @!P3 IMAD.IADD R181, R181, 0x1, -R95 ;  /* 0x00000001b5b5b824 */ /* 0x000fe200078e0a5f */
[C---:B------:R-:W-:Y:S02]  /*3cf0*/  LOP3.LUT R48, R94.reuse, 0x1c0, RZ, 0xfc, !PT ;  /* 0x000001c05e307812 */ /* 0x040fe400078efcff */
[----:B------:R-:W-:Y:S01]  /*3d00*/  LOP3.LUT R54, R94, 0x1c8, RZ, 0xfc, !PT ;  /* 0x000001c85e367812 */ /* 0x000fe200078efcff */
[----:B------:R-:W-:Y:S01]  /*3d10*/  IMAD.HI.U32 R34, R93, R38, RZ ;  /* 0x000000265d227227 */ /* 0x000fe200078e00ff */
[----:B------:R-:W-:Y:S02]  /*3d20*/  IABS R40, R48 ;  /* 0x0000003000287213 */ /* 0x000fe40000000000 */
[----:B------:R-:W-:Y:S01]  /*3d30*/  IABS R42, R54 ;  /* 0x00000036002a7213 */ /* 0x000fe20000000000 */
[----:B------:R-:W-:Y:S01]  /*3d40*/  IMAD.MOV R34, RZ, RZ, -R34 ;  /* 0x000000ffff227224 */ /* 0x000fe200078e0a22 */
[----:B------:R-:W-:Y:S01]  /*3d50*/  ISETP.GT.U32.AND P3, PT, R95, R181, PT ;  /* 0x000000b55f00720c */ /* 0x000fe20003f64070 */
[----:B------:R-:W-:Y:S01]  /*3d60*/  @!P4 IMAD.MOV R171, RZ, RZ, -R171 ;  /* 0x000000ffffabc224 */ /* 0x000fe200078e0aab */
[----:B------:R-:W-:Y:S01]  /*3d70*/  ISETP.GE.AND P4, PT, R50, RZ, PT ;  /* 0x000000ff3200720c */ /* 0x000fe20003f86270 */
[----:B------:R-:W-:-:S02]  /*3d80*/  @!P6 IMAD.IADD R179, R179, 0x1, -R95 ;  /* 0x00000001b3b3e824 */ /* 0x000fc400078e0a5f */
[----:B------:R-:W-:Y:S01]  /*3d90*/  @!P2 IMAD.IADD R177, R177, 0x1, -R95 ;  /* 0x00000001b1b1a824 */ /* 0x000fe200078e0a5f */
[----:B------:R-:W-:Y:S01]  /*3da0*/  ISETP.GE.AND P2, PT, R52, RZ, PT ;  /* 0x000000ff3400720c */ /* 0x000fe20003f46270 */
[----:B------:R-:W-:Y:S02]  /*3db0*/  IMAD R34, R95, R34, R38 ;  /* 0x000000225f227224 */ /* 0x000fe400078e0226 */
[----:B------:R-:W-:Y:S01]  /*3dc0*/  IMAD.HI.U32 R36, R93, R40, RZ ;  /* 0x000000285d247227 */ /* 0x000fe200078e00ff */
[----:B------:R-:W-:-:S03]  /*3dd0*/  ISETP.GT.U32.AND P6, PT, R95, R179, PT ;  /* 0x000000b35f00720c */ /* 0x000fc60003fc4070 */
[----:B------:R-:W-:-:S04]  /*3de0*/  IMAD.HI.U32 R38, R93, R42, RZ ;  /* 0x0000002a5d267227 */ /* 0x000fc800078e00ff */
[----:B------:R-:W-:Y:S02]  /*3df0*/  IMAD.MOV R36, RZ, RZ, -R36 ;  /* 0x000000ffff247224 */ /* 0x000fe400078e0a24 */
[----:B------:R-:W-:Y:S02]  /*3e00*/  IMAD.MOV R38, RZ, RZ, -R38 ;  /* 0x000000ffff267224 */ /* 0x000fe400078e0a26 */
[----:B------:R-:W-:Y:S02]  /*3e10*/  IMAD R36, R95, R36, R40 ;  /* 0x000000245f247224 */ /* 0x000fe400078e0228 */
[----:B------:R-:W-:Y:S02]  /*3e20*/  @!P3 IMAD.IADD R181, R181, 0x1, -R95 ;  /* 0x00000001b5b5b824 */ /* 0x000fe400078e0a5f */
[C---:B------:R-:W-:Y:S02]  /*3e30*/  IMAD R38, R95.reuse, R38, R42 ;  /* 0x000000265f267224 */ /* 0x040fe400078e022a */
[----:B------:R-:W-:Y:S01]  /*3e40*/  @!P5 IMAD.MOV R177, RZ, RZ, -R177 ;  /* 0x000000ffffb1d224 */ /* 0x000fe200078e0ab1 */
[C---:B------:R-:W-:Y:S01]  /*3e50*/  ISETP.GT.U32.AND P5, PT, R95.reuse, R34, PT ;  /* 0x000000225f00720c */ /* 0x040fe20003fa4070 */
[----:B------:R-:W-:Y:S01]  /*3e60*/  @!P4 IMAD.MOV R175, RZ, RZ, -R175 ;  /* 0x000000ffffafc224 */ /* 0x000fe200078e0aaf */
[----:B------:R-:W-:Y:S01]  /*3e70*/  ISETP.GE.AND P4, PT, R46, RZ, PT ;  /* 0x000000ff2e00720c */ /* 0x000fe20003f86270 */
[----:B------:R-:W-:Y:S01]  /*3e80*/  @!P2 IMAD.MOV R181, RZ, RZ, -R181 ;  /* 0x000000ffffb5a224 */ /* 0x000fe200078e0ab5 */
[----:B------:R-:W-:-:S02]  /*3e90*/  ISETP.GT.U32.AND P3, PT, R95, R36, PT ;  /* 0x000000245f00720c */ /* 0x000fc40003f64070 */
[----:B------:R-:W-:Y:S02]  /*3ea0*/  ISETP.GT.U32.AND P2, PT, R95, R38, PT ;  /* 0x000000265f00720c */ /* 0x000fe40003f44070 */
[----:B------:R-:W-:Y:S01]  /*3eb0*/  LOP3.LUT R52, R94, 0x1d0, RZ, 0xfc, !PT ;  /* 0x000001d05e347812 */ /* 0x000fe200078efcff */
[--C-:B------:R-:W-:Y:S01]  /*3ec0*/  @!P6 IMAD.IADD R179, R179, 0x1, -R95.reuse ;  /* 0x00000001b3b3e824 */ /* 0x100fe200078e0a5f */
[----:B------:R-:W-:Y:S02]  /*3ed0*/  ISETP.GE.AND P6, PT, R44, RZ, PT ;  /* 0x000000ff2c00720c */ /* 0x000fe40003fc6270 */
[----:B------:R-:W-:Y:S01]  /*3ee0*/  IABS R44, R52 ;  /* 0x00000034002c7213 */ /* 0x000fe20000000000 */
[----:B------:R-:W-:Y:S01]  /*3ef0*/  @!P5 IMAD.IADD R34, R34, 0x1, -R95 ;  /* 0x000000012222d824 */ /* 0x000fe200078e0a5f */
[----:B------:R-:W-:Y:S01]  /*3f00*/  LOP3.LUT R58, R94, 0x1e0, RZ, 0xfc, !PT ;  /* 0x000001e05e3a7812 */ /* 0x000fe200078efcff */
[----:B------:R-:W-:Y:S02]  /*3f10*/  @!P4 IMAD.MOV R179, RZ, RZ, -R179 ;  /* 0x000000ffffb3c224 */ /* 0x000fe400078e0ab3 */
[----:B------:R-:W-:Y:S01]  /*3f20*/  IMAD.HI.U32 R40, R93, R44, RZ ;  /* 0x0000002c5d287227 */ /* 0x000fe200078e00ff */
[----:B------:R-:W-:-:S02]  /*3f30*/  ISETP.GE.AND P4, PT, R48, RZ, PT ;  /* 0x000000ff3000720c */ /* 0x000fc40003f86270 */
[----:B------:R-:W-:Y:S01]  /*3f40*/  IABS R48, R58 ;  /* 0x0000003a00307213 */ /* 0x000fe20000000000 */
[--C-:B------:R-:W-:Y:S02]  /*3f50*/  @!P3 IMAD.IADD R36, R36, 0x1, -R95.reuse ;  /* 0x000000012424b824 */ /* 0x100fe400078e0a5f */
[----:B------:R-:W-:Y:S02]  /*3f60*/  @!P2 IMAD.IADD R38, R38, 0x1, -R95 ;  /* 0x000000012626a824 */ /* 0x000fe400078e0a5f */
[----:B------:R-:W-:Y:S01]  /*3f70*/  IMAD.MOV R40, RZ, RZ, -R40 ;  /* 0x000000ffff287224 */ /* 0x000fe200078e0a28 */
[----:B------:R-:W-:Y:S02]  /*3f80*/  LOP3.LUT R56, R94, 0x1d8, RZ, 0xfc, !PT ;  /* 0x000001d85e387812 */ /* 0x000fe400078efcff */
[C---:B------:R-:W-:Y:S01]  /*3f90*/  ISETP.GT.U32.AND P5, PT, R95.reuse, R34, PT ;  /* 0x000000225f00720c */ /* 0x040fe20003fa4070 */
[C---:B------:R-:W-:Y:S01]  /*3fa0*/  IMAD R40, R95.reuse, R40, R44 ;  /* 0x000000285f287224 */ /* 0x040fe200078e022c */
[----:B------:R-:W-:Y:S01]  /*3fb0*/  ISETP.GT.U32.AND P3, PT, R95, R36, PT ;  /* 0x000000245f00720c */ /* 0x000fe20003f64070 */
[----:B------:R-:W-:Y:S01]  /*3fc0*/  IMAD.HI.U32 R44, R93, R48, RZ ;  /* 0x000000305d2c7227 */ /* 0x000fe200078e00ff */
[----:B------:R-:W-:-:S02]  /*3fd0*/  ISETP.GT.U32.AND P2, PT, R95, R38, PT ;  /* 0x000000265f00720c */ /* 0x000fc40003f44070 */
[----:B------:R-:W-:Y:S01]  /*3fe0*/  IABS R46, R56 ;  /* 0x00000038002e7213 */ /* 0x000fe20000000000 */
[----:B------:R-:W-:-:S04]  /*3ff0*/  IMAD.MOV R44, RZ, RZ, -R44 ;  /* 0x000000ffff2c7224 */ /* 0x000fc800078e0a2c */
[----:B------:R-:W-:-:S04]  /*4000*/  IMAD.HI.U32 R42, R93, R46, RZ ;  /* 0x0000002e5d2a7227 */ /* 0x000fc800078e00ff */
[C---:B------:R-:W-:Y:S02]  /*4010*/  IMAD R83, R95.reuse, R44, R48 ;  /* 0x0000002c5f537224 */ /* 0x040fe400078e0230 */
[----:B------:R-:W-:Y:S02]  /*4020*/  IMAD.MOV R42, RZ, RZ, -R42 ;  /* 0x000000ffff2a7224 */ /* 0x000fe400078e0a2a */
[--C-:B------:R-:W-:Y:S02]  /*4030*/  @!P5 IMAD.IADD R34, R34, 0x1, -R95.reuse ;  /* 0x000000012222d824 */ /* 0x100fe400078e0a5f */
[--C-:B------:R-:W-:Y:S01]  /*4040*/  @!P3 IMAD.IADD R36, R36, 0x1, -R95.reuse ;  /* 0x000000012424b824 */ /* 0x100fe200078e0a5f */
[C---:B------:R-:W-:Y:S01]  /*4050*/  ISETP.GT.U32.AND P3, PT, R95.reuse, R40, PT ;  /* 0x000000285f00720c */ /* 0x040fe20003f64070 */
[----:B------:R-:W-:Y:S01]  /*4060*/  @!P2 IMAD.IADD R38, R38, 0x1, -R95 ;  /* 0x000000012626a824 */ /* 0x000fe200078e0a5f */
[C---:B------:R-:W-:Y:S01]  /*4070*/  ISETP.GT.U32.AND P2, PT, R95.reuse, R83, PT ;  /* 0x000000535f00720c */ /* 0x040fe20003f44070 */
[----:B------:R-:W-:Y:S01]  /*4080*/  IMAD R42, R95, R42, R46 ;  /* 0x0000002a5f2a7224 */ /* 0x000fe200078e022e */
[----:B------:R-:W-:Y:S01]  /*4090*/  LOP3.LUT R60, R94, 0x1e8, RZ, 0xfc, !PT ;  /* 0x000001e85e3c7812 */ /* 0x000fe200078efcff */
[----:B------:R-:W-:-:S02]  /*40a0*/  IMAD.MOV.U32 R183, RZ, RZ, R34 ;  /* 0x000000ffffb77224 */ /* 0x000fc400078e0022 */
[----:B------:R-:W-:Y:S01]  /*40b0*/  IMAD.MOV.U32 R185, RZ, RZ, R36 ;  /* 0x000000ffffb97224 */ /* 0x000fe200078e0024 */
[----:B------:R-:W-:Y:S01]  /*40c0*/  IABS R50, R60 ;  /* 0x0000003c00327213 */ /* 0x000fe20000000000 */
[----:B------:R-:W-:Y:S01]  /*40d0*/  @!P6 IMAD.MOV R183, RZ, RZ, -R183 ;  /* 0x000000ffffb7e224 */ /* 0x000fe200078e0ab7 */
[----:B------:R-:W-:Y:S01]  /*40e0*/  ISETP.GT.U32.AND P6, PT, R95, R42, PT ;  /* 0x0000002a5f00720c */ /* 0x000fe20003fc4070 */
[----:B------:R-:W-:Y:S01]  /*40f0*/  @!P4 IMAD.MOV R185, RZ, RZ, -R185 ;  /* 0x000000ffffb9c224 */ /* 0x000fe200078e0ab9 */
[----:B------:R-:W-:Y:S01]  /*4100*/  ISETP.GE.AND P4, PT, R52, RZ, PT ;  /* 0x000000ff3400720c */ /* 0x000fe20003f86270 */
[----:B------:R-:W-:Y:S01]  /*4110*/  IMAD.HI.U32 R46, R93, R50, RZ ;  /* 0x000000325d2e7227 */ /* 0x000fe200078e00ff */
[----:B------:R-:W-:Y:S02]  /*4120*/  LOP3.LUT R52, R94, 0x1f0, RZ, 0xfc, !PT ;  /* 0x000001f05e347812 */ /* 0x000fe400078efcff */
[----:B------:R-:W-:Y:S01]  /*4130*/  ISETP.GE.AND P5, PT, R54, RZ, PT ;  /* 0x000000ff3600720c */ /* 0x000fe20003fa6270 */
[--C-:B------:R-:W-:Y:S01]  /*4140*/  @!P3 IMAD.IADD R40, R40, 0x1, -R95.reuse ;  /* 0x000000012828b824 */ /* 0x100fe200078e0a5f */
[----:B------:R-:W-:Y:S01]  /*4150*/  IABS R44, R52 ;  /* 0x00000034002c7213 */ /* 0x000fe20000000000 */
[----:B------:R-:W-:-:S02]  /*4160*/  @!P2 IMAD.IADD R83, R83, 0x1, -R95 ;  /* 0x000000015353a824 */ /* 0x000fc400078e0a5f */
[----:B------:R-:W-:Y:S01]  /*4170*/  IMAD.MOV R46, RZ, RZ, -R46 ;  /* 0x000000ffff2e7224 */ /* 0x000fe200078e0a2e */
[C---:B------:R-:W-:Y:S01]  /*4180*/  ISETP.GT.U32.AND P3, PT, R95.reuse, R40, PT ;  /* 0x000000285f00720c */ /* 0x040fe20003f64070 */
[----:B------:R-:W-:Y:S01]  /*4190*/  @!P6 IMAD.IADD R42, R42, 0x1, -R95 ;  /* 0x000000012a2ae824 */ /* 0x000fe200078e0a5f */
[C---:B------:R-:W-:Y:S01]  /*41a0*/  ISETP.GT.U32.AND P2, PT, R95.reuse, R83, PT ;  /* 0x000000535f00720c */ /* 0x040fe20003f44070 */
[----:B------:R-:W-:Y:S01]  /*41b0*/  IMAD R85, R95, R46, R50 ;  /* 0x0000002e5f557224 */ /* 0x000fe200078e0232 */
[----:B------:R-:W-:Y:S01]  /*41c0*/  LOP3.LUT R50, R94, 0x1f8, RZ, 0xfc, !PT ;  /* 0x000001f85e327812 */ /* 0x000fe200078efcff */
[----:B------:R-:W-:Y:S01]  /*41d0*/  IMAD.HI.U32 R34, R93, R44, RZ ;  /* 0x0000002c5d227227 */ /* 0x000fe200078e00ff */
[----:B------:R-:W-:Y:S02]  /*41e0*/  ISETP.GT.U32.AND P6, PT, R95, R42, PT ;  /* 0x0000002a5f00720c */ /* 0x000fe40003fc4070 */
[----:B------:R-:W-:Y:S01]  /*41f0*/  IABS R46, R50 ;  /* 0x00000032002e7213 */ /* 0x000fe20000000000 */
[----:B------:R-:W-:-:S02]  /*4200*/  IMAD.MOV R34, RZ, RZ, -R34 ;  /* 0x000000ffff227224 */ /* 0x000fc400078e0a22 */
[----:B------:R-:W-:Y:S01]  /*4210*/  @!P5 IMAD.MOV R38, RZ, RZ, -R38 ;  /* 0x000000ffff26d224 */ /* 0x000fe200078e0a26 */
[----:B------:R-:W-:Y:S01]  /*4220*/  ISETP.GE.AND P5, PT, R56, RZ, PT ;  /* 0x000000ff3800720c */ /* 0x000fe20003fa6270 */
[----:B------:R-:W-:Y:S02]  /*4230*/  IMAD R44, R95, R34, R44 ;  /* 0x000000225f2c7224 */ /* 0x000fe400078e022c */
[----:B------:R-:W-:-:S04]  /*4240*/  IMAD.HI.U32 R36, R93, R46, RZ ;  /* 0x0000002e5d247227 */ /* 0x000fc800078e00ff */
[--C-:B------:R-:W-:Y:S01]  /*4250*/  @!P3 IMAD.IADD R40, R40, 0x1, -R95.reuse ;  /* 0x000000012828b824 */ /* 0x100fe200078e0a5f */
[----:B------:R-:W-:Y:S01]  /*4260*/  ISETP.GT.U32.AND P3, PT, R95, R85, PT ;  /* 0x000000555f00720c */ /* 0x000fe20003f64070 */
[--C-:B------:R-:W-:Y:S01]  /*4270*/  @!P2 IMAD.IADD R83, R83, 0x1, -R95.reuse ;  /* 0x000000015353a824 */ /* 0x100fe200078e0a5f */
[C---:B------:R-:W-:Y:S01]  /*4280*/  ISETP.GT.U32.AND P2, PT, R95.reuse, R44, PT ;  /* 0x0000002c5f00720c */ /* 0x040fe20003f44070 */
[----:B------:R-:W-:Y:S02]  /*4290*/  IMAD.MOV R36, RZ, RZ, -R36 ;  /* 0x000000ffff247224 */ /* 0x000fe400078e0a24 */
[----:B------:R-:W-:Y:S02]  /*42a0*/  @!P6 IMAD.IADD R42, R42, 0x1, -R95 ;  /* 0x000000012a2ae824 */ /* 0x000fe400078e0a5f */
[----:B------:R-:W-:Y:S02]  /*42b0*/  IMAD R79, R95, R36, R46 ;  /* 0x000000245f4f7224 */ /* 0x000fe400078e022e */
[----:B------:R-:W-:-:S03]  /*42c0*/  @!P5 IMAD.MOV R42, RZ, RZ, -R42 ;  /* 0x000000ffff2ad224 */ /* 0x000fc600078e0a2a */
[----:B------:R-:W-:Y:S01]  /*42d0*/  ISETP.GT.U32.AND P5, PT, R95, R79, PT ;  /* 0x0000004f5f00720c */ /* 0x000fe20003fa4070 */
[--C-:B------:R-:W-:Y:S01]  /*42e0*/  @!P3 IMAD.IADD R85, R85, 0x1, -R95.reuse ;  /* 0x000000015555b824 */ /* 0x100fe200078e0a5f */
[----:B------:R-:W-:Y:S01]  /*42f0*/  LOP3.LUT R104, R94, 0x4, RZ, 0xfc, !PT ;  /* 0x000000045e687812 */ /* 0x000fe200078efcff */
[----:B------:R-:W-:Y:S01]  /*4300*/  @!P2 IMAD.IADD R44, R44, 0x1, -R95 ;  /* 0x000000012c2ca824 */ /* 0x000fe200078e0a5f */
[----:B------:R-:W-:Y:S02]  /*4310*/  LOP3.LUT R100, R94, 0x14, RZ, 0xfc, !PT ;  /* 0x000000145e647812 */ /* 0x000fe400078efcff */
[----:B------:R-:W-:Y:S02]  /*4320*/  IABS R96, R104 ;  /* 0x0000006800607213 */ /* 0x000fe40000000000 */
[C---:B------:R-:W-:Y:S02]  /*4330*/  ISETP.GT.U32.AND P3, PT, R95.reuse, R85, PT ;  /* 0x000000555f00720c */ /* 0x040fe40003f64070 */
[----:B------:R-:W-:Y:S01]  /*4340*/  ISETP.GT.U32.AND P2, PT, R95, R44, PT ;  /* 0x0000002c5f00720c */ /* 0x000fe20003f44070 */
[----:B------:R-:W-:Y:S01]  /*4350*/  IMAD.HI.U32 R34, R93, R96, RZ ;  /* 0x000000605d227227 */ /* 0x000fe200078e00ff */
[----:B------:R-:W-:-:S03]  /*4360*/  IABS R82, R100 ;  /* 0x0000006400527213 */ /* 0x000fc60000000000 */
[----:B------:R-:W-:Y:S02]  /*4370*/  @!P5 IMAD.IADD R79, R79, 0x1, -R95 ;  /* 0x000000014f4fd824 */ /* 0x000fe400078e0a5f */
[----:B------:R-:W-:Y:S02]  /*4380*/  IMAD.MOV R46, RZ, RZ, -R34 ;  /* 0x000000ffff2e7224 */ /* 0x000fe400078e0a22 */
[----:B------:R-:W-:Y:S01]  /*4390*/  IMAD.HI.U32 R34, R93, R82, RZ ;  /* 0x000000525d227227 */ /* 0x000fe200078e00ff */
[----:B------:R-:W-:-:S03]  /*43a0*/  ISETP.GT.U32.AND P5, PT, R95, R79, PT ;  /* 0x0000004f5f00720c */ /* 0x000fc60003fa4070 */
[----:B------:R-:W-:Y:S01]  /*43b0*/  @!P4 IMAD.MOV R40, RZ, RZ, -R40 ;  /* 0x000000ffff28c224 */ /* 0x000fe200078e0a28 */
[----:B------:R-:W-:Y:S01]  /*43c0*/  ISETP.GE.AND P4, PT, R58, RZ, PT ;  /* 0x000000ff3a00720c */ /* 0x000fe20003f86270 */
[--C-:B------:R-:W-:Y:S01]  /*43d0*/  @!P3 IMAD.IADD R85, R85, 0x1, -R95.reuse ;  /* 0x000000015555b824 */ /* 0x100fe200078e0a5f */
[----:B------:R-:W-:Y:S01]  /*43e0*/  LOP3.LUT R105, R94, 0xc, RZ, 0xfc, !PT ;  /* 0x0000000c5e697812 */ /* 0x000fe200078efcff */
[----:B------:R-:W-:Y:S01]  /*43f0*/  IMAD.MOV R34, RZ, RZ, -R34 ;  /* 0x000000ffff227224 */ /* 0x000fe200078e0a22 */
[----:B------:R-:W-:Y:S01]  /*4400*/  ISETP.GE.AND P3, PT, R50, RZ, PT ;  /* 0x000000ff3200720c */ /* 0x000fe20003f66270 */
[----:B------:R-:W-:Y:S01]  /*4410*/  @!P2 IMAD.IADD R44, R44, 0x1, -R95 ;  /* 0x000000012c2ca824 */ /* 0x000fe200078e0a5f */
[----:B------:R-:W-:Y:S02]  /*4420*/  ISETP.NE.AND P2, PT, R77, RZ, PT ;  /* 0x000000ff4d00720c */ /* 0x000fe40003f45270 */
[----:B------:R-:W-:Y:S01]  /*4430*/  LOP3.LUT R80, RZ, R77, RZ, 0x33, !PT ;  /* 0x0000004dff507212 */ /* 0x000fe200078e33ff */
[----:B------:R-:W-:Y:S01]  /*4440*/  IMAD R82, R95, R34, R82 ;  /* 0x000000225f527224 */ /* 0x000fe200078e0252 */
[----:B------:R-:W-:-:S02]  /*4450*/  IABS R48, R105 ;  /* 0x0000006900307213 */ /* 0x000fc40000000000 */
[C---:B------:R-:W-:Y:S01]  /*4460*/  SEL R34, R80.reuse, R33, !P2 ;  /* 0x0000002150227207 */ /* 0x040fe20005000000 */
[----:B------:R-:W-:Y:S01]  /*4470*/  @!P5 IMAD.IADD R79, R79, 0x1, -R95 ;  /* 0x000000014f4fd824 */ /* 0x000fe200078e0a5f */
[----:B------:R-:W-:Y:S01]  /*4480*/  SEL R37, R80, R37, !P2 ;  /* 0x0000002550257207 */ /* 0x000fe20005000000 */
[----:B------:R-:W-:-:S04]  /*4490*/  IMAD.HI.U32 R36, R93, R48, RZ ;  /* 0x000000305d247227 */ /* 0x000fc800078e00ff */
[----:B------:R-:W-:Y:S02]  /*44a0*/  IMAD R34, R34, UR8, RZ ;  /* 0x0000000822227c24 */ /* 0x000fe4000f8e02ff */
[----:B------:R-:W-:Y:S01]  /*44b0*/  @!P4 IMAD.MOV R83, RZ, RZ, -R83 ;  /* 0x000000ffff53c224 */ /* 0x000fe200078e0a53 */
[----:B------:R-:W-:Y:S01]  /*44c0*/  ISETP.GE.AND P4, PT, R52, RZ, PT ;  /* 0x000000ff3400720c */ /* 0x000fe20003f86270 */
[----:B------:R-:W-:Y:S01]  /*44d0*/  IMAD.MOV R36, RZ, RZ, -R36 ;  /* 0x000000ffff247224 */ /* 0x000fe200078e0a24 */
[C---:B------:R-:W-:Y:S01]  /*44e0*/  SEL R35, R80.reuse, R35, !P2 ;  /* 0x0000002350237207 */ /* 0x040fe20005000000 */
[----:B------:R-:W-:Y:S01]  /*44f0*/  @!P3 IMAD.MOV R79, RZ, RZ, -R79 ;  /* 0x000000ffff4fb224 */ /* 0x000fe200078e0a4f */
[----:B------:R-:W-:Y:S01]  /*4500*/  SEL R41, R80, R41, !P2 ;  /* 0x0000002950297207 */ /* 0x000fe20005000000 */
[----:B------:R-:W-:Y:S01]  /*4510*/  IMAD R37, R37, UR8, RZ ;  /* 0x0000000825257c24 */ /* 0x000fe2000f8e02ff */
[----:B------:R-:W-:Y:S01]  /*4520*/  IADD3 R33, P3, PT, R34, R122, RZ ;  /* 0x0000007a22217210 */ /* 0x000fe20007f7e0ff */
[----:B------:R-:W-:Y:S01]  /*4530*/  IMAD R81, R95, R36, R48 ;  /* 0x000000245f517224 */ /* 0x000fe200078e0230 */
[----:B------:R-:W-:Y:S01]  /*4540*/  SEL R45, R80, R45, !P2 ;  /* 0x0000002d502d7207 */ /* 0x000fe20005000000 */
[----:B------:R-:W-:Y:S01]  /*4550*/  IMAD R36, R35, UR8, RZ ;  /* 0x0000000823247c24 */ /* 0x000fe2000f8e02ff */
[----:B------:R-:W-:Y:S01]  /*4560*/  LEA.HI.X.SX32 R34, R34, R121, 0x1, P3 ;  /* 0x0000007922227211 */ /* 0x000fe200018f0eff */
[----:B------:R-:W-:Y:S01]  /*4570*/  IMAD R41, R41, UR8, RZ ;  /* 0x0000000829297c24 */ /* 0x000fe2000f8e02ff */
[----:B------:R-:W-:Y:S01]  /*4580*/  IADD3 R35, P3, PT, R37, R122, RZ ;  /* 0x0000007a25237210 */ /* 0x000fe20007f7e0ff */
[----:B------:R-:W-:Y:S01]  /*4590*/  IMAD.MOV.U32 R77, RZ, RZ, R44 ;  /* 0x000000ffff4d7224 */ /* 0x000fe200078e002c */
[----:B------:R-:W-:-:S02]  /*45a0*/  SEL R39, R80, R39, !P2 ;  /* 0x0000002750277207 */ /* 0x000fc40005000000 */
[C---:B------:R-:W-:Y:S01]  /*45b0*/  SEL R76, R80.reuse, R87, !P2 ;  /* 0x00000057504c7207 */ /* 0x040fe20005000000 */
[----:B------:R-:W-:Y:S01]  /*45c0*/  @!P4 IMAD.MOV R77, RZ, RZ, -R77 ;  /* 0x000000ffff4dc224 */ /* 0x000fe200078e0a4d */
[C---:B------:R-:W-:Y:S01]  /*45d0*/  SEL R144, R80.reuse, R101, !P2 ;  /* 0x0000006550907207 */ /* 0x040fe20005000000 */
[----:B------:R-:W-:Y:S01]  /*45e0*/  IMAD R45, R45, UR8, RZ ;  /* 0x000000082d2d7c24 */ /* 0x000fe2000f8e02ff */
[C---:B------:R-:W-:Y:S02]  /*45f0*/  SEL R87, R80.reuse, R38, !P2 ;  /* 0x0000002650577207 */ /* 0x040fe40005000000 */
[----:B------:R-:W-:Y:S01]  /*4600*/  LEA.HI.X.SX32 R37, R37, R121, 0x1, P3 ;  /* 0x0000007925257211 */ /* 0x000fe200018f0eff */
[----:B------:R-:W-:Y:S01]  /*4610*/  IMAD R39, R39, UR8, RZ ;  /* 0x0000000827277c24 */ /* 0x000fe2000f8e02ff */
[C---:B------:R-:W-:Y:S02]  /*4620*/  SEL R49, R80.reuse, R49, !P2 ;  /* 0x0000003150317207 */ /* 0x040fe40005000000 */
[----:B------:R-:W-:-:S02]  /*4630*/  SEL R101, R80, R171, !P2 ;  /* 0x000000ab50657207 */ /* 0x000fc40005000000 */
[-C--:B------:R-:W-:Y:S02]  /*4640*/  IADD3 R38, P3, PT, R41, R122.reuse, RZ ;  /* 0x0000007a29267210 */ /* 0x080fe40007f7e0ff */
[----:B------:R-:W-:Y:S02]  /*4650*/  SEL R43, R80, R43, !P2 ;  /* 0x0000002b502b7207 */ /* 0x000fe40005000000 */
[----:B------:R-:W-:Y:S02]  /*4660*/  IADD3 R171, P4, PT, R36, R122, RZ ;  /* 0x0000007a24ab7210 */ /* 0x000fe40007f9e0ff */
[C---:B------:R-:W-:Y:S01]  /*4670*/  SEL R136, R80.reuse, R97, !P2 ;  /* 0x0000006150887207 */ /* 0x040fe20005000000 */
[----:B------:R-:W-:Y:S01]  /*4680*/  IMAD R49, R49, UR8, RZ ;  /* 0x0000000831317c24 */ /* 0x000fe2000f8e02ff */
[C---:B------:R-:W-:Y:S02]  /*4690*/  SEL R97, R80.reuse, R175, !P2 ;  /* 0x000000af50617207 */ /* 0x040fe40005000000 */
[----:B------:R-:W-:-:S02]  /*46a0*/  SEL R84, R80, R42, !P2 ;  /* 0x0000002a50547207 */ /* 0x000fc40005000000 */
[----:B------:R-:W-:Y:S01]  /*46b0*/  LEA.HI.X.SX32 R41, R41, R121, 0x1, P3 ;  /* 0x0000007929297211 */ /* 0x000fe200018f0eff */
[----:B------:R-:W-:Y:S01]  /*46c0*/  IMAD R43, R43, UR8, RZ ;  /* 0x000000082b2b7c24 */ /* 0x000fe2000f8e02ff */
[----:B------:R-:W-:Y:S02]  /*46d0*/  SEL R53, R80, R53, !P2 ;  /* 0x0000003550357207 */ /* 0x000fe40005000000 */
[----:B------:R-:W-:Y:S02]  /*46e0*/  LEA.HI.X.SX32 R175, R36, R121, 0x1, P4 ;  /* 0x0000007924af7211 */ /* 0x000fe400020f0eff */
[-C--:B------:R-:W-:Y:S02]  /*46f0*/  IADD3 R42, P3, PT, R45, R122.reuse, RZ ;  /* 0x0000007a2d2a7210 */ /* 0x080fe40007f7e0ff */
[C---:B------:R-:W-:Y:S02]  /*4700*/  SEL R47, R80.reuse, R47, !P2 ;  /* 0x0000002f502f7207 */ /* 0x040fe40005000000 */
[----:B------:R-:W-:Y:S01]  /*4710*/  IADD3 R36, P4, PT, R39, R122, RZ ;  /* 0x0000007a27247210 */ /* 0x000fe20007f9e0ff */
[----:B------:R-:W-:Y:S01]  /*4720*/  IMAD R96, R95, R46, R96 ;  /* 0x0000002e5f607224 */ /* 0x000fe200078e0260 */
[----:B------:R-:W-:Y:S01]  /*4730*/  LEA.HI.X.SX32 R45, R45, R121, 0x1, P3 ;  /* 0x000000792d2d7211 */ /* 0x000fe200018f0eff */
[----:B------:R-:W-:Y:S01]  /*4740*/  IMAD R53, R53, UR8, RZ ;  /* 0x0000000835357c24 */ /* 0x000fe2000f8e02ff */
[C---:B------:R-:W-:Y:S01]  /*4750*/  SEL R57, R80.reuse, R57, !P2 ;  /* 0x0000003950397207 */ /* 0x040fe20005000000 */
[----:B------:R-:W-:Y:S01]  /*4760*/  IMAD R47, R47, UR8, RZ ;  /* 0x000000082f2f7c24 */ /* 0x000fe2000f8e02ff */
[----:B------:R-:W-:-:S02]  /*4770*/  SEL R86, R80, R40, !P2 ;  /* 0x0000002850567207 */ /* 0x000fc40005000000 */
[----:B------:R-:W-:Y:S02]  /*4780*/  LEA.HI.X.SX32 R39, R39, R121, 0x1, P4 ;  /* 0x0000007927277211 */ /* 0x000fe400020f0eff */
[-C--:B------:R-:W-:Y:S02]  /*4790*/  IADD3 R46, P3, PT, R49, R122.reuse, RZ ;  /* 0x0000007a312e7210 */ /* 0x080fe40007f7e0ff */
[C---:B------:R-:W-:Y:S02]  /*47a0*/  SEL R51, R80.reuse, R51, !P2 ;  /* 0x0000003350337207 */ /* 0x040fe40005000000 */
[----:B------:R-:W-:Y:S01]  /*47b0*/  IADD3 R40, P4, PT, R43, R122, RZ ;  /* 0x0000007a2b287210 */ /* 0x000fe20007f9e0ff */
[----:B------:R-:W-:Y:S01]  /*47c0*/  IMAD R57, R57, UR8, RZ ;  /* 0x0000000839397c24 */ /* 0x000fe2000f8e02ff */
[----:B------:R-:W-:Y:S01]  /*47d0*/  LEA.HI.X.SX32 R49, R49, R121, 0x1, P3 ;  /* 0x0000007931317211 */ /* 0x000fe200018f0eff */
        /* <DEDUP_REMOVED lines=28> */
[----:B------:R-:W-:Y:S02]  /*49a0*/  SEL R67, R80, R67, !P2 ;  /* 0x0000004350437207 */ /* 0x000fe40005000000 */
[----:B------:R-:W-:Y:S01]  /*49b0*/  IADD3 R56, P4, PT, R59, R122, RZ ;  /* 0x0000007a3b387210 */ /* 0x000fe20007f9e0ff */
[----:B------:R-:W-:Y:S01]  /*49c0*/  IMAD R73, R73, UR8, RZ ;  /* 0x0000000849497c24 */ /* 0x000fe2000f8e02ff */
[----:B------:R-:W-:Y:S01]  /*49d0*/  LEA.HI.X.SX32 R65, R65, R121, 0x1, P3 ;  /* 0x0000007941417211 */ /* 0x000fe200018f0eff */
[----:B------:R-:W-:Y:S01]  /*49e0*/  IMAD R67, R67, UR8, RZ ;  /* 0x0000000843437c24 */ /* 0x000fe2000f8e02ff */
[----:B------:R-:W-:-:S02]  /*49f0*/  ISETP.GE.AND P6, PT, R60, RZ, PT ;  /* 0x000000ff3c00720c */ /* 0x000fc40003fc6270 */
[----:B------:R-:W-:Y:S02]  /*4a00*/  LEA.HI.X.SX32 R59, R59, R121, 0x1, P4 ;  /* 0x000000793b3b7211 */ /* 0x000fe400020f0eff */
[-C--:B------:R-:W-:Y:S02]  /*4a10*/  IADD3 R66, P3, PT, R69, R122.reuse, RZ ;  /* 0x0000007a45427210 */ /* 0x080fe40007f7e0ff */
[----:B------:R-:W-:Y:S02]  /*4a20*/  SEL R71, R80, R71, !P2 ;  /* 0x0000004750477207 */ /* 0x000fe40005000000 */
        /* <DEDUP_REMOVED lines=10> */
[C---:B------:R-:W-:Y:S02]  /*4ad0*/  SEL R133, R80.reuse, R133, !P2 ;  /* 0x0000008550857207 */ /* 0x040fe40005000000 */
[----:B------:R-:W-:Y:S01]  /*4ae0*/  LEA.HI.X.SX32 R73, R73, R121, 0x1, P3 ;  /* 0x0000007949497211 */ /* 0x000fe200018f0eff */
[----:B------:R-:W-:Y:S01]  /*4af0*/  IMAD R75, R75, UR8, RZ ;  /* 0x000000084b4b7c24 */ /* 0x000fe2000f8e02ff */
[----:B------:R-:W-:-:S02]  /*4b00*/  SEL R140, R80, R99, !P2 ;  /* 0x00000063508c7207 */ /* 0x000fc40005000000 */
[----:B------:R-:W-:Y:S02]  /*4b10*/  LEA.HI.X.SX32 R67, R67, R121, 0x1, P4 ;  /* 0x0000007943437211 */ /* 0x000fe400020f0eff */
[-C--:B------:R-:W-:Y:S02]  /*4b20*/  IADD3 R74, P3, PT, R76, R122.reuse, RZ ;  /* 0x0000007a4c4a7210 */ /* 0x080fe40007f7e0ff */
[C---:B------:R-:W-:Y:S02]  /*4b30*/  SEL R128, R80.reuse, R89, !P2 ;  /* 0x0000005950807207 */ /* 0x040fe40005000000 */
[----:B------:R-:W-:Y:S02]  /*4b40*/  IADD3 R68, P4, PT, R71, R122, RZ ;  /* 0x0000007a47447210 */ /* 0x000fe40007f9e0ff */
[C---:B------:R-:W-:Y:S01]  /*4b50*/  SEL R92, R80.reuse, R177, !P2 ;  /* 0x000000b1505c7207 */ /* 0x040fe20005000000 */
[----:B------:R-:W-:Y:S01]  /*4b60*/  IMAD R177, R133, UR8, RZ ;  /* 0x0000000885b17c24 */ /* 0x000fe2000f8e02ff */
[----:B------:R-:W-:Y:S01]  /*4b70*/  SEL R141, R80, R141, !P2 ;  /* 0x0000008d508d7207 */ /* 0x000fe20005000000 */
[----:B------:R-:W-:Y:S01]  /*4b80*/  IMAD R140, R140, UR8, RZ ;  /* 0x000000088c8c7c24 */ /* 0x000fe2000f8e02ff */
[----:B------:R-:W-:Y:S01]  /*4b90*/  LEA.HI.X.SX32 R76, R76, R121, 0x1, P3 ;  /* 0x000000794c4c7211 */ /* 0x000fe200018f0eff */
[----:B------:R-:W-:Y:S01]  /*4ba0*/  IMAD R128, R128, UR8, RZ ;  /* 0x0000000880807c24 */ /* 0x000fe2000f8e02ff */
[----:B------:R-:W-:-:S02]  /*4bb0*/  SEL R148, R80, R103, !P2 ;  /* 0x0000006750947207 */ /* 0x000fc40005000000 */
[----:B------:R-:W-:Y:S02]  /*4bc0*/  SEL R129, R80, R129, !P2 ;  /* 0x0000008150817207 */ /* 0x000fe40005000000 */
[----:B------:R-:W-:Y:S02]  /*4bd0*/  LEA.HI.X.SX32 R71, R71, R121, 0x1, P4 ;  /* 0x0000007947477211 */ /* 0x000fe400020f0eff */
[-C--:B------:R-:W-:Y:S02]  /*4be0*/  IADD3 R133, P3, PT, R132, R122.reuse, RZ ;  /* 0x0000007a84857210 */ /* 0x080fe40007f7e0ff */
[----:B------:R-:W-:Y:S02]  /*4bf0*/  IADD3 R72, P4, PT, R75, R122, RZ ;  /* 0x0000007a4b487210 */ /* 0x000fe40007f9e0ff */
[C---:B------:R-:W-:Y:S01]  /*4c00*/  SEL R88, R80.reuse, R185, !P2 ;  /* 0x000000b950587207 */ /* 0x040fe20005000000 */
[----:B------:R-:W-:Y:S01]  /*4c10*/  IMAD R185, R141, UR8, RZ ;  /* 0x000000088db97c24 */ /* 0x000fe2000f8e02ff */
[----:B------:R-:W-:Y:S01]  /*4c20*/  SEL R99, R80, R173, !P2 ;  /* 0x000000ad50637207 */ /* 0x000fe20005000000 */
[----:B------:R-:W-:Y:S01]  /*4c30*/  IMAD R148, R148, UR8, RZ ;  /* 0x0000000894947c24 */ /* 0x000fe2000f8e02ff */
[----:B------:R-:W-:Y:S01]  /*4c40*/  LEA.HI.X.SX32 R132, R132, R121, 0x1, P3 ;  /* 0x0000007984847211 */ /* 0x000fe200018f0eff */
[----:B------:R-:W-:Y:S01]  /*4c50*/  IMAD R173, R129, UR8, RZ ;  /* 0x0000000881ad7c24 */ /* 0x000fe2000f8e02ff */
[----:B------:R-:W-:Y:S01]  /*4c60*/  SEL R156, R80, R109, !P2 ;  /* 0x0000006d509c7207 */ /* 0x000fe20005000000 */
[----:B------:R-:W-:Y:S01]  /*4c70*/  IMAD R136, R136, UR8, RZ ;  /* 0x0000000888887c24 */ /* 0x000fe2000f8e02ff */
[----:B------:R-:W-:-:S02]  /*4c80*/  SEL R137, R80, R137, !P2 ;  /* 0x0000008950897207 */ /* 0x000fc40005000000 */
[----:B------:R-:W-:Y:S02]  /*4c90*/  LEA.HI.X.SX32 R75, R75, R121, 0x1, P4 ;  /* 0x000000794b4b7211 */ /* 0x000fe400020f0eff */
[-C--:B------:R-:W-:Y:S02]  /*4ca0*/  IADD3 R141, P3, PT, R140, R122.reuse, RZ ;  /* 0x0000007a8c8d7210 */ /* 0x080fe40007f7e0ff */
[----:B------:R-:W-:Y:S01]  /*4cb0*/  IADD3 R129, P4, PT, R128, R122, RZ ;  /* 0x0000007a80817210 */ /* 0x000fe20007f9e0ff */
[----:B------:R-:W-:Y:S01]  /*4cc0*/  IMAD R156, R156, UR8, RZ ;  /* 0x000000089c9c7c24 */ /* 0x000fe2000f8e02ff */
[C---:B------:R-:W-:Y:S02]  /*4cd0*/  SEL R216, R80.reuse, R149, !P2 ;  /* 0x0000009550d87207 */ /* 0x040fe40005000000 */
[C---:B------:R-:W-:Y:S02]  /*4ce0*/  SEL R157, R80.reuse, R157, !P2 ;  /* 0x0000009d509d7207 */ /* 0x040fe40005000000 */
[----:B------:R-:W-:Y:S01]  /*4cf0*/  SEL R90, R80, R181, !P2 ;  /* 0x000000b5505a7207 */ /* 0x000fe20005000000 */
        /* <DEDUP_REMOVED lines=17> */
[----:B------:R-:W-:Y:S02]  /*4e10*/  IADD3 R145, P4, PT, R144, R122, RZ ;  /* 0x0000007a90917210 */ /* 0x000fe40007f9e0ff */
[----:B------:R-:W-:Y:S01]  /*4e20*/  LEA.HI.X.SX32 R156, R156, R121, 0x1, P3 ;  /* 0x000000799c9c7211 */ /* 0x000fe200018f0eff */
[----:B------:R-:W-:Y:S01]  /*4e30*/  IMAD R109, R109, UR8, RZ ;  /* 0x000000086d6d7c24 */ /* 0x000fe2000f8e02ff */
[----:B------:R-:W-:-:S02]  /*4e40*/  SEL R224, R80, R153, !P2 ;  /* 0x0000009950e07207 */ /* 0x000fc40005000000 */
[----:B------:R-:W-:Y:S02]  /*4e50*/  LEA.HI.X.SX32 R144, R144, R121, 0x1, P4 ;  /* 0x0000007990907211 */ /* 0x000fe400020f0eff */
[CC--:B------:R-:W-:Y:S02]  /*4e60*/  IADD3 R166, P3, PT, R165.reuse, R122.reuse, RZ ;  /* 0x0000007aa5a67210 */ /* 0x0c0fe40007f7e0ff */
[----:B------:R-:W-:Y:S02]  /*4e70*/  SEL R115, R80, R115, !P2 ;  /* 0x0000007350737207 */ /* 0x000fe40005000000 */
[----:B------:R-:W-:Y:S02]  /*4e80*/  IADD3 R153, P4, PT, R152, R122, RZ ;  /* 0x0000007a98997210 */ /* 0x000fe40007f9e0ff */
[----:B------:R-:W-:Y:S02]  /*4e90*/  SEL R161, R80, R161, !P2 ;  /* 0x000000a150a17207 */ /* 0x000fe40005000000 */
[----:B------:R-:W-:-:S02]  /*4ea0*/  LEA.HI.X.SX32 R165, R165, R121, 0x1, P3 ;  /* 0x00000079a5a57211 */ /* 0x000fc400018f0eff */
[----:B------:R-:W-:Y:S01]  /*4eb0*/  SEL R103, R80, R169, !P2 ;  /* 0x000000a950677207 */ /* 0x000fe20005000000 */
[----:B------:R-:W-:Y:S01]  /*4ec0*/  IMAD R169, R115, UR8, RZ ;  /* 0x0000000873a97c24 */ /* 0x000fe2000f8e02ff */
[-C--:B------:R-:W-:Y:S02]  /*4ed0*/  LEA.HI.X.SX32 R152, R152, R121.reuse, 0x1, P4 ;  /* 0x0000007998987211 */ /* 0x080fe400020f0eff */
[-C--:B------:R-:W-:Y:S02]  /*4ee0*/  IADD3 R174, P3, PT, R173, R122.reuse, RZ ;  /* 0x0000007aadae7210 */ /* 0x080fe40007f7e0ff */
[----:B------:R-:W-:Y:S01]  /*4ef0*/  IADD3 R162, P4, PT, R109, R122, RZ ;  /* 0x0000007a6da27210 */ /* 0x000fe20007f9e0ff */
[----:B------:R-:W-:Y:S01]  /*4f00*/  IMAD R240, R161, UR8, RZ ;  /* 0x00000008a1f07c24 */ /* 0x000fe2000f8e02ff */
[----:B------:R-:W-:Y:S01]  /*4f10*/  LEA.HI.X.SX32 R173, R173, R121, 0x1, P3 ;  /* 0x00000079adad7211 */ /* 0x000fe200018f0eff */
[----:B------:R-:W-:Y:S01]  /*4f20*/  IMAD R212, R212, UR8, RZ ;  /* 0x00000008d4d47c24 */ /* 0x000fe2000f8e02ff */
[----:B------:R-:W-:-:S02]  /*4f30*/  SEL R220, R80, R151, !P2 ;  /* 0x0000009750dc7207 */ /* 0x000fc40005000000 */
[-C--:B------:R-:W-:Y:S02]  /*4f40*/  LEA.HI.X.SX32 R161, R109, R121.reuse, 0x1, P4 ;  /* 0x000000796da17211 */ /* 0x080fe400020f0eff */
[-C--:B------:R-:W-:Y:S02]  /*4f50*/  IADD3 R182, P3, PT, R181, R122.reuse, RZ ;  /* 0x0000007ab5b67210 */ /* 0x080fe40007f7e0ff */
[----:B------:R-:W-:Y:S01]  /*4f60*/  IADD3 R170, P4, PT, R169, R122, RZ ;  /* 0x0000007aa9aa7210 */ /* 0x000fe20007f9e0ff */
[----:B------:R-:W-:Y:S01]  /*4f70*/  IMAD R220, R220, UR8, RZ ;  /* 0x00000008dcdc7c24 */ /* 0x000fe2000f8e02ff */
[----:B------:R-:W-:Y:S02]  /*4f80*/  LEA.HI.X.SX32 R181, R181, R121, 0x1, P3 ;  /* 0x00000079b5b57211 */ /* 0x000fe400018f0eff */
[----:B------:R-:W-:Y:S02]  /*4f90*/  SEL R155, R80, R155, !P2 ;  /* 0x0000009b509b7207 */ /* 0x000fe40005000000 */
[----:B------:R-:W-:-:S02]  /*4fa0*/  LEA.HI.X.SX32 R169, R169, R121, 0x1, P4 ;  /* 0x00000079a9a97211 */ /* 0x000fc400020f0eff */
[CC--:B------:R-:W-:Y:S02]  /*4fb0*/  IADD3 R213, P3, PT, R212.reuse, R122.reuse, RZ ;  /* 0x0000007ad4d57210 */ /* 0x0c0fe40007f7e0ff */
[-C--:B------:R-:W-:Y:S01]  /*4fc0*/  IADD3 R178, P4, PT, R177, R122.reuse, RZ ;  /* 0x0000007ab1b27210 */ /* 0x080fe20007f9e0ff */
[----:B------:R-:W-:Y:S01]  /*4fd0*/  IMAD R155, R155, UR8, RZ ;  /* 0x000000089b9b7c24 */ /* 0x000fe2000f8e02ff */
[----:B------:R-:W-:Y:S01]  /*4fe0*/  LEA.HI.X.SX32 R212, R212, R121, 0x1, P3 ;  /* 0x00000079d4d47211 */ /* 0x000fe200018f0eff */
[----:B------:R-:W-:Y:S01]  /*4ff0*/  IMAD R216, R216, UR8, RZ ;  /* 0x00000008d8d87c24 */ /* 0x000fe2000f8e02ff */
[----:B------:R-:W-:Y:S02]  /*5000*/  SEL R159, R80, R159, !P2 ;  /* 0x0000009f509f7207 */ /* 0x000fe40005000000 */
[----:B------:R-:W-:Y:S02]  /*5010*/  LEA.HI.X.SX32 R177, R177, R121, 0x1, P4 ;  /* 0x00000079b1b17211 */ /* 0x000fe400020f0eff */
[----:B------:R-:W-:-:S02]  /*5020*/  IADD3 R221, P3, PT, R220, R122, RZ ;  /* 0x0000007adcdd7210 */ /* 0x000fc40007f7e0ff */
[-C--:B------:R-:W-:Y:S01]  /*5030*/  IADD3 R209, P4, PT, R185, R122.reuse, RZ ;  /* 0x0000007ab9d17210 */ /* 0x080fe20007f9e0ff */
[----:B------:R-:W-:Y:S01]  /*5040*/  IMAD R159, R159, UR8, RZ ;  /* 0x000000089f9f7c24 */ /* 0x000fe2000f8e02ff */
[----:B------:R-:W-:Y:S01]  /*5050*/  LEA.HI.X.SX32 R220, R220, R121, 0x1, P3 ;  /* 0x00000079dcdc7211 */ /* 0x000fe200018f0eff */
[----:B------:R-:W-:Y:S01]  /*5060*/  IMAD R224, R224, UR8, RZ ;  /* 0x00000008e0e07c24 */ /* 0x000fe2000f8e02ff */
[----:B------:R-:W-:Y:S02]  /*5070*/  SEL R108, R80, R163, !P2 ;  /* 0x000000a3506c7207 */ /* 0x000fe40005000000 */
[-C--:B------:R-:W-:Y:S02]  /*5080*/  LEA.HI.X.SX32 R185, R185, R121.reuse, 0x1, P4 ;  /* 0x00000079b9b97211 */ /* 0x080fe400020f0eff */
[CC--:B------:R-:W-:Y:S02]  /*5090*/  IADD3 R229, P3, PT, R155.reuse, R122.reuse, RZ ;  /* 0x0000007a9be57210 */ /* 0x0c0fe40007f7e0ff */
[----:B------:R-:W-:Y:S01]  /*50a0*/  IADD3 R217, P4, PT, R216, R122, RZ ;  /* 0x0000007ad8d97210 */ /* 0x000fe20007f9e0ff */
[----:B------:R-:W-:Y:S01]  /*50b0*/  IMAD R108, R108, UR8, RZ ;  /* 0x000000086c6c7c24 */ /* 0x000fe2000f8e02ff */
[----:B------:R-:W-:-:S02]  /*50c0*/  LEA.HI.X.SX32 R228, R155, R121, 0x1, P3 ;  /* 0x000000799be47211 */ /* 0x000fc400018f0eff */
[----:B------:R-:W-:Y:S02]  /*50d0*/  SEL R106, R80, R167, !P2 ;  /* 0x000000a7506a7207 */ /* 0x000fe40005000000 */
[-C--:B------:R-:W-:Y:S02]  /*50e0*/  LEA.HI.X.SX32 R216, R216, R121.reuse, 0x1, P4 ;  /* 0x00000079d8d87211 */ /* 0x080fe400020f0eff */
[CC--:B------:R-:W-:Y:S02]  /*50f0*/  IADD3 R237, P3, PT, R159.reuse, R122.reuse, RZ ;  /* 0x0000007a9fed7210 */ /* 0x0c0fe40007f7e0ff */
[----:B------:R-:W-:Y:S01]  /*5100*/  IADD3 R225, P4, PT, R224, R122, RZ ;  /* 0x0000007ae0e17210 */ /* 0x000fe20007f9e0ff */
[----:B------:R-:W-:Y:S01]  /*5110*/  IMAD R106, R106, UR8, RZ ;  /* 0x000000086a6a7c24 */ /* 0x000fe2000f8e02ff */
[-C--:B------:R-:W-:Y:S02]  /*5120*/  LEA.HI.X.SX32 R236, R159, R121.reuse, 0x1, P3 ;  /* 0x000000799fec7211 */ /* 0x080fe400018f0eff */
[----:B------:R-:W-:-:S02]  /*5130*/  LEA.HI.X.SX32 R224, R224, R121, 0x1, P4 ;  /* 0x00000079e0e07211 */ /* 0x000fc400020f0eff */
[-C--:B------:R-:W-:Y:S02]  /*5140*/  IADD3 R245, P3, PT, R108, R122.reuse, RZ ;  /* 0x0000007a6cf57210 */ /* 0x080fe40007f7e0ff */
[-C--:B------:R-:W-:Y:S01]  /*5150*/  IADD3 R233, P4, PT, R232, R122.reuse, RZ ;  /* 0x0000007ae8e97210 */ /* 0x080fe20007f9e0ff */
[----:B------:R-:W-:Y:S01]  /*5160*/  IMAD R101, R101, UR8, RZ ;  /* 0x0000000865657c24 */ /* 0x000fe2000f8e02ff */
[-C--:B------:R-:W-:Y:S01]  /*5170*/  LEA.HI.X.SX32 R244, R108, R121.reuse, 0x1, P3 ;  /* 0x000000796cf47211 */ /* 0x080fe200018f0eff */
[----:B------:R-:W-:Y:S01]  /*5180*/  IMAD R107, R107, UR8, RZ ;  /* 0x000000086b6b7c24 */ /* 0x000fe2000f8e02ff */
[-C--:B------:R-:W-:Y:S02]  /*5190*/  LEA.HI.X.SX32 R232, R232, R121.reuse, 0x1, P4 ;  /* 0x00000079e8e87211 */ /* 0x080fe400020f0eff */
[-C--:B------:R-:W-:Y:S02]  /*51a0*/  IADD3 R167, P3, PT, R106, R122.reuse, RZ ;  /* 0x0000007a6aa77210 */ /* 0x080fe40007f7e0ff */
[----:B------:R-:W-:Y:S01]  /*51b0*/  IADD3 R241, P4, PT, R240, R122, RZ ;  /* 0x0000007af0f17210 */ /* 0x000fe20007f9e0ff */
[----:B------:R-:W-:Y:S01]  /*51c0*/  IMAD R97, R97, UR8, RZ ;  /* 0x0000000861617c24 */ /* 0x000fe2000f8e02ff */
[----:B------:R-:W-:Y:S01]  /*51d0*/  LEA.HI.X.SX32 R252, R106, R121, 0x1, P3 ;  /* 0x000000796afc7211 */ /* 0x000fe200018f0eff */
[----:B------:R-:W-:Y:S01]  /*51e0*/  @!P6 IMAD.MOV R85, RZ, RZ, -R85 ;  /* 0x000000ffff55e224 */ /* 0x000fe200078e0a55 */
[----:B------:R-:W-:Y:S01]  /*51f0*/  SEL R91, R80, R179, !P2 ;  /* 0x000000b3505b7207 */ /* 0x000fe20005000000 */
[----:B------:R-:W-:Y:S01]  /*5200*/  IMAD R103, R103, UR8, RZ ;  /* 0x0000000867677c24 */ /* 0x000fe2000f8e02ff */
[----:B------:R-:W-:-:S02]  /*5210*/  LEA.HI.X.SX32 R240, R240, R121, 0x1, P4 ;  /* 0x00000079f0f07211 */ /* 0x000fc400020f0eff */
[-C--:B------:R-:W-:Y:S02]  /*5220*/  IADD3 R242, P3, PT, R101, R122.reuse, RZ ;  /* 0x0000007a65f27210 */ /* 0x080fe40007f7e0ff */
[----:B------:R-:W-:Y:S02]  /*5230*/  IADD3 R249, P4, PT, R107, R122, RZ ;  /* 0x0000007a6bf97210 */ /* 0x000fe40007f9e0ff */
[----:B------:R-:W-:Y:S01]  /*5240*/  ISETP.GT.U32.AND P6, PT, R95, R96, PT ;  /* 0x000000605f00720c */ /* 0x000fe20003fc4070 */
[----:B------:R-:W-:Y:S01]  /*5250*/  IMAD R91, R91, UR8, RZ ;  /* 0x000000085b5b7c24 */ /* 0x000fe2000f8e02ff */
[----:B------:R-:W-:Y:S01]  /*5260*/  LEA.HI.X.SX32 R251, R101, R121, 0x1, P3 ;  /* 0x0000007965fb7211 */ /* 0x000fe200018f0eff */
[----:B------:R-:W-:Y:S01]  /*5270*/  IMAD R99, R99, UR8, RZ ;  /* 0x0000000863637c24 */ /* 0x000fe2000f8e02ff */
[----:B------:R-:W-:Y:S02]  /*5280*/  SEL R89, R80, R183, !P2 ;  /* 0x000000b750597207 */ /* 0x000fe40005000000 */
[----:B------:R-:W-:-:S02]  /*5290*/  LEA.HI.X.SX32 R248, R107, R121, 0x1, P4 ;  /* 0x000000796bf87211 */ /* 0x000fc400020f0eff */
[-C--:B------:R-:W-:Y:S02]  /*52a0*/  IADD3 R222, P3, PT, R97, R122.reuse, RZ ;  /* 0x0000007a61de7210 */ /* 0x080fe40007f7e0ff */
[-C--:B------:R-:W-:Y:S01]  /*52b0*/  IADD3 R151, P4, PT, R103, R122.reuse, RZ ;  /* 0x0000007a67977210 */ /* 0x080fe20007f9e0ff */
[----:B------:R-:W-:Y:S01]  /*52c0*/  IMAD R89, R89, UR8, RZ ;  /* 0x0000000859597c24 */ /* 0x000fe2000f8e02ff */
[-C--:B------:R-:W-:Y:S01]  /*52d0*/  LEA.HI.X.SX32 R226, R97, R121.reuse, 0x1, P3 ;  /* 0x0000007961e27211 */ /* 0x080fe200018f0eff */
[----:B------:R-:W-:Y:S01]  /*52e0*/  IMAD R92, R92, UR8, RZ ;  /* 0x000000085c5c7c24 */ /* 0x000fe2000f8e02ff */
[----:B------:R-:W-:Y:S02]  /*52f0*/  LEA.HI.X.SX32 R163, R103, R121, 0x1, P4 ;  /* 0x0000007967a37211 */ /* 0x000fe400020f0eff */
[-C--:B------:R-:W-:Y:S02]  /*5300*/  IADD3 R207, P3, PT, R91, R122.reuse, RZ ;  /* 0x0000007a5bcf7210 */ /* 0x080fe40007f7e0ff */
[----:B------:R-:W-:-:S02]  /*5310*/  IADD3 R231, P4, PT, R99, R122, RZ ;  /* 0x0000007a63e77210 */ /* 0x000fc40007f9e0ff */
[----:B------:R-:W-:Y:S01]  /*5320*/  ISETP.GT.U32.AND P5, PT, R95, R81, PT ;  /* 0x000000515f00720c */ /* 0x000fe20003fa4070 */
[----:B------:R-:W-:Y:S01]  /*5330*/  @!P6 IMAD.IADD R96, R96, 0x1, -R95 ;  /* 0x000000016060e824 */ /* 0x000fe200078e0a5f */
[-C--:B------:R-:W-:Y:S01]  /*5340*/  LEA.HI.X.SX32 R208, R91, R121.reuse, 0x1, P3 ;  /* 0x000000795bd07211 */ /* 0x080fe200018f0eff */
[----:B------:R-:W-:Y:S01]  /*5350*/  IMAD R90, R90, UR8, RZ ;  /* 0x000000085a5a7c24 */ /* 0x000fe2000f8e02ff */
[-C--:B------:R-:W-:Y:S01]  /*5360*/  LEA.HI.X.SX32 R238, R99, R121.reuse, 0x1, P4 ;  /* 0x0000007963ee7211 */ /* 0x080fe200020f0eff */
[----:B------:R-:W-:Y:S01]  /*5370*/  IMAD R88, R88, UR8, RZ ;  /* 0x0000000858587c24 */ /* 0x000fe2000f8e02ff */
[CC--:B------:R-:W-:Y:S02]  /*5380*/  IADD3 R200, P3, PT, R89.reuse, R122.reuse, RZ ;  /* 0x0000007a59c87210 */ /* 0x0c0fe40007f7e0ff */
[C---:B------:R-:W-:Y:S02]  /*5390*/  IADD3 R211, P4, PT, R92.reuse, R122, RZ ;  /* 0x0000007a5cd37210 */ /* 0x040fe40007f9e0ff */
[-C--:B------:R-:W-:Y:S01]  /*53a0*/  LEA.HI.X.SX32 R203, R89, R121.reuse, 0x1, P3 ;  /* 0x0000007959cb7211 */ /* 0x080fe200018f0eff */
[----:B------:R-:W-:Y:S01]  /*53b0*/  IMAD R87, R87, UR8, RZ ;  /* 0x0000000857577c24 */ /* 0x000fe2000f8e02ff */
[----:B------:R-:W-:Y:S01]  /*53c0*/  LEA.HI.X.SX32 R218, R92, R121, 0x1, P4 ;  /* 0x000000795cda7211 */ /* 0x000fe200020f0eff */
[----:B------:R-:W-:Y:S01]  /*53d0*/  IMAD R86, R86, UR8, RZ ;  /* 0x0000000856567c24 */ /* 0x000fe2000f8e02ff */
[----:B------:R-:W-:-:S02]  /*53e0*/  ISETP.GT.U32.AND P3, PT, R95, R96, PT ;  /* 0x000000605f00720c */ /* 0x000fc40003f64070 */
[-C--:B------:R-:W-:Y:S02]  /*53f0*/  IADD3 R204, P4, PT, R90, R122.reuse, RZ ;  /* 0x0000007a5acc7210 */ /* 0x080fe40007f9e0ff */
[----:B------:R-:W-:Y:S02]  /*5400*/  IADD3 R193, P6, PT, R88, R122, RZ ;  /* 0x0000007a58c17210 */ /* 0x000fe40007fde0ff */
[----:B------:R-:W-:Y:S01]  /*5410*/  LOP3.LUT R102, R94, 0x1c, RZ, 0xfc, !PT ;  /* 0x0000001c5e667812 */ /* 0x000fe200078efcff */
[----:B------:R-:W-:Y:S01]  /*5420*/  @!P5 IMAD.IADD R81, R81, 0x1, -R95 ;  /* 0x000000015151d824 */ /* 0x000fe200078e0a5f */
[-C--:B------:R-:W-:Y:S02]  /*5430*/  LEA.HI.X.SX32 R206, R90, R121.reuse, 0x1, P4 ;  /* 0x000000795ace7211 */ /* 0x080fe400020f0eff */
[----:B------:R-:W-:Y:S02]  /*5440*/  LEA.HI.X.SX32 R199, R88, R121, 0x1, P6 ;  /* 0x0000007958c77211 */ /* 0x000fe400030f0eff */
[----:B------:R-:W-:-:S02]  /*5450*/  IABS R78, R102 ;  /* 0x00000066004e7213 */ /* 0x000fc40000000000 */
[CC--:B------:R-:W-:Y:S02]  /*5460*/  IADD3 R190, P4, PT, R87.reuse, R122.reuse, RZ ;  /* 0x0000007a57be7210 */ /* 0x0c0fe40007f9e0ff */
[----:B------:R-:W-:Y:S01]  /*5470*/  IADD3 R188, P6, PT, R86, R122, RZ ;  /* 0x0000007a56bc7210 */ /* 0x000fe20007fde0ff */
[----:B------:R-:W-:Y:S01]  /*5480*/  IMAD R84, R84, UR8, RZ ;  /* 0x0000000854547c24 */ /* 0x000fe2000f8e02ff */
[----:B------:R-:W-:Y:S02]  /*5490*/  LOP3.LUT R98, R94, 0x24, RZ, 0xfc, !PT ;  /* 0x000000245e627812 */ /* 0x000fe400078efcff */
[-C--:B------:R-:W-:Y:S02]  /*54a0*/  LEA.HI.X.SX32 R192, R87, R121.reuse, 0x1, P4 ;  /* 0x0000007957c07211 */ /* 0x080fe400020f0eff */
[----:B------:R-:W-:Y:S01]  /*54b0*/  LEA.HI.X.SX32 R189, R86, R121, 0x1, P6 ;  /* 0x0000007956bd7211 */ /* 0x000fe200030f0eff */
[----:B------:R-:W-:Y:S01]  /*54c0*/  IMAD.MOV.U32 R86, RZ, RZ, R78 ;  /* 0x000000ffff567224 */ /* 0x000fe200078e004e */
[----:B------:R-:W-:-:S02]  /*54d0*/  ISETP.GT.U32.AND P5, PT, R95, R81, PT ;  /* 0x000000515f00720c */ /* 0x000fc40003fa4070 */
[----:B------:R-:W-:Y:S01]  /*54e0*/  ISETP.GT.U32.AND P4, PT, R95, R82, PT ;  /* 0x000000525f00720c */ /* 0x000fe20003f84070 */
[----:B------:R-:W-:Y:S01]  /*54f0*/  @!P3 IMAD.IADD R96, R96, 0x1, -R95 ;  /* 0x000000016060b824 */ /* 0x000fe200078e0a5f */
[C---:B------:R-:W-:Y:S02]  /*5500*/  IADD3 R186, P6, PT, R84.reuse, R122, RZ ;  /* 0x0000007a54ba7210 */ /* 0x040fe40007fde0ff */
[----:B------:R-:W-:Y:S01]  /*5510*/  IABS R88, R98 ;  /* 0x0000006200587213 */ /* 0x000fe20000000000 */
[----:B------:R-:W-:Y:S01]  /*5520*/  IMAD.HI.U32 R78, R93, R86, RZ ;  /* 0x000000565d4e7227 */ /* 0x000fe200078e00ff */
[----:B------:R-:W-:Y:S02]  /*5530*/  ISETP.GE.AND P3, PT, R105, RZ, PT ;  /* 0x000000ff6900720c */ /* 0x000fe40003f66270 */
[----:B------:R-:W-:Y:S01]  /*5540*/  LEA.HI.X.SX32 R187, R84, R121, 0x1, P6 ;  /* 0x0000007954bb7211 */ /* 0x000fe200030f0eff */
[----:B------:R-:W-:-:S04]  /*5550*/  IMAD.HI.U32 R84, R93, R88, RZ ;  /* 0x000000585d547227 */ /* 0x000fc800078e00ff */
[----:B------:R-:W-:Y:S02]  /*5560*/  IMAD.MOV R78, RZ, RZ, -R78 ;  /* 0x000000ffff4e7224 */ /* 0x000fe400078e0a4e */
[----:B------:R-:W-:Y:S02]  /*5570*/  IMAD.MOV R87, RZ, RZ, -R84 ;  /* 0x000000ffff577224 */ /* 0x000fe400078e0a54 */
[--C-:B------:R-:W-:Y:S02]  /*5580*/  @!P5 IMAD.IADD R81, R81, 0x1, -R95.reuse ;  /* 0x000000015151d824 */ /* 0x100fe400078e0a5f */
[C---:B------:R-:W-:Y:S02]  /*5590*/  IMAD R84, R95.reuse, R78, R86 ;  /* 0x0000004e5f547224 */ /* 0x040fe400078e0256 */
[----:B------:R-:W-:Y:S02]  /*55a0*/  @!P4 IMAD.IADD R82, R82, 0x1, -R95 ;  /* 0x000000015252c824 */ /* 0x000fe400078e0a5f */
[----:B------:R-:W-:Y:S01]  /*55b0*/  @!P3 IMAD.MOV R81, RZ, RZ, -R81 ;  /* 0x000000ffff51b224 */ /* 0x000fe200078e0a51 */
[----:B------:R-:W-:-:S02]  /*55c0*/  ISETP.GT.U32.AND P3, PT, R95, R84, PT ;  /* 0x000000545f00720c */ /* 0x000fc40003f64070 */
[C---:B------:R-:W-:Y:S02]  /*55d0*/  ISETP.GT.U32.AND P4, PT, R95.reuse, R82, PT ;  /* 0x000000525f00720c */ /* 0x040fe40003f84070 */
[----:B------:R-:W-:Y:S02]  /*55e0*/  SEL R86, R80, R83, !P2 ;  /* 0x0000005350567207 */ /* 0x000fe40005000000 */
[----:B------:R-:W-:Y:S01]  /*55f0*/  ISETP.GE.AND P6, PT, R104, RZ, PT ;  /* 0x000000ff6800720c */ /* 0x000fe20003fc6270 */
[----:B------:R-:W-:Y:S02]  /*5600*/  IMAD R88, R95, R87, R88 ;  /* 0x000000575f587224 */ /* 0x000fe400078e0258 */
[----:B------:R-:W-:Y:S01]  /*5610*/  IMAD R86, R86, UR8, RZ ;  /* 0x0000000856567c24 */ /* 0x000fe2000f8e02ff */
[----:B------:R-:W-:-:S03]  /*5620*/  LOP3.LUT R99, R94, 0x34, RZ, 0xfc, !PT ;  /* 0x000000345e637812 */ /* 0x000fc600078efcff */
[--C-:B------:R-:W-:Y:S01]  /*5630*/  @!P3 IMAD.IADD R84, R84, 0x1, -R95.reuse ;  /* 0x000000015454b824 */ /* 0x100fe200078e0a5f */
[----:B------:R-:W-:Y:S01]  /*5640*/  IADD3 R180, P3, PT, R86, R122, RZ ;  /* 0x0000007a56b47210 */ /* 0x000fe20007f7e0ff */
[----:B------:R-:W-:Y:S01]  /*5650*/  @!P4 IMAD.IADD R82, R82, 0x1, -R95 ;  /* 0x000000015252c824 */ /* 0x000fe200078e0a5f */
[----:B------:R-:W-:Y:S02]  /*5660*/  ISETP.GT.U32.AND P4, PT, R95, R88, PT ;  /* 0x000000585f00720c */ /* 0x000fe40003f84070 */
[----:B------:R-:W-:Y:S02]  /*5670*/  LOP3.LUT R101, R94, 0x2c, RZ, 0xfc, !PT ;  /* 0x0000002c5e657812 */ /* 0x000fe400078efcff */
[----:B------:R-:W-:Y:S02]  /*5680*/  IABS R92, R99 ;  /* 0x00000063005c7213 */ /* 0x000fe40000000000 */
[----:B------:R-:W-:Y:S02]  /*5690*/  LEA.HI.X.SX32 R184, R86, R121, 0x1, P3 ;  /* 0x0000007956b87211 */ /* 0x000fe400018f0eff */
[----:B------:R-:W-:-:S02]  /*56a0*/  LOP3.LUT R91, R94, 0x3c, RZ, 0xfc, !PT ;  /* 0x0000003c5e5b7812 */ /* 0x000fc400078efcff */
[----:B------:R-:W-:Y:S01]  /*56b0*/  ISETP.GT.U32.AND P3, PT, R95, R84, PT ;  /* 0x000000545f00720c */ /* 0x000fe20003f64070 */
[----:B------:R-:W-:Y:S01]  /*56c0*/  @!P6 IMAD.MOV R96, RZ, RZ, -R96 ;  /* 0x000000ffff60e224 */ /* 0x000fe200078e0a60 */
[----:B------:R-:W-:Y:S01]  /*56d0*/  IABS R90, R101 ;  /* 0x00000065005a7213 */ /* 0x000fe20000000000 */
[C---:B------:R-:W-:Y:S01]  /*56e0*/  IMAD.HI.U32 R83, R93.reuse, R92, RZ ;  /* 0x0000005c5d537227 */ /* 0x040fe200078e00ff */
[----:B------:R-:W-:Y:S02]  /*56f0*/  ISETP.GE.AND P6, PT, R100, RZ, PT ;  /* 0x000000ff6400720c */ /* 0x000fe40003fc6270 */
[----:B------:R-:W-:Y:S01]  /*5700*/  IABS R100, R91 ;  /* 0x0000005b00647213 */ /* 0x000fe20000000000 */
[----:B------:R-:W-:Y:S01]  /*5710*/  IMAD.HI.U32 R78, R93, R90, RZ ;  /* 0x0000005a5d4e7227 */ /* 0x000fe200078e00ff */
[----:B------:R-:W-:-:S03]  /*5720*/  ISETP.GE.AND P5, PT, R102, RZ, PT ;  /* 0x000000ff6600720c */ /* 0x000fc60003fa6270 */
[----:B------:R-:W-:Y:S02]  /*5730*/  IMAD.MOV R86, RZ, RZ, -R83 ;  /* 0x000000ffff567224 */ /* 0x000fe400078e0a53 */
[----:B------:R-:W-:Y:S02]  /*5740*/  @!P4 IMAD.IADD R88, R88, 0x1, -R95 ;  /* 0x000000015858c824 */ /* 0x000fe400078e0a5f */
[----:B------:R-:W-:-:S04]  /*5750*/  IMAD.HI.U32 R83, R93, R100, RZ ;  /* 0x000000645d537227 */ /* 0x000fc800078e00ff */
[----:B------:R-:W-:Y:S01]  /*5760*/  IMAD.MOV R78, RZ, RZ, -R78 ;  /* 0x000000ffff4e7224 */ /* 0x000fe200078e0a4e */
[C---:B------:R-:W-:Y:S01]  /*5770*/  ISETP.GT.U32.AND P4, PT, R95.reuse, R88, PT ;  /* 0x000000585f00720c */ /* 0x040fe20003f84070 */
[----:B------:R-:W-:Y:S02]  /*5780*/  IMAD.MOV R87, RZ, RZ, -R83 ;  /* 0x000000ffff577224 */ /* 0x000fe400078e0a53 */
[----:B------:R-:W-:Y:S02]  /*5790*/  @!P3 IMAD.IADD R84, R84, 0x1, -R95 ;  /* 0x000000015454b824 */ /* 0x000fe400078e0a5f */
[C---:B------:R-:W-:Y:S02]  /*57a0*/  IMAD R78, R95.reuse, R78, R90 ;  /* 0x0000004e5f4e7224 */ /* 0x040fe400078e025a */
[----:B------:R-:W-:Y:S02]  /*57b0*/  IMAD.MOV.U32 R83, RZ, RZ, R84 ;  /* 0x000000ffff537224 */ /* 0x000fe400078e0054 */
[C---:B------:R-:W-:Y:S01]  /*57c0*/  IMAD R87, R95.reuse, R87, R100 ;  /* 0x000000575f577224 */ /* 0x040fe200078e0264 */
[C---:B------:R-:W-:Y:S01]  /*57d0*/  ISETP.GT.U32.AND P3, PT, R95.reuse, R78, PT ;  /* 0x0000004e5f00720c */ /* 0x040fe20003f64070 */
[----:B------:R-:W-:Y:S01]  /*57e0*/  @!P5 IMAD.MOV R83, RZ, RZ, -R83 ;  /* 0x000000ffff53d224 */ /* 0x000fe200078e0a53 */
[----:B------:R-:W-:Y:S01]  /*57f0*/  SEL R85, R80, R85, !P2 ;  /* 0x0000005550557207 */ /* 0x000fe20005000000 */
[C---:B------:R-:W-:Y:S01]  /*5800*/  IMAD R86, R95.reuse, R86, R92 ;  /* 0x000000565f567224 */ /* 0x040fe200078e025c */
[----:B------:R-:W-:Y:S01]  /*5810*/  ISETP.GT.U32.AND P5, PT, R95, R87, PT ;  /* 0x000000575f00720c */ /* 0x000fe20003fa4070 */
[----:B------:R-:W-:-:S02]  /*5820*/  @!P4 IMAD.IADD R88, R88, 0x1, -R95 ;  /* 0x000000015858c824 */ /* 0x000fc400078e0a5f */
[----:B------:R-:W-:Y:S01]  /*5830*/  IMAD R85, R85, UR8, RZ ;  /* 0x0000000855557c24 */ /* 0x000fe2000f8e02ff */
[----:B------:R-:W-:Y:S02]  /*5840*/  ISETP.GT.U32.AND P4, PT, R95, R86, PT ;  /* 0x000000565f00720c */ /* 0x000fe40003f84070 */
[----:B------:R-:W-:Y:S01]  /*5850*/  LOP3.LUT R97, R94, 0x44, RZ, 0xfc, !PT ;  /* 0x000000445e617812 */ /* 0x000fe200078efcff */
[----:B------:R-:W-:Y:S02]  /*5860*/  @!P6 IMAD.MOV R82, RZ, RZ, -R82 ;  /* 0x000000ffff52e224 */ /* 0x000fe400078e0a52 */
[--C-:B------:R-:W-:Y:S01]  /*5870*/  @!P3 IMAD.IADD R78, R78, 0x1, -R95.reuse ;  /* 0x000000014e4eb824 */ /* 0x100fe200078e0a5f */
[----:B------:R-:W-:Y:S02]  /*5880*/  IADD3 R172, P3, PT, R85, R122, RZ ;  /* 0x0000007a55ac7210 */ /* 0x000fe40007f7e0ff */
[----:B------:R-:W-:Y:S01]  /*5890*/  IABS R102, R97 ;  /* 0x0000006100667213 */ /* 0x000fe20000000000 */
[----:B------:R-:W-:Y:S01]  /*58a0*/  @!P5 IMAD.IADD R87, R87, 0x1, -R95 ;  /* 0x000000015757d824 */ /* 0x000fe200078e0a5f */
[----:B------:R-:W-:-:S02]  /*58b0*/  ISETP.GE.AND P6, PT, R98, RZ, PT ;  /* 0x000000ff6200720c */ /* 0x000fc40003fc6270 */
[----:B------:R-:W-:Y:S01]  /*58c0*/  LEA.HI.X.SX32 R176, R85, R121, 0x1, P3 ;  /* 0x0000007955b07211 */ /* 0x000fe200018f0eff */
[----:B------:R-:W-:Y:S01]  /*58d0*/  IMAD.HI.U32 R89, R93, R102, RZ ;  /* 0x000000665d597227 */ /* 0x000fe200078e00ff */
[C---:B------:R-:W-:Y:S02]  /*58e0*/  ISETP.GT.U32.AND P3, PT, R95.reuse, R78, PT ;  /* 0x0000004e5f00720c */ /* 0x040fe40003f64070 */
[----:B------:R-:W-:Y:S01]  /*58f0*/  LOP3.LUT R103, R94, 0x4c, RZ, 0xfc, !PT ;  /* 0x0000004c5e677812 */ /* 0x000fe200078efcff */
[----:B------:R-:W-:Y:S01]  /*5900*/  @!P4 IMAD.IADD R86, R86, 0x1, -R95 ;  /* 0x000000015656c824 */ /* 0x000fe200078e0a5f */
[C---:B------:R-:W-:Y:S01]  /*5910*/  ISETP.GT.U32.AND P5, PT, R95.reuse, R87, PT ;  /* 0x000000575f00720c */ /* 0x040fe20003fa4070 */
[----:B------:R-:W-:Y:S01]  /*5920*/  IMAD.MOV R89, RZ, RZ, -R89 ;  /* 0x000000ffff597224 */ /* 0x000fe200078e0a59 */
[----:B------:R-:W-:Y:S01]  /*5930*/  LOP3.LUT R105, R94, 0x54, RZ, 0xfc, !PT ;  /* 0x000000545e697812 */ /* 0x000fe200078efcff */
[----:B------:R-:W-:Y:S01]  /*5940*/  IMAD.MOV.U32 R84, RZ, RZ, R88 ;  /* 0x000000ffff547224 */ /* 0x000fe200078e0058 */
[----:B------:R-:W-:Y:S01]  /*5950*/  IABS R92, R103 ;  /* 0x00000067005c7213 */ /* 0x000fe20000000000 */
[C---:B------:R-:W-:Y:S01]  /*5960*/  IMAD R88, R95.reuse, R89, R102 ;  /* 0x000000595f587224 */ /* 0x040fe200078e0266 */
[----:B------:R-:W-:Y:S01]  /*5970*/  ISETP.GT.U32.AND P4, PT, R95, R86, PT ;  /* 0x000000565f00720c */ /* 0x000fe20003f84070 */
[----:B------:R-:W-:Y:S01]  /*5980*/  @!P6 IMAD.MOV R84, RZ, RZ, -R84 ;  /* 0x000000ffff54e224 */ /* 0x000fe200078e0a54 */
[----:B------:R-:W-:Y:S01]  /*5990*/  IABS R98, R105 ;  /* 0x0000006900627213 */ /* 0x000fe20000000000 */
[----:B------:R-:W-:Y:S01]  /*59a0*/  IMAD.HI.U32 R85, R93, R92, RZ ;  /* 0x0000005c5d557227 */ /* 0x000fe200078e00ff */
[----:B------:R-:W-:-:S03]  /*59b0*/  ISETP.GE.AND P6, PT, R101, RZ, PT ;  /* 0x000000ff6500720c */ /* 0x000fc60003fc6270 */
[----:B------:R-:W-:Y:S01]  /*59c0*/  @!P3 IMAD.IADD R78, R78, 0x1, -R95 ;  /* 0x000000014e4eb824 */ /* 0x000fe200078e0a5f */
[----:B------:R-:W-:Y:S01]  /*59d0*/  ISETP.GT.U32.AND P3, PT, R95, R88, PT ;  /* 0x000000585f00720c */ /* 0x000fe20003f64070 */
[----:B------:R-:W-:Y:S01]  /*59e0*/  IMAD.HI.U32 R89, R93, R98, RZ ;  /* 0x000000625d597227 */ /* 0x000fe200078e00ff */
[----:B------:R-:W-:-:S03]  /*59f0*/  LOP3.LUT R104, R94, 0x5c, RZ, 0xfc, !PT ;  /* 0x0000005c5e687812 */ /* 0x000fc600078efcff */
[----:B------:R-:W-:Y:S02]  /*5a00*/  IMAD.MOV R85, RZ, RZ, -R85 ;  /* 0x000000ffff557224 */ /* 0x000fe400078e0a55 */
[----:B------:R-:W-:Y:S01]  /*5a10*/  @!P5 IMAD.IADD R87, R87, 0x1, -R95 ;  /* 0x000000015757d824 */ /* 0x000fe200078e0a5f */
[----:B------:R-:W-:Y:S01]  /*5a20*/  ISETP.GE.AND P5, PT, R91, RZ, PT ;  /* 0x000000ff5b00720c */ /* 0x000fe20003fa6270 */
[----:B------:R-:W-:Y:S02]  /*5a30*/  IMAD.MOV R91, RZ, RZ, -R89 ;  /* 0x000000ffff5b7224 */ /* 0x000fe400078e0a59 */
[----:B------:R-:W-:Y:S02]  /*5a40*/  IMAD R89, R95, R85, R92 ;  /* 0x000000555f597224 */ /* 0x000fe400078e025c */
[----:B------:R-:W-:Y:S01]  /*5a50*/  IMAD.MOV.U32 R85, RZ, RZ, R78 ;  /* 0x000000ffff557224 */ /* 0x000fe200078e004e */
[----:B------:R-:W-:Y:S01]  /*5a60*/  IABS R100, R104 ;  /* 0x0000006800647213 */ /* 0x000fe20000000000 */
[----:B------:R-:W-:Y:S01]  /*5a70*/  @!P4 IMAD.IADD R86, R86, 0x1, -R95 ;  /* 0x000000015656c824 */ /* 0x000fe200078e0a5f */
[----:B------:R-:W-:Y:S01]  /*5a80*/  ISETP.GE.AND P4, PT, R99, RZ, PT ;  /* 0x000000ff6300720c */ /* 0x000fe20003f86270 */
[----:B------:R-:W-:Y:S01]  /*5a90*/  @!P6 IMAD.MOV R85, RZ, RZ, -R85 ;  /* 0x000000ffff55e224 */ /* 0x000fe200078e0a55 */
[----:B------:R-:W-:Y:S01]  /*5aa0*/  ISETP.GT.U32.AND P6, PT, R95, R89, PT ;  /* 0x000000595f00720c */ /* 0x000fe20003fc4070 */
[----:B------:R-:W-:Y:S01]  /*5ab0*/  IMAD.HI.U32 R90, R93, R100, RZ ;  /* 0x000000645d5a7227 */ /* 0x000fe200078e00ff */
[----:B------:R-:W-:-:S03]  /*5ac0*/  SEL R77, R80, R77, !P2 ;  /* 0x0000004d504d7207 */ /* 0x000fc60005000000 */
[--C-:B------:R-:W-:Y:S02]  /*5ad0*/  @!P3 IMAD.IADD R88, R88, 0x1, -R95.reuse ;  /* 0x000000015858b824 */ /* 0x100fe400078e0a5f */
[----:B------:R-:W-:Y:S02]  /*5ae0*/  IMAD.MOV R99, RZ, RZ, -R90 ;  /* 0x000000ffff637224 */ /* 0x000fe400078e0a5a */
[C---:B------:R-:W-:Y:S01]  /*5af0*/  IMAD R90, R95.reuse, R91, R98 ;  /* 0x0000005b5f5a7224 */ /* 0x040fe200078e0262 */
[----:B------:R-:W-:Y:S01]  /*5b00*/  ISETP.GT.U32.AND P3, PT, R95, R88, PT ;  /* 0x000000585f00720c */ /* 0x000fe20003f64070 */
[----:B------:R-:W-:Y:S02]  /*5b10*/  IMAD R77, R77, UR8, RZ ;  /* 0x000000084d4d7c24 */ /* 0x000fe4000f8e02ff */
[C---:B------:R-:W-:Y:S02]  /*5b20*/  IMAD R91, R95.reuse, R99, R100 ;  /* 0x000000635f5b7224 */ /* 0x040fe400078e0264 */
[----:B------:R-:W-:Y:S01]  /*5b30*/  @!P4 IMAD.MOV R86, RZ, RZ, -R86 ;  /* 0x000000ffff56c224 */ /* 0x000fe200078e0a56 */
[----:B------:R-:W-:Y:S01]  /*5b40*/  ISETP.GT.U32.AND P4, PT, R95, R90, PT ;  /* 0x0000005a5f00720c */ /* 0x000fe20003f84070 */
[----:B------:R-:W-:Y:S01]  /*5b50*/  @!P6 IMAD.IADD R89, R89, 0x1, -R95 ;  /* 0x000000015959e824 */ /* 0x000fe200078e0a5f */
[----:B------:R-:W-:Y:S01]  /*5b60*/  LOP3.LUT R101, R94, 0x64, RZ, 0xfc, !PT ;  /* 0x000000645e657812 */ /* 0x000fe200078efcff */
[----:B------:R-:W-:Y:S01]  /*5b70*/  @!P5 IMAD.MOV R87, RZ, RZ, -R87 ;  /* 0x000000ffff57d224 */ /* 0x000fe200078e0a57 */
[----:B------:R-:W-:-:S02]  /*5b80*/  IADD3 R154, P6, PT, R77, R122, RZ ;  /* 0x0000007a4d9a7210 */ /* 0x000fc40007fde0ff */
[----:B------:R-:W-:Y:S02]  /*5b90*/  ISETP.GT.U32.AND P5, PT, R95, R91, PT ;  /* 0x0000005b5f00720c */ /* 0x000fe40003fa4070 */
[----:B------:R-:W-:Y:S02]  /*5ba0*/  IABS R102, R101 ;  /* 0x0000006500667213 */ /* 0x000fe40000000000 */
[----:B------:R-:W-:Y:S02]  /*5bb0*/  LEA.HI.X.SX32 R168, R77, R121, 0x1, P6 ;  /* 0x000000794da87211 */ /* 0x000fe400030f0eff */
[----:B------:R-:W-:Y:S01]  /*5bc0*/  ISETP.GT.U32.AND P6, PT, R95, R89, PT ;  /* 0x000000595f00720c */ /* 0x000fe20003fc4070 */
[----:B------:R-:W-:Y:S01]  /*5bd0*/  @!P3 IMAD.IADD R88, R88, 0x1, -R95 ;  /* 0x000000015858b824 */ /* 0x000fe200078e0a5f */
[----:B------:R-:W-:Y:S01]  /*5be0*/  ISETP.GE.AND P3, PT, R97, RZ, PT ;  /* 0x000000ff6100720c */ /* 0x000fe20003f66270 */
[----:B------:R-:W-:Y:S01]  /*5bf0*/  IMAD.HI.U32 R92, R93, R102, RZ ;  /* 0x000000665d5c7227 */ /* 0x000fe200078e00ff */
[----:B------:R-:W-:-:S02]  /*5c00*/  SEL R78, R80, R79, !P2 ;  /* 0x0000004f504e7207 */ /* 0x000fc40005000000 */
[----:B------:R-:W-:Y:S01]  /*5c10*/  LOP3.LUT R79, R94, 0x6c, RZ, 0xfc, !PT ;  /* 0x0000006c5e4f7812 */ /* 0x000fe200078efcff */
[--C-:B------:R-:W-:Y:S02]  /*5c20*/  @!P4 IMAD.IADD R90, R90, 0x1, -R95.reuse ;  /* 0x000000015a5ac824 */ /* 0x100fe400078e0a5f */
[----:B------:R-:W-:Y:S01]  /*5c30*/  IMAD.MOV R92, RZ, RZ, -R92 ;  /* 0x000000ffff5c7224 */ /* 0x000fe200078e0a5c */
[----:B------:R-:W-:Y:S01]  /*5c40*/  IABS R100, R79 ;  /* 0x0000004f00647213 */ /* 0x000fe20000000000 */
[--C-:B------:R-:W-:Y:S01]  /*5c50*/  @!P5 IMAD.IADD R91, R91, 0x1, -R95.reuse ;  /* 0x000000015b5bd824 */ /* 0x100fe200078e0a5f */
[C---:B------:R-:W-:Y:S01]  /*5c60*/  ISETP.GT.U32.AND P5, PT, R95.reuse, R90, PT ;  /* 0x0000005a5f00720c */ /* 0x040fe20003fa4070 */
[----:B------:R-:W-:Y:S01]  /*5c70*/  IMAD R92, R95, R92, R102 ;  /* 0x0000005c5f5c7224 */ /* 0x000fe200078e0266 */
[----:B------:R-:W0:Y:S01]  /*5c80*/  S2R R179, SR_TID.X ;  /* 0x0000000000b37919 */ /* 0x000e220000002100 */
[----:B------:R-:W-:Y:S01]  /*5c90*/  @!P6 IMAD.IADD R89, R89, 0x1, -R95 ;  /* 0x000000015959e824 */ /* 0x000fe200078e0a5f */
[----:B------:R-:W-:Y:S01]  /*5ca0*/  ISETP.GE.AND P6, PT, R103, RZ, PT ;  /* 0x000000ff6700720c */ /* 0x000fe20003fc6270 */
[----:B------:R-:W-:-:S02]  /*5cb0*/  IMAD R78, R78, UR8, RZ ;  /* 0x000000084e4e7c24 */ /* 0x000fc4000f8e02ff */
[----:B------:R-:W-:-:S04]  /*5cc0*/  IMAD.HI.U32 R77, R93, R100, RZ ;  /* 0x000000645d4d7227 */ /* 0x000fc800078e00ff */
[----:B------:R-:W-:Y:S01]  /*5cd0*/  @!P3 IMAD.MOV R88, RZ, RZ, -R88 ;  /* 0x000000ffff58b224 */ /* 0x000fe200078e0a58 */
[C---:B------:R-:W-:Y:S01]  /*5ce0*/  ISETP.GT.U32.AND P3, PT, R95.reuse, R92, PT ;  /* 0x0000005c5f00720c */ /* 0x040fe20003f64070 */
[----:B------:R-:W-:Y:S01]  /*5cf0*/  IMAD.MOV R77, RZ, RZ, -R77 ;  /* 0x000000ffff4d7224 */ /* 0x000fe200078e0a4d */
[----:B------:R-:W-:Y:S01]  /*5d00*/  IADD3 R158, P4, PT, R78, R122, RZ ;  /* 0x0000007a4e9e7210 */ /* 0x000fe20007f9e0ff */
[----:B------:R-:W-:Y:S02]  /*5d10*/  @!P5 IMAD.IADD R90, R90, 0x1, -R95 ;  /* 0x000000015a5ad824 */ /* 0x000fe400078e0a5f */
[C---:B------:R-:W-:Y:S01]  /*5d20*/  IMAD R100, R95.reuse, R77, R100 ;  /* 0x0000004d5f647224 */ /* 0x040fe200078e0264 */
[----:B------:R-:W-:Y:S02]  /*5d30*/  LEA.HI.X.SX32 R164, R78, R121, 0x1, P4 ;  /* 0x000000794ea47211 */ /* 0x000fe400020f0eff */
[----:B------:R-:W-:Y:S02]  /*5d40*/  ISETP.GT.U32.AND P4, PT, R95, R91, PT ;  /* 0x0000005b5f00720c */ /* 0x000fe40003f84070 */
[----:B------:R-:W-:Y:S01]  /*5d50*/  ISETP.GE.AND P5, PT, R105, RZ, PT ;  /* 0x000000ff6900720c */ /* 0x000fe20003fa6270 */
[----:B------:R-:W-:Y:S01]  /*5d60*/  @!P6 IMAD.MOV R89, RZ, RZ, -R89 ;  /* 0x000000ffff59e224 */ /* 0x000fe200078e0a59 */
[----:B------:R-:W-:Y:S01]  /*5d70*/  ISETP.GT.U32.AND P6, PT, R95, R100, PT ;  /* 0x000000645f00720c */ /* 0x000fe20003fc4070 */
[----:B------:R-:W-:-:S05]  /*5d80*/  @!P3 IMAD.IADD R92, R92, 0x1, -R95 ;  /* 0x000000015c5cb824 */ /* 0x000fca00078e0a5f */
[----:B------:R-:W-:-:S03]  /*5d90*/  ISETP.GT.U32.AND P3, PT, R95, R92, PT ;  /* 0x0000005c5f00720c */ /* 0x000fc60003f64070 */
[--C-:B------:R-:W-:Y:S01]  /*5da0*/  @!P4 IMAD.IADD R91, R91, 0x1, -R95.reuse ;  /* 0x000000015b5bc824 */ /* 0x100fe200078e0a5f */
[----:B------:R-:W-:Y:S01]  /*5db0*/  ISETP.GE.AND P4, PT, R104, RZ, PT ;  /* 0x000000ff6800720c */ /* 0x000fe20003f86270 */
[----:B------:R-:W-:Y:S01]  /*5dc0*/  @!P5 IMAD.MOV R90, RZ, RZ, -R90 ;  /* 0x000000ffff5ad224 */ /* 0x000fe200078e0a5a */
[----:B------:R-:W-:Y:S01]  /*5dd0*/  ISETP.GE.AND P5, PT, R101, RZ, PT ;  /* 0x000000ff6500720c */ /* 0x000fe20003fa6270 */
[----:B------:R-:W-:Y:S01]  /*5de0*/  @!P6 IMAD.IADD R100, R100, 0x1, -R95 ;  /* 0x000000016464e824 */ /* 0x000fe200078e0a5f */
[C---:B------:R-:W-:Y:S02]  /*5df0*/  LOP3.LUT R77, R94.reuse, 0x74, RZ, 0xfc, !PT ;  /* 0x000000745e4d7812 */ /* 0x040fe400078efcff */
[C---:B------:R-:W-:Y:S02]  /*5e00*/  LOP3.LUT R78, R94.reuse, 0x7c, RZ, 0xfc, !PT ;  /* 0x0000007c5e4e7812 */ /* 0x040fe400078efcff */
[----:B------:R-:W-:Y:S02]  /*5e10*/  LOP3.LUT R99, R94, 0x84, RZ, 0xfc, !PT ;  /* 0x000000845e637812 */ /* 0x000fe400078efcff */
[----:B------:R-:W-:-:S02]  /*5e20*/  ISETP.GT.U32.AND P6, PT, R95, R100, PT ;  /* 0x000000645f00720c */ /* 0x000fc40003fc4070 */
[----:B0-----:R-:W-:Y:S01]  /*5e30*/  LOP3.LUT R179, R179, 0x1f, RZ, 0xc0, !PT ;  /* 0x0000001fb3b37812 */ /* 0x001fe200078ec0ff */
[----:B------:R-:W-:Y:S01]  /*5e40*/  @!P3 IMAD.IADD R92, R92, 0x1, -R95 ;  /* 0x000000015c5cb824 */ /* 0x000fe200078e0a5f */
[----:B------:R-:W-:Y:S02]  /*5e50*/  IABS R98, R77 ;  /* 0x0000004d00627213 */ /* 0x000fe40000000000 */
[----:B------:R-:W-:Y:S02]  /*5e60*/  IABS R102, R78 ;  /* 0x0000004e00667213 */ /* 0x000fe40000000000 */
[----:B------:R-:W-:Y:S02]  /*5e70*/  IABS R104, R99 ;  /* 0x0000006300687213 */ /* 0x000fe40000000000 */
[----:B------:R-:W-:Y:S01]  /*5e80*/  ISETP.LT.AND P0, PT, R179, R123, P0 ;  /* 0x0000007bb300720c */ /* 0x000fe20000701270 */
[----:B------:R-:W-:Y:S01]  /*5e90*/  @!P4 IMAD.MOV R91, RZ, RZ, -R91 ;  /* 0x000000ffff5bc224 */ /* 0x000fe200078e0a5b */
[----:B------:R-:W-:Y:S01]  /*5ea0*/  ISETP.GE.AND P3, PT, R77, RZ, PT ;  /* 0x000000ff4d00720c */ /* 0x000fe20003f66270 */
[----:B------:R-:W-:Y:S01]  /*5eb0*/  @!P5 IMAD.MOV R92, RZ, RZ, -R92 ;  /* 0x000000ffff5cd224 */ /* 0x000fe200078e0a5c */
[----:B------:R-:W-:Y:S01]  /*5ec0*/  ISETP.GE.AND P4, PT, R79, RZ, PT ;  /* 0x000000ff4f00720c */ /* 0x000fe20003f86270 */
[----:B------:R-:W-:Y:S01]  /*5ed0*/  IMAD.HI.U32 R77, R93, R98, RZ ;  /* 0x000000625d4d7227 */ /* 0x000fe200078e00ff */
[----:B------:R-:W-:-:S03]  /*5ee0*/  ISETP.GE.AND P5, PT, R78, RZ, PT ;  /* 0x000000ff4e00720c */ /* 0x000fc60003fa6270 */
[----:B------:R-:W-:-:S04]  /*5ef0*/  IMAD.HI.U32 R78, R93, R102, RZ ;  /* 0x000000665d4e7227 */ /* 0x000fc800078e00ff */
[----:B------:R-:W-:Y:S01]  /*5f00*/  IMAD.HI.U32 R79, R93, R104, RZ ;  /* 0x000000685d4f7227 */ /* 0x000fe200078e00ff */
[----:B------:R-:W-:Y:S03]  /*5f10*/  STL [R1+0x124], R3 ;  /* 0x0001240301007387 */ /* 0x000fe60000100800 */
[----:B------:R-:W-:Y:S02]  /*5f20*/  IMAD.MOV R77, RZ, RZ, -R77 ;  /* 0x000000ffff4d7224 */ /* 0x000fe400078e0a4d */
[----:B------:R-:W-:Y:S02]  /*5f30*/  IMAD.MOV R78, RZ, RZ, -R78 ;  /* 0x000000ffff4e7224 */ /* 0x000fe400078e0a4e */
[----:B------:R-:W-:Y:S01]  /*5f40*/  IMAD.MOV R79, RZ, RZ, -R79 ;  /* 0x000000ffff4f7224 */ /* 0x000fe200078e0a4f */
[----:B------:R-:W-:Y:S01]  /*5f50*/  STL [R1+0x120], R5 ;  /* 0x0001200501007387 */ /* 0x000fe20000100800 */
[----:B------:R-:W-:Y:S01]  /*5f60*/  @!P6 IMAD.IADD R100, R100, 0x1, -R95 ;  /* 0x000000016464e824 */ /* 0x000fe200078e0a5f */
[----:B------:R-:W-:Y:S01]  /*5f70*/  ISETP.GE.AND P6, PT, R99, RZ, PT ;  /* 0x000000ff6300720c */ /* 0x000fe20003fc6270 */
[C---:B------:R-:W-:Y:S01]  /*5f80*/  IMAD R99, R95.reuse, R77, R98 ;  /* 0x0000004d5f637224 */ /* 0x040fe200078e0262 */
[----:B------:R-:W-:Y:S01]  /*5f90*/  STL [R1+0x12c], R4 ;  /* 0x00012c0401007387 */ /* 0x000fe20000100800 */
[C---:B------:R-:W-:Y:S01]  /*5fa0*/  IMAD R77, R95.reuse, R78, R102 ;  /* 0x0000004e5f4d7224 */ /* 0x040fe200078e0266 */
[----:B------:R-:W-:Y:S01]  /*5fb0*/  PRMT R124, RZ, 0x7610, R124 ;  /* 0x00007610ff7c7816 */ /* 0x000fe2000000007c */
[----:B------:R-:W-:Y:S01]  /*5fc0*/  IMAD R98, R95, R79, R104 ;  /* 0x0000004f5f627224 */ /* 0x000fe200078e0268 */
[----:B------:R-:W-:Y:S01]  /*5fd0*/  STL [R1+0x128], R6 ;  /* 0x0001280601007387 */ /* 0x000fe20000100800 */
[----:B------:R-:W-:-:S02]  /*5fe0*/  @P0 IMAD.MOV.U32 R78, RZ, RZ, R33 ;  /* 0x000000ffff4e0224 */ /* 0x000fc400078e0021 */
[----:B------:R-:W-:Y:S01]  /*5ff0*/  @P0 IMAD.MOV.U32 R79, RZ, RZ, R34 ;  /* 0x000000ffff4f0224 */ /* 0x000fe200078e0022 */
[----:B------:R-:W-:Y:S04]  /*6000*/  STL [R1+0x134], R7 ;  /* 0x0001340701007387 */ /* 0x000fe80000100800 */
[----:B------:R-:W-:Y:S04]  /*6010*/  STL [R1+0x130], R9 ;  /* 0x0001300901007387 */ /* 0x000fe80000100800 */
[----:B------:R-:W-:Y:S04]  /*6020*/  STL [R1+0x13c], R8 ;  /* 0x00013c0801007387 */ /* 0x000fe80000100800 */
[----:B------:R-:W-:Y:S04]  /*6030*/  STL [R1+0x138], R10 ;  /* 0x0001380a01007387 */ /* 0x000fe80000100800 */
[----:B------:R0:W-:Y:S04]  /*6040*/  STL [R1+0x144], R11 ;  /* 0x0001440b01007387 */ /* 0x0001e80000100800 */
[----:B------:R1:W2:Y:S01]  /*6050*/  @P0 LDG.E.U8 R124, desc[UR24][R78.64] ;  /* 0x000000184e7c0981 */ /* 0x0002a2000c1e1100 */
[----:B0-----:R-:W-:Y:S01]  /*6060*/  PRMT R11, RZ, 0x7610, R11 ;  /* 0x00007610ff0b7816 */ /* 0x001fe2000000000b */
[----:B-1----:R-:W-:-:S02]  /*6070*/  @P0 IMAD.MOV.U32 R78, RZ, RZ, R171 ;  /* 0x000000ffff4e0224 */ /* 0x002fc400078e00ab */
[----:B------:R-:W-:Y:S01]  /*6080*/  @P0 IMAD.MOV.U32 R79, RZ, RZ, R175 ;  /* 0x000000ffff4f0224 */ /* 0x000fe200078e00af */
[----:B------:R-:W-:-:S04]  /*6090*/  PRMT R115, RZ, 0x7610, R115 ;  /* 0x00007610ff737816 */ /* 0x000fc80000000073 */
[----:B------:R0:W2:Y:S01]  /*60a0*/  @P0 LDG.E.U8 R11, desc[UR24][R78.64] ;  /* 0x000000184e0b0981 */ /* 0x0000a2000c1e1100 */
[----:B------:R-:W-:Y:S01]  /*60b0*/  PRMT R114, RZ, 0x7610, R114 ;  /* 0x00007610ff727816 */ /* 0x000fe20000000072 */
[----:B0-----:R-:W-:Y:S02]  /*60c0*/  @P0 IMAD.MOV.U32 R78, RZ, RZ, R35 ;  /* 0x000000ffff4e0224 */ /* 0x001fe400078e0023 */
[----:B------:R-:W-:-:S05]  /*60d0*/  @P0 IMAD.MOV.U32 R79, RZ, RZ, R37 ;  /* 0x000000ffff4f0224 */ /* 0x000fca00078e0025 */
        /* <DEDUP_REMOVED lines=21> */
[----:B------:R-:W-:Y:S02]  /*6230*/  LOP3.LUT R116, R94, 0x8c, RZ, 0xfc, !PT ;  /* 0x0000008c5e747812 */ /* 0x000fe400078efcff */
[----:B------:R-:W-:Y:S01]  /*6240*/  PRMT R108, RZ, 0x7610, R108 ;  /* 0x00007610ff6c7816 */ /* 0x000fe2000000006c */
[----:B0-----:R-:W-:Y:S02]  /*6250*/  @P0 IMAD.MOV.U32 R78, RZ, RZ, R46 ;  /* 0x000000ffff4e0224 */ /* 0x001fe400078e002e */
[----:B------:R-:W-:Y:S01]  /*6260*/  @P0 IMAD.MOV.U32 R79, RZ, RZ, R49 ;  /* 0x000000ffff4f0224 */ /* 0x000fe200078e0031 */
[----:B------:R-:W-:-:S04]  /*6270*/  IABS R106, R116 ;  /* 0x00000074006a7213 */ /* 0x000fc80000000000 */
[----:B------:R0:W2:Y:S01]  /*6280*/  @P0 LDG.E.U8 R103, desc[UR24][R78.64] ;  /* 0x000000184e670981 */ /* 0x0000a2000c1e1100 */
[----:B------:R-:W-:Y:S01]  /*6290*/  PRMT R104, RZ, 0x7610, R104 ;  /* 0x00007610ff687816 */ /* 0x000fe20000000068 */
[----:B------:R-:W-:-:S04]  /*62a0*/  IMAD.HI.U32 R97, R93, R106, RZ ;  /* 0x0000006a5d617227 */ /* 0x000fc800078e00ff */
[----:B0-----:R-:W-:Y:S02]  /*62b0*/  @P0 IMAD.MOV.U32 R78, RZ, RZ, R48 ;  /* 0x000000ffff4e0224 */ /* 0x001fe400078e0030 */
[----:B------:R-:W-:-:S05]  /*62c0*/  @P0 IMAD.MOV.U32 R79, RZ, RZ, R51 ;  /* 0x000000ffff4f0224 */ /* 0x000fca00078e0033 */
[----:B------:R0:W2:Y:S01]  /*62d0*/  @P0 LDG.E.U8 R108, desc[UR24][R78.64] ;  /* 0x000000184e6c0981 */ /* 0x0000a2000c1e1100 */
[----:B------:R-:W-:Y:S01]  /*62e0*/  PRMT R111, RZ, 0x7610, R111 ;  /* 0x00007610ff6f7816 */ /* 0x000fe2000000006f */
[----:B------:R-:W-:Y:S02]  /*62f0*/  IMAD.MOV R97, RZ, RZ, -R97 ;  /* 0x000000ffff617224 */ /* 0x000fe400078e0a61 */
[----:B0-----:R-:W-:Y:S02]  /*6300*/  @P0 IMAD.MOV.U32 R78, RZ, RZ, R50 ;  /* 0x000000ffff4e0224 */ /* 0x001fe400078e0032 */
[----:B------:R-:W-:-:S05]  /*6310*/  @P0 IMAD.MOV.U32 R79, RZ, RZ, R53 ;  /* 0x000000ffff4f0224 */ /* 0x000fca00078e0035 */
[----:B------:R0:W2:Y:S01]  /*6320*/  @P0 LDG.E.U8 R104, desc[UR24][R78.64] ;  /* 0x000000184e680981 */ /* 0x0000a2000c1e1100 */
[--C-:B------:R-:W-:Y:S01]  /*6330*/  IMAD R97, R95, R97, R106.reuse ;  /* 0x000000615f617224 */ /* 0x100fe200078e026a */
        /* <DEDUP_REMOVED lines=96> */
[----:B------:R-:W-:-:S03]  /*6940*/  PRMT R250, RZ, 0x7610, R250 ;  /* 0x00007610fffa7816 */ /* 0x000fc600000000fa */
[----:B------:R-:W-:Y:S01]  /*6950*/  STL [R1+0x140], R12 ;  /* 0x0001400c01007387 */ /* 0x000fe20000100800 */
[----:B0-----:R-:W-:Y:S02]  /*6960*/  @P0 IMAD.MOV.U32 R78, RZ, RZ, R178 ;  /* 0x000000ffff4e0224 */ /* 0x001fe400078e00b2 */
[----:B------:R-:W-:Y:S01]  /*6970*/  @P0 IMAD.MOV.U32 R79, RZ, RZ, R177 ;  /* 0x000000ffff4f0224 */ /* 0x000fe200078e00b1 */
[----:B------:R-:W-:Y:S04]  /*6980*/  STL [R1+0x14c], R13 ;  /* 0x00014c0d01007387 */ /* 0x000fe80000100800 */
[----:B------:R0:W2:Y:S04]  /*6990*/  @P0 LDG.E.U8 R6, desc[UR24][R78.64] ;  /* 0x000000184e060981 */ /* 0x0000a8000c1e1100 */
[----:B------:R-:W-:Y:S04]  /*69a0*/  STL [R1+0x148], R14 ;  /* 0x0001480e01007387 */ /* 0x000fe80000100800 */
[----:B------:R-:W-:Y:S01]  /*69b0*/  STL [R1+0x154], R15 ;  /* 0x0001540f01007387 */ /* 0x000fe20000100800 */
[----:B0-----:R-:W-:-:S02]  /*69c0*/  @P0 IMAD.MOV.U32 R78, RZ, RZ, R182 ;  /* 0x000000ffff4e0224 */ /* 0x001fc400078e00b6 */
[----:B------:R-:W-:Y:S01]  /*69d0*/  @P0 IMAD.MOV.U32 R79, RZ, RZ, R181 ;  /* 0x000000ffff4f0224 */ /* 0x000fe200078e00b5 */
[----:B------:R-:W-:Y:S01]  /*69e0*/  STL [R1+0x150], R17 ;  /* 0x0001501101007387 */ /* 0x000fe20000100800 */
[----:B------:R-:W-:-:S03]  /*69f0*/  PRMT R10, RZ, 0x7610, R10 ;  /* 0x00007610ff0a7816 */ /* 0x000fc6000000000a */
[----:B------:R-:W-:Y:S04]  /*6a00*/  STL [R1+0x15c], R16 ;  /* 0x00015c1001007387 */ /* 0x000fe80000100800 */
[----:B------:R-:W-:Y:S04]  /*6a10*/  STL [R1+0x158], R18 ;  /* 0x0001581201007387 */ /* 0x000fe80000100800 */
[----:B------:R-:W-:Y:S04]  /*6a20*/  STL [R1+0x160], R126 ;  /* 0x0001607e01007387 */ /* 0x000fe80000100800 */
[----:B------:R0:W2:Y:S04]  /*6a30*/  @P0 LDG.E.U8 R250, desc[UR24][R78.64] ;  /* 0x000000184efa0981 */ /* 0x0000a8000c1e1100 */
[----:B------:R-:W-:Y:S04]  /*6a40*/  STL [R1+0x168], R19 ;  /* 0x0001681301007387 */ /* 0x000fe80000100800 */
[----:B------:R-:W-:Y:S01]  /*6a50*/  STL [R1+0x164], R21 ;  /* 0x0001641501007387 */ /* 0x000fe20000100800 */
[----:B0-----:R-:W-:-:S02]  /*6a60*/  @P0 IMAD.MOV.U32 R78, RZ, RZ, R209 ;  /* 0x000000ffff4e0224 */ /* 0x001fc400078e00d1 */
[----:B------:R-:W-:Y:S01]  /*6a70*/  @P0 IMAD.MOV.U32 R79, RZ, RZ, R185 ;  /* 0x000000ffff4f0224 */ /* 0x000fe200078e00b9 */
        /* <DEDUP_REMOVED lines=8> */
[----:B------:R0:W2:Y:S04]  /*6b00*/  @P0 LDG.E.U8 R22, desc[UR24][R78.64] ;  /* 0x000000184e160981 */ /* 0x0000a8000c1e1100 */
[----:B------:R1:W-:Y:S01]  /*6b10*/  STL [R1+0x174], R25 ;  /* 0x0001741901007387 */ /* 0x0003e20000100800 */
[----:B0-----:R-:W-:Y:S02]  /*6b20*/  @P0 IMAD.MOV.U32 R78, RZ, RZ, R217 ;  /* 0x000000ffff4e0224 */ /* 0x001fe400078e00d9 */
[----:B------:R-:W-:Y:S01]  /*6b30*/  @P0 IMAD.MOV.U32 R79, RZ, RZ, R216 ;  /* 0x000000ffff4f0224 */ /* 0x000fe200078e00d8 */
[----:B-1----:R-:W-:-:S04]  /*6b40*/  PRMT R25, RZ, 0x7610, R25 ;  /* 0x00007610ff197816 */ /* 0x002fc80000000019 */
        /* <DEDUP_REMOVED lines=50> */
[----:B------:R-:W-:Y:S02]  /*6e70*/  @!P4 IMAD.MOV R100, RZ, RZ, -R100 ;  /* 0x000000ffff64c224 */ /* 0x000fe400078e0a64 */
[----:B0-----:R-:W-:Y:S02]  /*6e80*/  @P0 IMAD.MOV.U32 R78, RZ, RZ, R222 ;  /* 0x000000ffff4e0224 */ /* 0x001fe400078e00de */
[----:B------:R-:W-:Y:S01]  /*6e90*/  @P0 IMAD.MOV.U32 R79, RZ, RZ, R226 ;  /* 0x000000ffff4f0224 */ /* 0x000fe200078e00e2 */
[----:B------:R-:W-:-:S04]  /*6ea0*/  ISETP.GT.U32.AND P4, PT, R95, R99, PT ;  /* 0x000000635f00720c */ /* 0x000fc80003f84070 */
        /* <DEDUP_REMOVED lines=9> */
[----:B------:R-:W-:Y:S01]  /*6f40*/  @!P4 IMAD.IADD R99, R99, 0x1, -R95 ;  /* 0x000000016363c824 */ /* 0x000fe200078e0a5f */
[----:B------:R-:W-:Y:S01]  /*6f50*/  PRMT R196, RZ, 0x7610, R196 ;  /* 0x00007610ffc47816 */ /* 0x000fe200000000c4 */
        /* <DEDUP_REMOVED lines=13> */
[----:B------:R-:W-:Y:S02]  /*7030*/  ISETP.GT.U32.AND P4, PT, R95, R77, PT ;  /* 0x0000004d5f00720c */ /* 0x000fe40003f84070 */
        /* <DEDUP_REMOVED lines=10> */
[----:B------:R-:W-:Y:S01]  /*70e0*/  STL [R1], R167 ;  /* 0x000000a701007387 */ /* 0x000fe20000100800 */
[----:B------:R-:W-:-:S03]  /*70f0*/  PRMT R15, RZ, 0x7610, R15 ;  /* 0x00007610ff0f7816 */ /* 0x000fc6000000000f */
[----:B------:R1:W-:Y:S01]  /*7100*/  STL [R1+0x10], R151 ;  /* 0x0000109701007387 */ /* 0x0003e20000100800 */
[----:B0-----:R-:W-:Y:S02]  /*7110*/  @P0 IMAD.MOV.U32 R78, RZ, RZ, R186 ;  /* 0x000000ffff4e0224 */ /* 0x001fe400078e00ba */
[----:B------:R-:W-:Y:S01]  /*7120*/  @P0 IMAD.MOV.U32 R79, RZ, RZ, R187 ;  /* 0x000000ffff4f0224 */ /* 0x000fe200078e00bb */
[----:B------:R-:W-:Y:S01]  /*7130*/  STL [R1+0x20], R242 ;  /* 0x000020f201007387 */ /* 0x000fe20000100800 */
[----:B------:R-:W-:-:S03]  /*7140*/  @!P4 IMAD.IADD R77, R77, 0x1, -R95 ;  /* 0x000000014d4dc824 */ /* 0x000fc600078e0a5f */
[----:B------:R-:W-:Y:S04]  /*7150*/  STL [R1+0xc], R163 ;  /* 0x00000ca301007387 */ /* 0x000fe80000100800 */
        /* <DEDUP_REMOVED lines=8> */
[----:B------:R-:W-:Y:S01]  /*71e0*/  STL [R1+0x50], R211 ;  /* 0x000050d301007387 */ /* 0x000fe20000100800 */
[----:B------:R-:W-:-:S03]  /*71f0*/  ISETP.GT.U32.AND P4, PT, R95, R77, PT ;  /* 0x0000004d5f00720c */ /* 0x000fc60003f84070 */
[----:B------:R-:W-:Y:S04]  /*7200*/  STL [R1+0x3c], R226 ;  /* 0x00003ce201007387 */ /* 0x000fe80000100800 */
[----:B------:R-:W-:Y:S04]  /*7210*/  STL [R1+0x60], R207 ;  /* 0x000060cf01007387 */ /* 0x000fe80000100800 */
[----:B------:R0:W2:Y:S01]  /*7220*/  @P0 LDG.E.U8 R15, desc[UR24][R78.64] ;  /* 0x000000184e0f0981 */ /* 0x0000a2000c1e1100 */
[----:B------:R-:W-:-:S03]  /*7230*/  @!P3 IMAD.MOV R99, RZ, RZ, -R99 ;  /* 0x000000ffff63b224 */ /* 0x000fc600078e0a63 */
[----:B------:R-:W-:Y:S01]  /*7240*/  STL [R1+0x4c], R218 ;  /* 0x00004cda01007387 */ /* 0x000fe20000100800 */
[----:B------:R-:W-:-:S03]  /*7250*/  ISETP.GT.U32.AND P3, PT, R95, R98, PT ;  /* 0x000000625f00720c */ /* 0x000fc60003f64070 */
[----:B------:R-:W-:Y:S01]  /*7260*/  STL [R1+0x78], R204 ;  /* 0x000078cc01007387 */ /* 0x000fe20000100800 */
[----:B0-----:R-:W-:Y:S02]  /*7270*/  @P0 IMAD.MOV.U32 R78, RZ, RZ, R172 ;  /* 0x000000ffff4e0224 */ /* 0x001fe400078e00ac */
        /* <DEDUP_REMOVED lines=14> */
[----:B------:R-:W-:-:S03]  /*7360*/  @!P4 IMAD.IADD R77, R77, 0x1, -R95 ;  /* 0x000000014d4dc824 */ /* 0x000fc600078e0a5f */
[----:B------:R-:W-:Y:S01]  /*7370*/  STL [R1+0xa4], R192 ;  /* 0x0000a4c001007387 */ /* 0x000fe20000100800 */
[----:B------:R-:W-:-:S03]  /*7380*/  ISETP.GT.U32.AND P4, PT, R95, R97, PT ;  /* 0x000000615f00720c */ /* 0x000fc60003f84070 */
[----:B------:R-:W-:Y:S01]  /*7390*/  STL [R1+0xb4], R189 ;  /* 0x0000b4bd01007387 */ /* 0x000fe20000100800 */
[----:B------:R-:W-:-:S03]  /*73a0*/  LOP3.LUT R155, R94, 0x94, RZ, 0xfc, !PT ;  /* 0x000000945e9b7812 */ /* 0x000fc600078efcff */
[----:B------:R0:W2:Y:S04]  /*73b0*/  @P0 LDG.E.U8 R13, desc[UR24][R78.64] ;  /* 0x000000184e0d0981 */ /* 0x0000a8000c1e1100 */
[----:B------:R-:W-:Y:S04]  /*73c0*/  STL [R1+0xc8], R186 ;  /* 0x0000c8ba01007387 */ /* 0x000fe80000100800 */
[----:B------:R-:W-:Y:S01]  /*73d0*/  STL [R1+0xc4], R187 ;  /* 0x0000c4bb01007387 */ /* 0x000fe20000100800 */
[----:B0-----:R-:W-:Y:S02]  /*73e0*/  @P0 IMAD.MOV.U32 R78, RZ, RZ, R158 ;  /* 0x000000ffff4e0224 */ /* 0x001fe400078e009e */
[----:B------:R-:W-:Y:S01]  /*73f0*/  @P0 IMAD.MOV.U32 R79, RZ, RZ, R164 ;  /* 0x000000ffff4f0224 */ /* 0x000fe200078e00a4 */
[----:B------:R-:W-:Y:S01]  /*7400*/  STL [R1+0xd8], R180 ;  /* 0x0000d8b401007387 */ /* 0x000fe20000100800 */
[----:B-1----:R-:W-:-:S03]  /*7410*/  IMAD.MOV.U32 R151, RZ, RZ, R77 ;  /* 0x000000ffff977224 */ /* 0x002fc600078e004d */
[----:B------:R-:W-:Y:S01]  /*7420*/  STL [R1+0xd4], R184 ;  /* 0x0000d4b801007387 */ /* 0x000fe20000100800 */
[----:B------:R-:W-:-:S03]  /*7430*/  @!P3 IMAD.IADD R98, R98, 0x1, -R95 ;  /* 0x000000016262b824 */ /* 0x000fc600078e0a5f */
[----:B------:R-:W-:Y:S04]  /*7440*/  STL [R1+0xe8], R172 ;  /* 0x0000e8ac01007387 */ /* 0x000fe80000100800 */
[----:B------:R-:W-:Y:S04]  /*7450*/  STL [R1+0xe4], R176 ;  /* 0x0000e4b001007387 */ /* 0x000fe80000100800 */
[----:B------:R0:W2:Y:S01]  /*7460*/  @P0 LDG.E.U8 R14, desc[UR24][R78.64] ;  /* 0x000000184e0e0981 */ /* 0x0000a2000c1e1100 */
[----:B------:R-:W-:-:S03]  /*7470*/  @!P5 IMAD.MOV R151, RZ, RZ, -R151 ;  /* 0x000000ffff97d224 */ /* 0x000fc600078e0a97 */
[----:B------:R1:W-:Y:S01]  /*7480*/  STL [R1+0xf8], R154 ;  /* 0x0000f89a01007387 */ /* 0x0003e20000100800 */
[----:B------:R-:W-:Y:S02]  /*7490*/  ISETP.GE.AND P3, PT, R116, RZ, PT ;  /* 0x000000ff7400720c */ /* 0x000fe40003f66270 */
[----:B0-----:R-:W-:Y:S02]  /*74a0*/  IABS R78, R155 ;  /* 0x0000009b004e7213 */ /* 0x001fe40000000000 */
[----:B-1----:R-:W-:-:S03]  /*74b0*/  LOP3.LUT R154, R94, 0x9c, RZ, 0xfc, !PT ;  /* 0x0000009c5e9a7812 */ /* 0x002fc600078efcff */
[----:B------:R-:W-:Y:S01]  /*74c0*/  IMAD.HI.U32 R116, R93, R78, RZ ;  /* 0x0000004e5d747227 */ /* 0x000fe200078e00ff */
[----:B------:R-:W-:Y:S02]  /*74d0*/  ISETP.GT.U32.AND P5, PT, R95, R98, PT ;  /* 0x000000625f00720c */ /* 0x000fe40003fa4070 */
[----:B------:R-:W-:Y:S01]  /*74e0*/  IABS R79, R154 ;  /* 0x0000009a004f7213 */ /* 0x000fe20000000000 */
[----:B------:R-:W-:Y:S02]  /*74f0*/  @!P4 IMAD.IADD R97, R97, 0x1, -R95 ;  /* 0x000000016161c824 */ /* 0x000fe400078e0a5f */
[----:B------:R-:W-:Y:S02]  /*7500*/  IMAD.MOV R116, RZ, RZ, -R116 ;  /* 0x000000ffff747224 */ /* 0x000fe400078e0a74 */
[----:B------:R-:W-:Y:S01]  /*7510*/  IMAD.MOV.U32 R77, RZ, RZ, R79 ;  /* 0x000000ffff4d7224 */ /* 0x000fe200078e004f */
[C---:B------:R-:W-:Y:S01]  /*7520*/  ISETP.GT.U32.AND P4, PT, R95.reuse, R97, PT ;  /* 0x000000615f00720c */ /* 0x040fe20003f84070 */
[----:B------:R-:W-:-:S02]  /*7530*/  IMAD R78, R95, R116, R78 ;  /* 0x000000745f4e7224 */ /* 0x000fc400078e024e */
[----:B------:R-:W-:-:S04]  /*7540*/  IMAD.HI.U32 R79, R93, R77, RZ ;  /* 0x0000004d5d4f7227 */ /* 0x000fc800078e00ff */
[----:B------:R-:W-:Y:S01]  /*7550*/  @!P5 IMAD.IADD R98, R98, 0x1, -R95 ;  /* 0x000000016262d824 */ /* 0x000fe200078e0a5f */
[----:B------:R-:W-:Y:S01]  /*7560*/  ISETP.GT.U32.AND P5, PT, R95, R78, PT ;  /* 0x0000004e5f00720c */ /* 0x000fe20003fa4070 */
[----:B------:R-:W-:-:S04]  /*7570*/  IMAD.MOV R79, RZ, RZ, -R79 ;  /* 0x000000ffff4f7224 */ /* 0x000fc800078e0a4f */
[----:B------:R-:W-:Y:S02]  /*7580*/  IMAD R77, R95, R79, R77 ;  /* 0x0000004f5f4d7224 */ /* 0x000fe400078e024d */
[--C-:B------:R-:W-:Y:S01]  /*7590*/  @!P4 IMAD.IADD R97, R97, 0x1, -R95.reuse ;  /* 0x000000016161c824 */ /* 0x100fe200078e0a5f */
[----:B------:R-:W-:Y:S02]  /*75a0*/  LOP3.LUT R79, R94, 0xa4, RZ, 0xfc, !PT ;  /* 0x000000a45e4f7812 */ /* 0x000fe400078efcff */
[----:B------:R-:W-:Y:S02]  /*75b0*/  ISETP.GT.U32.AND P4, PT, R95, R77, PT ;  /* 0x0000004d5f00720c */ /* 0x000fe40003f84070 */
[----:B------:R-:W-:Y:S01]  /*75c0*/  IABS R159, R79 ;  /* 0x0000004f009f7213 */ /* 0x000fe20000000000 */
[----:B------:R-:W-:Y:S02]  /*75d0*/  @!P5 IMAD.IADD R78, R78, 0x1, -R95 ;  /* 0x000000014e4ed824 */ /* 0x000fe400078e0a5f */
[----:B------:R-:W-:-:S02]  /*75e0*/  IMAD.MOV.U32 R116, RZ, RZ, R97 ;  /* 0x000000ffff747224 */ /* 0x000fc400078e0061 */
[----:B------:R-:W-:Y:S01]  /*75f0*/  IMAD.HI.U32 R97, R93, R159, RZ ;  /* 0x0000009f5d617227 */ /* 0x000fe200078e00ff */
[----:B------:R-:W-:-:S03]  /*7600*/  ISETP.GT.U32.AND P5, PT, R95, R78, PT ;  /* 0x0000004e5f00720c */ /* 0x000fc60003fa4070 */
[----:B------:R-:W-:Y:S02]  /*7610*/  IMAD.MOV R97, RZ, RZ, -R97 ;  /* 0x000000ffff617224 */ /* 0x000fe400078e0a61 */
[----:B------:R-:W-:Y:S02]  /*7620*/  @!P4 IMAD.IADD R77, R77, 0x1, -R95 ;  /* 0x000000014d4dc824 */ /* 0x000fe400078e0a5f */
[----:B------:R-:W-:Y:S01]  /*7630*/  @!P3 IMAD.MOV R116, RZ, RZ, -R116 ;  /* 0x000000ffff74b224 */ /* 0x000fe200078e0a74 */
[----:B------:R-:W-:Y:S01]  /*7640*/  ISETP.GE.AND P3, PT, R154, RZ, PT ;  /* 0x000000ff9a00720c */ /* 0x000fe20003f66270 */
[----:B------:R0:W-:Y:S01]  /*7650*/  STL [R1+0x100], R158 ;  /* 0x0001009e01007387 */ /* 0x0001e20000100800 */
[C---:B------:R-:W-:Y:S01]  /*7660*/  IMAD R154, R95.reuse, R97, R159 ;  /* 0x000000615f9a7224 */ /* 0x040fe200078e029f */
[----:B------:R-:W-:Y:S02]  /*7670*/  ISETP.GT.U32.AND P4, PT, R95, R77, PT ;  /* 0x0000004d5f00720c */ /* 0x000fe40003f84070 */
[----:B------:R-:W-:-:S02]  /*7680*/  @!P5 IMAD.IADD R78, R78, 0x1, -R95 ;  /* 0x000000014e4ed824 */ /* 0x000fc400078e0a5f */
[----:B------:R-:W-:Y:S02]  /*7690*/  ISETP.GT.U32.AND P5, PT, R95, R154, PT ;  /* 0x0000009a5f00720c */ /* 0x000fe40003fa4070 */
[----:B0-----:R-:W-:-:S04]  /*76a0*/  LOP3.LUT R158, R94, 0xac, RZ, 0xfc, !PT ;  /* 0x000000ac5e9e7812 */ /* 0x001fc800078efcff */
[----:B------:R-:W-:Y:S01]  /*76b0*/  IABS R159, R158 ;  /* 0x0000009e009f7213 */ /* 0x000fe20000000000 */
[----:B------:R-:W-:Y:S01]  /*76c0*/  @!P6 IMAD.MOV R98, RZ, RZ, -R98 ;  /* 0x000000ffff62e224 */ /* 0x000fe200078e0a62 */
[----:B------:R-:W-:-:S03]  /*76d0*/  ISETP.GE.AND P6, PT, R155, RZ, PT ;  /* 0x000000ff9b00720c */ /* 0x000fc60003fc6270 */
[----:B------:R-:W-:-:S04]  /*76e0*/  IMAD.HI.U32 R97, R93, R159, RZ ;  /* 0x0000009f5d617227 */ /* 0x000fc800078e00ff */
[----:B------:R-:W-:Y:S02]  /*76f0*/  @!P4 IMAD.IADD R77, R77, 0x1, -R95 ;  /* 0x000000014d4dc824 */ /* 0x000fe400078e0a5f */
[----:B------:R-:W-:Y:S02]  /*7700*/  IMAD.MOV R97, RZ, RZ, -R97 ;  /* 0x000000ffff617224 */ /* 0x000fe400078e0a61 */
[----:B------:R-:W-:Y:S01]  /*7710*/  IMAD.MOV.U32 R155, RZ, RZ, R77 ;  /* 0x000000ffff9b7224 */ /* 0x000fe200078e004d */
[----:B------:R-:W-:Y:S01]  /*7720*/  LOP3.LUT R77, R94, 0xb4, RZ, 0xfc, !PT ;  /* 0x000000b45e4d7812 */ /* 0x000fe200078efcff */
[----:B------:R-:W-:Y:S02]  /*7730*/  IMAD R159, R95, R97, R159 ;  /* 0x000000615f9f7224 */ /* 0x000fe400078e029f */
[----:B------:R-:W-:Y:S02]  /*7740*/  @!P5 IMAD.IADD R154, R154, 0x1, -R95 ;  /* 0x000000019a9ad824 */ /* 0x000fe400078e0a5f */
[----:B------:R-:W-:-:S02]  /*7750*/  IMAD.MOV.U32 R97, RZ, RZ, R78 ;  /* 0x000000ffff617224 */ /* 0x000fc400078e004e */
[----:B------:R-:W-:Y:S01]  /*7760*/  @!P3 IMAD.MOV R155, RZ, RZ, -R155 ;  /* 0x000000ffff9bb224 */ /* 0x000fe200078e0a9b */
[----:B------:R-:W-:Y:S01]  /*7770*/  ISETP.GE.AND P3, PT, R158, RZ, PT ;  /* 0x000000ff9e00720c */ /* 0x000fe20003f66270 */
[----:B------:R-:W-:Y:S01]  /*7780*/  @!P6 IMAD.MOV R97, RZ, RZ, -R97 ;  /* 0x000000ffff61e224 */ /* 0x000fe200078e0a61 */
[C---:B------:R-:W-:Y:S02]  /*7790*/  ISETP.GT.U32.AND P5, PT, R95.reuse, R154, PT ;  /* 0x0000009a5f00720c */ /* 0x040fe40003fa4070 */
[----:B------:R-:W-:Y:S02]  /*77a0*/  IABS R158, R77 ;  /* 0x0000004d009e7213 */ /* 0x000fe40000000000 */
[----:B------:R-:W-:Y:S02]  /*77b0*/  ISETP.GT.U32.AND P6, PT, R95, R159, PT ;  /* 0x0000009f5f00720c */ /* 0x000fe40003fc4070 */
[----:B------:R-:W-:Y:S01]  /*77c0*/  ISETP.GE.AND P4, PT, R79, RZ, PT ;  /* 0x000000ff4f00720c */ /* 0x000fe20003f86270 */
[----:B------:R-:W-:-:S04]  /*77d0*/  IMAD.HI.U32 R78, R93, R158, RZ ;  /* 0x0000009e5d4e7227 */ /* 0x000fc800078e00ff */
[----:B------:R-:W-:Y:S02]  /*77e0*/  IMAD.MOV R78, RZ, RZ, -R78 ;  /* 0x000000ffff4e7224 */ /* 0x000fe400078e0a4e */
[--C-:B------:R-:W-:Y:S01]  /*77f0*/  @!P5 IMAD.IADD R154, R154, 0x1, -R95.reuse ;  /* 0x000000019a9ad824 */ /* 0x100fe200078e0a5f */
[----:B------:R-:W-:Y:S01]  /*7800*/  ISETP.GE.AND P5, PT, R77, RZ, PT ;  /* 0x000000ff4d00720c */ /* 0x000fe20003fa6270 */
[----:B------:R-:W-:Y:S01]  /*7810*/  IMAD R158, R95, R78, R158 ;  /* 0x0000004e5f9e7224 */ /* 0x000fe200078e029e */
[----:B------:R-:W-:Y:S01]  /*7820*/  LOP3.LUT R77, R94, 0xbc, RZ, 0xfc, !PT ;  /* 0x000000bc5e4d7812 */ /* 0x000fe200078efcff */
[----:B------:R-:W-:Y:S02]  /*7830*/  @!P6 IMAD.IADD R159, R159, 0x1, -R95 ;  /* 0x000000019f9fe824 */ /* 0x000fe400078e0a5f */
[----:B------:R-:W-:Y:S01]  /*7840*/  @!P4 IMAD.MOV R154, RZ, RZ, -R154 ;  /* 0x000000ffff9ac224 */ /* 0x000fe200078e0a9a */
[----:B------:R-:W-:Y:S02]  /*7850*/  ISETP.GT.U32.AND P4, PT, R95, R158, PT ;  /* 0x0000009e5f00720c */ /* 0x000fe40003f84070 */
[----:B------:R-:W-:-:S02]  /*7860*/  IABS R167, R77 ;  /* 0x0000004d00a77213 */ /* 0x000fc40000000000 */
[----:B------:R-:W-:-:S03]  /*7870*/  ISETP.GT.U32.AND P6, PT, R95, R159, PT ;  /* 0x0000009f5f00720c */ /* 0x000fc60003fc4070 */
[----:B------:R-:W-:-:S04]  /*7880*/  IMAD.HI.U32 R78, R93, R167, RZ ;  /* 0x000000a75d4e7227 */ /* 0x000fc800078e00ff */
[----:B------:R-:W-:Y:S02]  /*7890*/  IMAD.MOV R78, RZ, RZ, -R78 ;  /* 0x000000ffff4e7224 */ /* 0x000fe400078e0a4e */
[----:B------:R-:W-:Y:S02]  /*78a0*/  @!P4 IMAD.IADD R158, R158, 0x1, -R95 ;  /* 0x000000019e9ec824 */ /* 0x000fe400078e0a5f */
[----:B------:R-:W-:Y:S02]  /*78b0*/  IMAD R167, R95, R78, R167 ;  /* 0x0000004e5fa77224 */ /* 0x000fe400078e02a7 */
[----:B------:R-:W-:Y:S01]  /*78c0*/  @!P6 IMAD.IADD R159, R159, 0x1, -R95 ;  /* 0x000000019f9fe824 */ /* 0x000fe200078e0a5f */
[----:B------:R-:W-:Y:S02]  /*78d0*/  ISETP.GE.AND P6, PT, R77, RZ, PT ;  /* 0x000000ff4d00720c */ /* 0x000fe40003fc6270 */
[----:B------:R-:W-:Y:S01]  /*78e0*/  LOP3.LUT R77, R94, 0xc4, RZ, 0xfc, !PT ;  /* 0x000000c45e4d7812 */ /* 0x000fe200078efcff */
[----:B------:R-:W-:Y:S01]  /*78f0*/  STL [R1+0xf4], R168 ;  /* 0x0000f4a801007387 */ /* 0x000fe20000100800 */
[C---:B------:R-:W-:Y:S01]  /*7900*/  ISETP.GT.U32.AND P4, PT, R95.reuse, R158, PT ;  /* 0x0000009e5f00720c */ /* 0x040fe20003f84070 */
[----:B------:R-:W-:Y:S01]  /*7910*/  @!P3 IMAD.MOV R159, RZ, RZ, -R159 ;  /* 0x000000ffff9fb224 */ /* 0x000fe200078e0a9f */
[----:B------:R-:W-:Y:S01]  /*7920*/  ISETP.GT.U32.AND P3, PT, R95, R167, PT ;  /* 0x000000a75f00720c */ /* 0x000fe20003f64070 */
[----:B------:R0:W-:Y:S02]  /*7930*/  STL [R1+0xfc], R164 ;  /* 0x0000fca401007387 */ /* 0x0001e40000100800 */
[----:B0-----:R-:W-:-:S05]  /*7940*/  IABS R164, R77 ;  /* 0x0000004d00a47213 */ /* 0x001fca0000000000 */
[----:B------:R-:W-:-:S04]  /*7950*/  IMAD.HI.U32 R78, R93, R164, RZ ;  /* 0x000000a45d4e7227 */ /* 0x000fc800078e00ff */
[----:B------:R-:W-:Y:S02]  /*7960*/  IMAD.MOV R78, RZ, RZ, -R78 ;  /* 0x000000ffff4e7224 */ /* 0x000fe400078e0a4e */
[--C-:B------:R-:W-:Y:S01]  /*7970*/  @!P4 IMAD.IADD R158, R158, 0x1, -R95.reuse ;  /* 0x000000019e9ec824 */ /* 0x100fe200078e0a5f */
[----:B------:R-:W-:Y:S01]  /*7980*/  ISETP.GE.AND P4, PT, R77, RZ, PT ;  /* 0x000000ff4d00720c */ /* 0x000fe20003f86270 */
[----:B------:R-:W-:Y:S01]  /*7990*/  @!P3 IMAD.IADD R167, R167, 0x1, -R95 ;  /* 0x00000001a7a7b824 */ /* 0x000fe200078e0a5f */
[----:B------:R-:W-:Y:S01]  /*79a0*/  LOP3.LUT R77, R94, 0xcc, RZ, 0xfc, !PT ;  /* 0x000000cc5e4d7812 */ /* 0x000fe200078efcff */
[C---:B------:R-:W-:Y:S02]  /*79b0*/  IMAD R164, R95.reuse, R78, R164 ;  /* 0x0000004e5fa47224 */ /* 0x040fe400078e02a4 */
[----:B------:R-:W-:Y:S01]  /*79c0*/  @!P5 IMAD.MOV R158, RZ, RZ, -R158 ;  /* 0x000000ffff9ed224 */ /* 0x000fe200078e0a9e */
[----:B------:R-:W-:Y:S02]  /*79d0*/  IABS R171, R77 ;  /* 0x0000004d00ab7213 */ /* 0x000fe40000000000 */
[----:B------:R-:W-:-:S02]  /*79e0*/  ISETP.GT.U32.AND P3, PT, R95, R167, PT ;  /* 0x000000a75f00720c */ /* 0x000fc40003f64070 */
[----:B------:R-:W-:Y:S01]  /*79f0*/  ISETP.GT.U32.AND P5, PT, R95, R164, PT ;  /* 0x000000a45f00720c */ /* 0x000fe20003fa4070 */
[----:B------:R-:W-:-:S04]  /*7a00*/  IMAD.HI.U32 R78, R93, R171, RZ ;  /* 0x000000ab5d4e7227 */ /* 0x000fc800078e00ff */
[----:B------:R-:W-:-:S04]  /*7a10*/  IMAD.MOV R78, RZ, RZ, -R78 ;  /* 0x000000ffff4e7224 */ /* 0x000fc800078e0a4e */
[----:B------:R-:W-:Y:S02]  /*7a20*/  IMAD R171, R95, R78, R171 ;  /* 0x0000004e5fab7224 */ /* 0x000fe400078e02ab */
[--C-:B------:R-:W-:Y:S01]  /*7a30*/  @!P3 IMAD.IADD R167, R167, 0x1, -R95.reuse ;  /* 0x00000001a7a7b824 */ /* 0x100fe200078e0a5f */
[----:B------:R-:W-:Y:S01]  /*7a40*/  ISETP.GE.AND P3, PT, R77, RZ, PT ;  /* 0x000000ff4d00720c */ /* 0x000fe20003f66270 */
[----:B------:R-:W-:Y:S01]  /*7a50*/  @!P5 IMAD.IADD R164, R164, 0x1, -R95 ;  /* 0x00000001a4a4d824 */ /* 0x000fe200078e0a5f */
[----:B------:R-:W-:Y:S01]  /*7a60*/  LOP3.LUT R77, R94, 0xd4, RZ, 0xfc, !PT ;  /* 0x000000d45e4d7812 */ /* 0x000fe200078efcff */
[----:B------:R-:W-:Y:S01]  /*7a70*/  @!P6 IMAD.MOV R167, RZ, RZ, -R167 ;  /* 0x000000ffffa7e224 */ /* 0x000fe200078e0aa7 */
[C---:B------:R-:W-:Y:S02]  /*7a80*/  ISETP.GT.U32.AND P6, PT, R95.reuse, R171, PT ;  /* 0x000000ab5f00720c */ /* 0x040fe40003fc4070 */
[----:B------:R-:W-:Y:S02]  /*7a90*/  ISETP.GT.U32.AND P5, PT, R95, R164, PT ;  /* 0x000000a45f00720c */ /* 0x000fe40003fa4070 */
[----:B------:R-:W-:-:S05]  /*7aa0*/  IABS R168, R77 ;  /* 0x0000004d00a87213 */ /* 0x000fca0000000000 */
[----:B------:R-:W-:-:S04]  /*7ab0*/  IMAD.HI.U32 R78, R93, R168, RZ ;  /* 0x000000a85d4e7227 */ /* 0x000fc800078e00ff */
[----:B------:R-:W-:Y:S02]  /*7ac0*/  IMAD.MOV R78, RZ, RZ, -R78 ;  /* 0x000000ffff4e7224 */ /* 0x000fe400078e0a4e */
[--C-:B------:R-:W-:Y:S02]  /*7ad0*/  @!P6 IMAD.IADD R171, R171, 0x1, -R95.reuse ;  /* 0x00000001ababe824 */ /* 0x100fe400078e0a5f */
[----:B------:R-:W-:Y:S01]  /*7ae0*/  @!P5 IMAD.IADD R164, R164, 0x1, -R95 ;  /* 0x00000001a4a4d824 */ /* 0x000fe200078e0a5f */
[----:B------:R-:W-:Y:S01]  /*7af0*/  ISETP.GE.AND P5, PT, R77, RZ, PT ;  /* 0x000000ff4d00720c */ /* 0x000fe20003fa6270 */
[C---:B------:R-:W-:Y:S01]  /*7b00*/  IMAD R168, R95.reuse, R78, R168 ;  /* 0x0000004e5fa87224 */ /* 0x040fe200078e02a8 */
[----:B------:R-:W-:Y:S01]  /*7b10*/  LOP3.LUT R77, R94, 0xdc, RZ, 0xfc, !PT ;  /* 0x000000dc5e4d7812 */ /* 0x000fe200078efcff */
[----:B------:R-:W-:Y:S01]  /*7b20*/  @!P4 IMAD.MOV R164, RZ, RZ, -R164 ;  /* 0x000000ffffa4c224 */ /* 0x000fe200078e0aa4 */
[C---:B------:R-:W-:Y:S02]  /*7b30*/  ISETP.GT.U32.AND P6, PT, R95.reuse, R171, PT ;  /* 0x000000ab5f00720c */ /* 0x040fe40003fc4070 */
[----:B------:R-:W-:-:S02]  /*7b40*/  ISETP.GT.U32.AND P4, PT, R95, R168, PT ;  /* 0x000000a85f00720c */ /* 0x000fc40003f84070 */
[----:B------:R-:W-:-:S05]  /*7b50*/  IABS R175, R77 ;  /* 0x0000004d00af7213 */ /* 0x000fca0000000000 */
        /* <DEDUP_REMOVED lines=20> */
[----:B------:R-:W-:Y:S02]  /*7ca0*/  IABS R179, R77 ;  /* 0x0000004d00b37213 */ /* 0x000fe40000000000 */
        /* <DEDUP_REMOVED lines=8> */
[----:B------:R-:W-:Y:S01]  /*7d30*/  @!P6 IMAD.MOV R175, RZ, RZ, -R175 ;  /* 0x000000ffffafe224 */ /* 0x000fe200078e0aaf */
[----:B------:R-:W-:-:S02]  /*7d40*/  ISETP.GT.U32.AND P5, PT, R95, R172, PT ;  /* 0x000000ac5f00720c */ /* 0x000fc40003fa4070 */
[----:B------:R-:W-:Y:S02]  /*7d50*/  ISETP.GT.U32.AND P6, PT, R95, R179, PT ;  /* 0x000000b35f00720c */ /* 0x000fe40003fc4070 */
        /* <DEDUP_REMOVED lines=25> */
[--C-:B------:R-:W-:Y:S02]  /*7ef0*/  @!P3 IMAD.IADD R183, R183, 0x1, -R95.reuse ;  /* 0x00000001b7b7b824 */ /* 0x100fe400078e0a5f */
        /* <DEDUP_REMOVED lines=16> */
[----:B------:R-:W-:Y:S02]  /*8000*/  ISETP.GT.U32.AND P5, PT, R95, R180, PT ;  /* 0x000000b45f00720c */ /* 0x000fe40003fa4070 */
[----:B------:R-:W-:-:S02]  /*8010*/  IABS R184, R77 ;  /* 0x0000004d00b87213 */ /* 0x000fc40000000000 */
[----:B------:R-:W-:-:S03]  /*8020*/  ISETP.GT.U32.AND P6, PT, R95, R186, PT ;  /* 0x000000ba5f00720c */ /* 0x000fc60003fc4070 */
[----:B------:R-:W-:-:S04]  /*8030*/  IMAD.HI.U32 R78, R93, R184, RZ ;  /* 0x000000b85d4e7227 */ /* 0x000fc800078e00ff */
[----:B------:R-:W-:Y:S02]  /*8040*/  IMAD.MOV R78, RZ, RZ, -R78 ;  /* 0x000000ffff4e7224 */ /* 0x000fe400078e0a4e */
[--C-:B------:R-:W-:Y:S01]  /*8050*/  @!P5 IMAD.IADD R180, R180, 0x1, -R95.reuse ;  /* 0x00000001b4b4d824 */ /* 0x100fe200078e0a5f */
[----:B------:R-:W-:Y:S01]  /*8060*/  ISETP.GE.AND P5, PT, R77, RZ, PT ;  /* 0x000000ff4d00720c */ /* 0x000fe20003fa6270 */
[C---:B------:R-:W-:Y:S01]  /*8070*/  IMAD R184, R95.reuse, R78, R184 ;  /* 0x0000004e5fb87224 */ /* 0x040fe200078e02b8 */
        /* <DEDUP_REMOVED lines=42> */
[----:B------:R-:W-:Y:S02]  /*8320*/  @!P5 IMAD.IADD R187, R187, 0x1, -R95 ;  /* 0x00000001bbbbd824 */ /* 0x000fe400078e0a5f */
[----:B------:R-:W-:Y:S01]  /*8330*/  IMAD R189, R95, R79, R189 ;  /* 0x0000004f5fbd7224 */ /* 0x000fe200078e02bd */
[----:B------:R-:W-:Y:S01]  /*8340*/  ISETP.GE.AND P5, PT, R77, RZ, PT ;  /* 0x000000ff4d00720c */ /* 0x000fe20003fa6270 */
[----:B------:R-:W-:Y:S01]  /*8350*/  @!P4 IMAD.MOV R187, RZ, RZ, -R187 ;  /* 0x000000ffffbbc224 */ /* 0x000fe200078e0abb */
[----:B------:R-:W-:Y:S02]  /*8360*/  LOP3.LUT R77, R94, 0x13c, RZ, 0xfc, !PT ;  /* 0x0000013c5e4d7812 */ /* 0x000fe400078efcff */
        /* <DEDUP_REMOVED lines=17> */
[--C-:B------:R-:W-:Y:S02]  /*8480*/  @!P4 IMAD.IADD R189, R189, 0x1, -R95.reuse ;  /* 0x00000001bdbdc824 */ /* 0x100fe400078e0a5f */
[----:B------:R-:W-:Y:S01]  /*8490*/  @!P3 IMAD.IADD R78, R78, 0x1, -R95 ;  /* 0x000000014e4eb824 */ /* 0x000fe200078e0a5f */
[----:B------:R-:W-:Y:S01]  /*84a0*/  ISETP.GE.AND P4, PT, R77, RZ, PT ;  /* 0x000000ff4d00720c */ /* 0x000fe20003f86270 */
[----:B------:R-:W-:Y:S01]  /*84b0*/  @!P5 IMAD.MOV R189, RZ, RZ, -R189 ;  /* 0x000000ffffbdd224 */ /* 0x000fe200078e0abd */
[----:B------:R-:W-:Y:S02]  /*84c0*/  LOP3.LUT R77, R94, 0x14c, RZ, 0xfc, !PT ;  /* 0x0000014c5e4d7812 */ /* 0x000fe400078efcff */
[C---:B------:R-:W-:Y:S02]  /*84d0*/  ISETP.GT.U32.AND P5, PT, R95.reuse, R192, PT ;  /* 0x000000c05f00720c */ /* 0x040fe40003fa4070 */
[----:B------:R-:W-:-:S02]  /*84e0*/  ISETP.GT.U32.AND P3, PT, R95, R78, PT ;  /* 0x0000004e5f00720c */ /* 0x000fc40003f64070 */
[----:B------:R-:W-:Y:S01]  /*84f0*/  IABS R79, R77 ;  /* 0x0000004d004f7213 */ /* 0x000fe20000000000 */
[----:B------:R-:W-:-:S04]  /*8500*/  @!UP1 UIADD3 UR4, UPT, UPT, -UR6, 0x100000, URZ ;  /* 0x0010000006049890 */ /* 0x000fc8000fffe1ff */
[----:B------:R-:W-:Y:S02]  /*8510*/  @!UP1 USHF.L.U32 UR5, UR4, 0xb, URZ ;  /* 0x0000000b04059899 */ /* 0x000fe400080006ff */
[----:B------:R-:W-:Y:S01]  /*8520*/  @!UP1 USHF.L.U32 UR4, UR4, 0x1, URZ ;  /* 0x0000000104049899 */ /* 0x000fe200080006ff */
[----:B------:R-:W-:-:S04]  /*8530*/  IMAD.HI.U32 R163, R93, R79, RZ ;  /* 0x0000004f5da37227 */ /* 0x000fc800078e00ff */
[----:B------:R-:W-:Y:S02]  /*8540*/  IMAD.MOV R163, RZ, RZ, -R163 ;  /* 0x000000ffffa37224 */ /* 0x000fe400078e0aa3 */
[--C-:B------:R-:W-:Y:S02]  /*8550*/  @!P5 IMAD.IADD R192, R192, 0x1, -R95.reuse ;  /* 0x00000001c0c0d824 */ /* 0x100fe400078e0a5f */
[----:B------:R-:W-:Y:S01]  /*8560*/  @!P3 IMAD.IADD R78, R78, 0x1, -R95 ;  /* 0x000000014e4eb824 */ /* 0x000fe200078e0a5f */
[----:B------:R-:W-:Y:S01]  /*8570*/  ISETP.GE.AND P3, PT, R77, RZ, PT ;  /* 0x000000ff4d00720c */ /* 0x000fe20003f66270 */
[C---:B------:R-:W-:Y:S01]  /*8580*/  IMAD R77, R95.reuse, R163, R79 ;  /* 0x000000a35f4d7224 */ /* 0x040fe200078e024f */
[----:B------:R-:W-:Y:S01]  /*8590*/  LOP3.LUT R79, R94, 0x154, RZ, 0xfc, !PT ;  /* 0x000001545e4f7812 */ /* 0x000fe200078efcff */
[----:B------:R-:W-:Y:S01]  /*85a0*/  VOTEU.ALL UP1, P1 ;  /* 0x0000000000ff7886 */ /* 0x000fe20000820000 */
[----:B------:R-:W-:Y:S02]  /*85b0*/  ISETP.GT.U32.AND P5, PT, R95, R192, PT ;  /* 0x000000c05f00720c */ /* 0x000fe40003fa4070 */
[----:B------:R-:W-:-:S02]  /*85c0*/  IABS R163, R79 ;  /* 0x0000004f00a37213 */ /* 0x000fc40000000000 */
[----:B------:R0:W1:Y:S01]  /*85d0*/  @!UP1 SYNCS.EXCH.64 URZ, [UR11+0x9008], UR4 ;  /* 0x009008040bff95b2 */ /* 0x0000620008000100 */
[----:B---3--:R3:W-:Y:S02]  /*85e0*/  STS.U8 [R160+UR11+0x8000], R120 ;  /* 0x00800078a0007988 */ /* 0x0087e4000800000b */
[----:B---3--:R-:W-:Y:S02]  /*85f0*/  IMAD.MOV.U32 R120, RZ, RZ, R78 ;  /* 0x000000ffff787224 */ /* 0x008fe400078e004e */
[----:B------:R-:W-:Y:S01]  /*8600*/  IMAD.HI.U32 R78, R93, R163, RZ ;  /* 0x000000a35d4e7227 */ /* 0x000fe200078e00ff */
[----:B----4-:R3:W-:Y:S03]  /*8610*/  STS.U8 [R160+UR11+0x8200], R119 ;  /* 0x00820077a0007988 */ /* 0x0107e6000800000b */
[----:B------:R-:W-:Y:S02]  /*8620*/  IMAD.MOV R78, RZ, RZ, -R78 ;  /* 0x000000ffff4e7224 */ /* 0x000fe400078e0a4e */
[----:B------:R-:W-:-:S02]  /*8630*/  @!P5 IMAD.IADD R192, R192, 0x1, -R95 ;  /* 0x00000001c0c0d824 */ /* 0x000fc400078e0a5f */
[----:B------:R-:W-:Y:S01]  /*8640*/  @!P6 IMAD.MOV R120, RZ, RZ, -R120 ;  /* 0x000000ffff78e224 */ /* 0x000fe200078e0a78 */
[C---:B------:R-:W-:Y:S01]  /*8650*/  ISETP.GT.U32.AND P6, PT, R95.reuse, R77, PT ;  /* 0x0000004d5f00720c */ /* 0x040fe20003fc4070 */
[----:B------:R-:W-:Y:S02]  /*8660*/  IMAD R78, R95, R78, R163 ;  /* 0x0000004e5f4e7224 */ /* 0x000fe400078e02a3 */
[----:B---3--:R-:W-:-:S04]  /*8670*/  IMAD.MOV.U32 R119, RZ, RZ, R192 ;  /* 0x000000ffff777224 */ /* 0x008fc800078e00c0 */
[----:B------:R-:W-:Y:S01]  /*8680*/  @!P4 IMAD.MOV R119, RZ, RZ, -R119 ;  /* 0x000000ffff77c224 */ /* 0x000fe200078e0a77 */
[----:B------:R-:W-:Y:S02]  /*8690*/  ISETP.GT.U32.AND P4, PT, R95, R78, PT ;  /* 0x0000004e5f00720c */ /* 0x000fe40003f84070 */
[----:B------:R-:W-:-:S03]  /*86a0*/  ISETP.GE.AND P5, PT, R79, RZ, PT ;  /* 0x000000ff4f00720c */ /* 0x000fc60003fa6270 */
[----:B------:R-:W-:Y:S01]  /*86b0*/  @!P6 IMAD.IADD R77, R77, 0x1, -R95 ;  /* 0x000000014d4de824 */ /* 0x000fe200078e0a5f */
[----:B------:R-:W-:-:S04]  /*86c0*/  LOP3.LUT R79, R94, 0x15c, RZ, 0xfc, !PT ;  /* 0x0000015c5e4f7812 */ /* 0x000fc800078efcff */
[----:B------:R-:W-:Y:S02]  /*86d0*/  ISETP.GT.U32.AND P6, PT, R95, R77, PT ;  /* 0x0000004d5f00720c */ /* 0x000fe40003fc4070 */
[----:B------:R-:W-:Y:S01]  /*86e0*/  IABS R163, R79 ;  /* 0x0000004f00a37213 */ /* 0x000fe20000000000 */
[----:B------:R-:W-:-:S04]  /*86f0*/  @!P4 IMAD.IADD R78, R78, 0x1, -R95 ;  /* 0x000000014e4ec824 */ /* 0x000fc800078e0a5f */
[----:B------:R-:W-:Y:S01]  /*8700*/  IMAD.HI.U32 R193, R93, R163, RZ ;  /* 0x000000a35dc17227 */ /* 0x000fe200078e00ff */
[----:B------:R-:W-:-:S03]  /*8710*/  ISETP.GT.U32.AND P4, PT, R95, R78, PT ;  /* 0x0000004e5f00720c */ /* 0x000fc60003f84070 */
[----:B------:R-:W-:Y:S02]  /*8720*/  IMAD.MOV R193, RZ, RZ, -R193 ;  /* 0x000000ffffc17224 */ /* 0x000fe400078e0ac1 */
[----:B------:R-:W-:Y:S01]  /*8730*/  @!P6 IMAD.IADD R77, R77, 0x1, -R95 ;  /* 0x000000014d4de824 */ /* 0x000fe200078e0a5f */
[----:B------:R-:W-:Y:S01]  /*8740*/  ISETP.GE.AND P6, PT, R79, RZ, PT ;  /* 0x000000ff4f00720c */ /* 0x000fe20003fc6270 */
[----:B------:R-:W-:Y:S01]  /*8750*/  IMAD R79, R95, R193, R163 ;  /* 0x000000c15f4f7224 */ /* 0x000fe200078e02a3 */
[----:B------:R-:W-:-:S05]  /*8760*/  LOP3.LUT R163, R94, 0x164, RZ, 0xfc, !PT ;  /* 0x000001645ea37812 */ /* 0x000fca00078efcff */
[----:B------:R-:W-:Y:S01]  /*8770*/  @!P4 IMAD.IADD R78, R78, 0x1, -R95 ;  /* 0x000000014e4ec824 */ /* 0x000fe200078e0a5f */
[----:B------:R-:W-:Y:S02]  /*8780*/  ISETP.GT.U32.AND P4, PT, R95, R79, PT ;  /* 0x0000004f5f00720c */ /* 0x000fe40003f84070 */
[----:B------:R-:W-:Y:S01]  /*8790*/  IABS R192, R163 ;  /* 0x000000a300c07213 */ /* 0x000fe20000000000 */
[----:B--2---:R2:W-:Y:S04]  /*87a0*/  STS.U8 [R160+UR11+0x8400], R118 ;  /* 0x00840076a0007988 */ /* 0x0045e8000800000b */
[----:B------:R-:W-:-:S04]  /*87b0*/  IMAD.HI.U32 R193, R93, R192, RZ ;  /* 0x000000c05dc17227 */ /* 0x000fc800078e00ff */
[----:B------:R-:W-:Y:S02]  /*87c0*/  IMAD.MOV R193, RZ, RZ, -R193 ;  /* 0x000000ffffc17224 */ /* 0x000fe400078e0ac1 */
[----:B--2---:R-:W-:Y:S02]  /*87d0*/  IMAD.MOV.U32 R118, RZ, RZ, R77 ;  /* 0x000000ffff767224 */ /* 0x004fe400078e004d */
[----:B------:R-:W-:Y:S02]  /*87e0*/  @!P4 IMAD.IADD R79, R79, 0x1, -R95 ;  /* 0x000000014f4fc824 */ /* 0x000fe400078e0a5f */
[----:B------:R-:W-:Y:S01]  /*87f0*/  @!P3 IMAD.MOV R118, RZ, RZ, -R118 ;  /* 0x000000ffff76b224 */ /* 0x000fe200078e0a76 */
[----:B------:R-:W-:Y:S01]  /*8800*/  ISETP.GE.AND P3, PT, R163, RZ, PT ;  /* 0x000000ffa300720c */ /* 0x000fe20003f66270 */
[C---:B------:R-:W-:Y:S01]  /*8810*/  IMAD R163, R95.reuse, R193, R192 ;  /* 0x000000c15fa37224 */ /* 0x040fe200078e02c0 */
[----:B------:R-:W-:Y:S02]  /*8820*/  LOP3.LUT R192, R94, 0x16c, RZ, 0xfc, !PT ;  /* 0x0000016c5ec07812 */ /* 0x000fe400078efcff */
[----:B------:R-:W-:-:S02]  /*8830*/  ISETP.GT.U32.AND P4, PT, R95, R79, PT ;  /* 0x0000004f5f00720c */ /* 0x000fc40003f84070 */
[----:B------:R-:W-:Y:S01]  /*8840*/  IABS R193, R192 ;  /* 0x000000c000c17213 */ /* 0x000fe20000000000 */
[----:B------:R2:W-:Y:S01]  /*8850*/  STS.U8 [R160+UR11+0x8600], R117 ;  /* 0x00860075a0007988 */ /* 0x0005e2000800000b */
[----:B------:R-:W-:Y:S01]  /*8860*/  LOP3.LUT R77, R160, 0x10, RZ, 0x3c, !PT ;  /* 0x00000010a04d7812 */ /* 0x000fe200078e3cff */
[----:B--2---:R-:W-:Y:S02]  /*8870*/  IMAD.MOV.U32 R117, RZ, RZ, R78 ;  /* 0x000000ffff757224 */ /* 0x004fe400078e004e */
[----:B------:R-:W-:Y:S02]  /*8880*/  IMAD.HI.U32 R78, R93, R193, RZ ;  /* 0x000000c15d4e7227 */ /* 0x000fe400078e00ff */
[----:B------:R2:W-:Y:S02]  /*8890*/  STS.U8 [R77+UR11+0x8280], R143 ;  /* 0x0082808f4d007988 */ /* 0x0005e4000800000b */
[----:B------:R-:W-:Y:S02]  /*88a0*/  IMAD.MOV R78, RZ, RZ, -R78 ;  /* 0x000000ffff4e7224 */ /* 0x000fe400078e0a4e */
[----:B------:R-:W-:-:S02]  /*88b0*/  @!P4 IMAD.IADD R79, R79, 0x1, -R95 ;  /* 0x000000014f4fc824 */ /* 0x000fc400078e0a5f */
[----:B------:R-:W-:Y:S02]  /*88c0*/  IMAD R78, R95, R78, R193 ;  /* 0x0000004e5f4e7224 */ /* 0x000fe400078e02c1 */
[----:B--2---:R-:W-:-:S04]  /*88d0*/  IMAD.MOV.U32 R143, RZ, RZ, R79 ;  /* 0x000000ffff8f7224 */ /* 0x004fc800078e004f */
[----:B------:R-:W-:Y:S01]  /*88e0*/  @!P6 IMAD.MOV R143, RZ, RZ, -R143 ;  /* 0x000000ffff8fe224 */ /* 0x000fe200078e0a8f */
[C---:B------:R-:W-:Y:S01]  /*88f0*/  ISETP.GT.U32.AND P6, PT, R95.reuse, R78, PT ;  /* 0x0000004e5f00720c */ /* 0x040fe20003fc4070 */
[----:B------:R-:W-:Y:S01]  /*8900*/  @!P5 IMAD.MOV R117, RZ, RZ, -R117 ;  /* 0x000000ffff75d224 */ /* 0x000fe200078e0a75 */
[----:B------:R2:W-:Y:S01]  /*8910*/  STS.U8 [R77+UR11+0x8080], R150 ;  /* 0x008080964d007988 */ /* 0x0005e2000800000b */
[----:B------:R-:W-:Y:S02]  /*8920*/  ISETP.GT.U32.AND P5, PT, R95, R163, PT ;  /* 0x000000a35f00720c */ /* 0x000fe40003fa4070 */
[----:B------:R-:W-:Y:S02]  /*8930*/  ISETP.GE.AND P4, PT, R192, RZ, PT ;  /* 0x000000ffc000720c */ /* 0x000fe40003f86270 */
[----:B--2---:R-:W-:-:S06]  /*8940*/  LOP3.LUT R150, R94, 0x174, RZ, 0xfc, !PT ;  /* 0x000001745e967812 */ /* 0x004fcc00078efcff */
[----:B------:R-:W-:Y:S01]  /*8950*/  @!P6 IMAD.IADD R78, R78, 0x1, -R95 ;  /* 0x000000014e4ee824 */ /* 0x000fe200078e0a5f */
[----:B------:R-:W-:-:S04]  /*8960*/  IABS R192, R150 ;  /* 0x0000009600c07213 */ /* 0x000fc80000000000 */
[----:B------:R-:W-:Y:S01]  /*8970*/  ISETP.GT.U32.AND P6, PT, R95, R78, PT ;  /* 0x0000004e5f00720c */ /* 0x000fe20003fc4070 */
[----:B------:R-:W-:-:S04]  /*8980*/  IMAD.HI.U32 R193, R93, R192, RZ ;  /* 0x000000c05dc17227 */ /* 0x000fc800078e00ff */
[----:B------:R-:W-:Y:S02]  /*8990*/  @!P5 IMAD.IADD R163, R163, 0x1, -R95 ;  /* 0x00000001a3a3d824 */ /* 0x000fe400078e0a5f */
[----:B------:R-:W-:-:S03]  /*89a0*/  IMAD.MOV R193, RZ, RZ, -R193 ;  /* 0x000000ffffc17224 */ /* 0x000fc600078e0ac1 */
[C---:B------:R-:W-:Y:S01]  /*89b0*/  ISETP.GT.U32.AND P5, PT, R95.reuse, R163, PT ;  /* 0x000000a35f00720c */ /* 0x040fe20003fa4070 */
[----:B------:R-:W-:Y:S02]  /*89c0*/  IMAD R192, R95, R193, R192 ;  /* 0x000000c15fc07224 */ /* 0x000fe400078e02c0 */
[----:B------:R-:W-:-:S03]  /*89d0*/  @!P6 IMAD.IADD R78, R78, 0x1, -R95 ;  /* 0x000000014e4ee824 */ /* 0x000fc600078e0a5f */
[----:B------:R-:W-:Y:S01]  /*89e0*/  ISETP.GT.U32.AND P6, PT, R95, R192, PT ;  /* 0x000000c05f00720c */ /* 0x000fe20003fc4070 */
[----:B------:R2:W-:Y:S01]  /*89f0*/  STS.U8 [R77+UR11+0x8480], R138 ;  /* 0x0084808a4d007988 */ /* 0x0005e2000800000b */
[----:B------:R-:W-:-:S05]  /*8a00*/  LOP3.LUT R79, R94, 0x17c, RZ, 0xfc, !PT ;  /* 0x0000017c5e4f7812 */ /* 0x000fca00078efcff */
[----:B------:R-:W-:Y:S01]  /*8a10*/  @!P5 IMAD.IADD R163, R163, 0x1, -R95 ;  /* 0x00000001a3a3d824 */ /* 0x000fe200078e0a5f */
[----:B------:R-:W-:-:S03]  /*8a20*/  ISETP.GE.AND P5, PT, R150, RZ, PT ;  /* 0x000000ff9600720c */ /* 0x000fc60003fa6270 */
[----:B--2---:R-:W-:Y:S02]  /*8a30*/  IMAD.MOV.U32 R138, RZ, RZ, R163 ;  /* 0x000000ffff8a7224 */ /* 0x004fe400078e00a3 */
[----:B------:R-:W-:Y:S01]  /*8a40*/  @!P6 IMAD.IADD R192, R192, 0x1, -R95 ;  /* 0x00000001c0c0e824 */ /* 0x000fe200078e0a5f */
[----:B------:R-:W-:Y:S01]  /*8a50*/  IABS R150, R79 ;  /* 0x0000004f00967213 */ /* 0x000fe20000000000 */
[----:B------:R-:W-:Y:S01]  /*8a60*/  @!P3 IMAD.MOV R138, RZ, RZ, -R138 ;  /* 0x000000ffff8ab224 */ /* 0x000fe200078e0a8a */
[----:B------:R-:W-:Y:S02]  /*8a70*/  ISETP.GE.AND P3, PT, R79, RZ, PT ;  /* 0x000000ff4f00720c */ /* 0x000fe40003f66270 */
[----:B------:R-:W-:Y:S02]  /*8a80*/  LOP3.LUT R79, R94, 0x184, RZ, 0xfc, !PT ;  /* 0x000001845e4f7812 */ /* 0x000fe400078efcff */
[----:B------:R-:W-:Y:S01]  /*8a90*/  ISETP.GT.U32.AND P6, PT, R95, R192, PT ;  /* 0x000000c05f00720c */ /* 0x000fe20003fc4070 */
[----:B------:R-:W-:Y:S01]  /*8aa0*/  IMAD.HI.U32 R193, R93, R150, RZ ;  /* 0x000000965dc17227 */ /* 0x000fe200078e00ff */
[----:B------:R-:W-:Y:S01]  /*8ab0*/  IABS R163, R79 ;  /* 0x0000004f00a37213 */ /* 0x000fe20000000000 */
[----:B------:R2:W-:Y:S02]  /*8ac0*/  STS.U8 [R77+UR11+0x8680], R131 ;  /* 0x008680834d007988 */ /* 0x0005e4000800000b */
[----:B------:R-:W-:Y:S01]  /*8ad0*/  IMAD.MOV R193, RZ, RZ, -R193 ;  /* 0x000000ffffc17224 */ /* 0x000fe200078e0ac1 */
[----:B------:R-:W-:-:S03]  /*8ae0*/  LOP3.LUT R199, R160, 0x20, RZ, 0x3c, !PT ;  /* 0x00000020a0c77812 */ /* 0x000fc600078e3cff */
[----:B------:R-:W-:Y:S02]  /*8af0*/  IMAD R150, R95, R193, R150 ;  /* 0x000000c15f967224 */ /* 0x000fe400078e0296 */
[----:B--2---:R-:W-:Y:S02]  /*8b00*/  IMAD.MOV.U32 R131, RZ, RZ, R78 ;  /* 0x000000ffff837224 */ /* 0x004fe400078e004e */
[----:B------:R-:W-:Y:S01]  /*8b10*/  IMAD.HI.U32 R78, R93, R163, RZ ;  /* 0x000000a35d4e7227 */ /* 0x000fe200078e00ff */
[----:B------:R-:W-:Y:S03]  /*8b20*/  STS.U8 [R199+UR11+0x8100], R147 ;  /* 0x00810093c7007988 */ /* 0x000fe6000800000b */
[----:B------:R-:W-:Y:S02]  /*8b30*/  IMAD.MOV R78, RZ, RZ, -R78 ;  /* 0x000000ffff4e7224 */ /* 0x000fe400078e0a4e */
[----:B------:R-:W-:Y:S01]  /*8b40*/  @!P6 IMAD.IADD R192, R192, 0x1, -R95 ;  /* 0x00000001c0c0e824 */ /* 0x000fe200078e0a5f */
[----:B------:R2:W-:Y:S01]  /*8b50*/  STS.U8 [R199+UR11+0x8300], R142 ;  /* 0x0083008ec7007988 */ /* 0x0005e2000800000b */
[----:B------:R-:W-:Y:S01]  /*8b60*/  @!P4 IMAD.MOV R131, RZ, RZ, -R131 ;  /* 0x000000ffff83c224 */ /* 0x000fe200078e0a83 */
[C---:B------:R-:W-:Y:S01]  /*8b70*/  ISETP.GT.U32.AND P4, PT, R95.reuse, R150, PT ;  /* 0x000000965f00720c */ /* 0x040fe20003f84070 */
[----:B------:R-:W-:-:S02]  /*8b80*/  IMAD R78, R95, R78, R163 ;  /* 0x0000004e5f4e7224 */ /* 0x000fc400078e02a3 */
[----:B--2---:R-:W-:-:S04]  /*8b90*/  IMAD.MOV.U32 R142, RZ, RZ, R192 ;  /* 0x000000ffff8e7224 */ /* 0x004fc800078e00c0 */
[----:B------:R-:W-:Y:S01]  /*8ba0*/  @!P5 IMAD.MOV R142, RZ, RZ, -R142 ;  /* 0x000000ffff8ed224 */ /* 0x000fe200078e0a8e */
[----:B------:R-:W-:-:S05]  /*8bb0*/  ISETP.GT.U32.AND P5, PT, R95, R78, PT ;  /* 0x0000004e5f00720c */ /* 0x000fca0003fa4070 */
[--C-:B------:R-:W-:Y:S01]  /*8bc0*/  @!P4 IMAD.IADD R150, R150, 0x1, -R95.reuse ;  /* 0x000000019696c824 */ /* 0x100fe200078e0a5f */
[----:B------:R-:W-:Y:S02]  /*8bd0*/  ISETP.GE.AND P6, PT, R79, RZ, PT ;  /* 0x000000ff4f00720c */ /* 0x000fe40003fc6270 */
[----:B------:R-:W-:Y:S02]  /*8be0*/  LOP3.LUT R79, R94, 0x18c, RZ, 0xfc, !PT ;  /* 0x0000018c5e4f7812 */ /* 0x000fe400078efcff */
        /* <DEDUP_REMOVED lines=13> */
[----:B------:R2:W-:Y:S04]  /*8cc0*/  STS.U8 [R199+UR11+0x8500], R135 ;  /* 0x00850087c7007988 */ /* 0x0005e8000800000b */
[----:B------:R-:W-:Y:S01]  /*8cd0*/  IMAD.HI.U32 R192, R93, R163, RZ ;  /* 0x000000a35dc07227 */ /* 0x000fe200078e00ff */
[----:B------:R3:W-:Y:S03]  /*8ce0*/  STS.U8 [R199+UR11+0x8700], R130 ;  /* 0x00870082c7007988 */ /* 0x0007e6000800000b */
[----:B------:R-:W-:-:S02]  /*8cf0*/  IMAD.MOV R192, RZ, RZ, -R192 ;  /* 0x000000ffffc07224 */ /* 0x000fc400078e0ac0 */
[----:B--2---:R-:W-:Y:S02]  /*8d00*/  IMAD.MOV.U32 R135, RZ, RZ, R150 ;  /* 0x000000ffff877224 */ /* 0x004fe400078e0096 */
[----:B------:R-:W-:Y:S01]  /*8d10*/  @!P5 IMAD.IADD R79, R79, 0x1, -R95 ;  /* 0x000000014f4fd824 */ /* 0x000fe200078e0a5f */
[----:B------:R-:W-:Y:S01]  /*8d20*/  LOP3.LUT R150, R94, 0x19c, RZ, 0xfc, !PT ;  /* 0x0000019c5e967812 */ /* 0x000fe200078efcff */
[----:B------:R-:W-:Y:S01]  /*8d30*/  @!P3 IMAD.MOV R135, RZ, RZ, -R135 ;  /* 0x000000ffff87b224 */ /* 0x000fe200078e0a87 */
[----:B------:R-:W-:Y:S01]  /*8d40*/  ISETP.GE.AND P3, PT, R147, RZ, PT ;  /* 0x000000ff9300720c */ /* 0x000fe20003f66270 */
[C---:B------:R-:W-:Y:S01]  /*8d50*/  IMAD R147, R95.reuse, R192, R163 ;  /* 0x000000c05f937224 */ /* 0x040fe200078e02a3 */
[C---:B------:R-:W-:Y:S01]  /*8d60*/  ISETP.GT.U32.AND P5, PT, R95.reuse, R79, PT ;  /* 0x0000004f5f00720c */ /* 0x040fe20003fa4070 */
[----:B---3--:R-:W-:Y:S01]  /*8d70*/  IMAD.MOV.U32 R130, RZ, RZ, R78 ;  /* 0x000000ffff827224 */ /* 0x008fe200078e004e */
[----:B------:R-:W-:Y:S02]  /*8d80*/  LOP3.LUT R192, R160, 0x30, RZ, 0x3c, !PT ;  /* 0x00000030a0c07812 */ /* 0x000fe400078e3cff */
[----:B------:R-:W-:Y:S01]  /*8d90*/  IABS R163, R150 ;  /* 0x0000009600a37213 */ /* 0x000fe20000000000 */
[----:B------:R-:W-:Y:S01]  /*8da0*/  @!P6 IMAD.MOV R130, RZ, RZ, -R130 ;  /* 0x000000ffff82e224 */ /* 0x000fe200078e0a82 */
[----:B------:R-:W-:Y:S01]  /*8db0*/  ISETP.GT.U32.AND P6, PT, R95, R147, PT ;  /* 0x000000935f00720c */ /* 0x000fe20003fc4070 */
[----:B------:R2:W-:Y:S06]  /*8dc0*/  STS.U8 [R192+UR11+0x8380], R139 ;  /* 0x0083808bc0007988 */ /* 0x0005ec000800000b */
[----:B------:R-:W-:-:S02]  /*8dd0*/  @!P5 IMAD.IADD R79, R79, 0x1, -R95 ;  /* 0x000000014f4fd824 */ /* 0x000fc400078e0a5f */
[----:B--2---:R-:W-:Y:S01]  /*8de0*/  IMAD.HI.U32 R139, R93, R163, RZ ;  /* 0x000000a35d8b7227 */ /* 0x004fe200078e00ff */
[----:B------:R2:W-:Y:S03]  /*8df0*/  STS.U8 [R192+UR11+0x8780], R125 ;  /* 0x0087807dc0007988 */ /* 0x0005e6000800000b */
[----:B------:R-:W-:Y:S02]  /*8e00*/  IMAD.MOV R139, RZ, RZ, -R139 ;  /* 0x000000ffff8b7224 */ /* 0x000fe400078e0a8b */
[----:B------:R-:W-:Y:S02]  /*8e10*/  @!P6 IMAD.IADD R147, R147, 0x1, -R95 ;  /* 0x000000019393e824 */ /* 0x000fe400078e0a5f */
[----:B------:R-:W-:Y:S02]  /*8e20*/  IMAD R78, R95, R139, R163 ;  /* 0x0000008b5f4e7224 */ /* 0x000fe400078e02a3 */
[----:B--2---:R-:W-:Y:S01]  /*8e30*/  IMAD.MOV.U32 R125, RZ, RZ, R79 ;  /* 0x000000ffff7d7224 */ /* 0x004fe200078e004f */
[----:B------:R-:W-:-:S03]  /*8e40*/  LOP3.LUT R139, R94, 0x1a4, RZ, 0xfc, !PT ;  /* 0x000001a45e8b7812 */ /* 0x000fc600078efcff */
[----:B------:R-:W-:Y:S01]  /*8e50*/  @!P4 IMAD.MOV R125, RZ, RZ, -R125 ;  /* 0x000000ffff7dc224 */ /* 0x000fe200078e0a7d */
[C---:B------:R-:W-:Y:S02]  /*8e60*/  ISETP.GT.U32.AND P4, PT, R95.reuse, R78, PT ;  /* 0x0000004e5f00720c */ /* 0x040fe40003f84070 */
[----:B------:R-:W-:Y:S02]  /*8e70*/  ISETP.GT.U32.AND P6, PT, R95, R147, PT ;  /* 0x000000935f00720c */ /* 0x000fe40003fc4070 */
[----:B------:R-:W-:Y:S02]  /*8e80*/  ISETP.GE.AND P5, PT, R150, RZ, PT ;  /* 0x000000ff9600720c */ /* 0x000fe40003fa6270 */
[----:B------:R-:W-:-:S05]  /*8e90*/  IABS R150, R139 ;  /* 0x0000008b00967213 */ /* 0x000fca0000000000 */
[----:B------:R-:W-:-:S04]  /*8ea0*/  IMAD.HI.U32 R163, R93, R150, RZ ;  /* 0x000000965da37227 */ /* 0x000fc800078e00ff */
[----:B------:R-:W-:Y:S02]  /*8eb0*/  @!P4 IMAD.IADD R78, R78, 0x1, -R95 ;  /* 0x000000014e4ec824 */ /* 0x000fe400078e0a5f */
[----:B------:R-:W-:Y:S02]  /*8ec0*/  IMAD.MOV R163, RZ, RZ, -R163 ;  /* 0x000000ffffa37224 */ /* 0x000fe400078e0aa3 */
[----:B------:R-:W-:Y:S01]  /*8ed0*/  @!P6 IMAD.IADD R147, R147, 0x1, -R95 ;  /* 0x000000019393e824 */ /* 0x000fe200078e0a5f */
[----:B------:R2:W-:Y:S01]  /*8ee0*/  STS.U8 [R192+UR11+0x8180], R146 ;  /* 0x00818092c0007988 */ /* 0x0005e2000800000b */
[----:B------:R-:W-:Y:S01]  /*8ef0*/  ISETP.GE.AND P6, PT, R139, RZ, PT ;  /* 0x000000ff8b00720c */ /* 0x000fe20003fc6270 */
[C---:B------:R-:W-:Y:S01]  /*8f00*/  IMAD R79, R95.reuse, R163, R150 ;  /* 0x000000a35f4f7224 */ /* 0x040fe200078e0296 */
[----:B------:R-:W-:Y:S01]  /*8f10*/  ISETP.GT.U32.AND P4, PT, R95, R78, PT ;  /* 0x0000004e5f00720c */ /* 0x000fe20003f84070 */
[----:B------:R-:W-:Y:S01]  /*8f20*/  IMAD.MOV.U32 R139, RZ, RZ, R147 ;  /* 0x000000ffff8b7224 */ /* 0x000fe200078e0093 */
[----:B--2---:R-:W-:-:S03]  /*8f30*/  LOP3.LUT R146, R94, 0x1ac, RZ, 0xfc, !PT ;  /* 0x000001ac5e927812 */ /* 0x004fc600078efcff */
[----:B------:R-:W-:Y:S01]  /*8f40*/  @!P3 IMAD.MOV R139, RZ, RZ, -R139 ;  /* 0x000000ffff8bb224 */ /* 0x000fe200078e0a8b */
[----:B------:R-:W-:Y:S02]  /*8f50*/  ISETP.GT.U32.AND P3, PT, R95, R79, PT ;  /* 0x0000004f5f00720c */ /* 0x000fe40003f64070 */
[----:B------:R-:W-:-:S05]  /*8f60*/  IABS R150, R146 ;  /* 0x0000009200967213 */ /* 0x000fca0000000000 */
[----:B------:R-:W-:Y:S01]  /*8f70*/  IMAD.HI.U32 R163, R93, R150, RZ ;  /* 0x000000965da37227 */ /* 0x000fe200078e00ff */
[----:B------:R2:W-:Y:S03]  /*8f80*/  STS.U8 [R192+UR11+0x8580], R134 ;  /* 0x00858086c0007988 */ /* 0x0005e6000800000b */
[----:B------:R-:W-:Y:S02]  /*8f90*/  IMAD.MOV R163, RZ, RZ, -R163 ;  /* 0x000000ffffa37224 */ /* 0x000fe400078e0aa3 */
[----:B------:R-:W-:Y:S01]  /*8fa0*/  @!P4 IMAD.IADD R78, R78, 0x1, -R95 ;  /* 0x000000014e4ec824 */ /* 0x000fe200078e0a5f */
[----:B------:R-:W-:Y:S01]  /*8fb0*/  ISETP.GE.AND P4, PT, R146, RZ, PT ;  /* 0x000000ff9200720c */ /* 0x000fe20003f86270 */
[----:B------:R-:W-:Y:S02]  /*8fc0*/  IMAD R146, R95, R163, R150 ;  /* 0x000000a35f927224 */ /* 0x000fe400078e0296 */
[----:B--2---:R-:W-:-:S02]  /*8fd0*/  IMAD.MOV.U32 R134, RZ, RZ, R78 ;  /* 0x000000ffff867224 */ /* 0x004fc400078e004e */
[----:B------:R-:W-:Y:S02]  /*8fe0*/  @!P3 IMAD.IADD R79, R79, 0x1, -R95 ;  /* 0x000000014f4fb824 */ /* 0x000fe400078e0a5f */
[----:B------:R-:W-:Y:S01]  /*8ff0*/  @!P5 IMAD.MOV R134, RZ, RZ, -R134 ;  /* 0x000000ffff86d224 */ /* 0x000fe200078e0a86 */
[C---:B------:R-:W-:Y:S02]  /*9000*/  ISETP.GT.U32.AND P5, PT, R95.reuse, R146, PT ;  /* 0x000000925f00720c */ /* 0x040fe40003fa4070 */
[----:B------:R-:W-:Y:S02]  /*9010*/  LOP3.LUT R147, R94, 0x1b4, RZ, 0xfc, !PT ;  /* 0x000001b45e937812 */ /* 0x000fe400078efcff */
[----:B------:R-:W-:Y:S02]  /*9020*/  ISETP.GT.U32.AND P3, PT, R95, R79, PT ;  /* 0x0000004f5f00720c */ /* 0x000fe40003f64070 */
[----:B------:R-:W-:-:S05]  /*9030*/  IABS R150, R147 ;  /* 0x0000009300967213 */ /* 0x000fca0000000000 */
[----:B------:R-:W-:-:S04]  /*9040*/  IMAD.HI.U32 R163, R93, R150, RZ ;  /* 0x000000965da37227 */ /* 0x000fc800078e00ff */
[----:B------:R-:W-:Y:S02]  /*9050*/  @!P5 IMAD.IADD R146, R146, 0x1, -R95 ;  /* 0x000000019292d824 */ /* 0x000fe400078e0a5f */
[----:B------:R-:W-:Y:S02]  /*9060*/  IMAD.MOV R163, RZ, RZ, -R163 ;  /* 0x000000ffffa37224 */ /* 0x000fe400078e0aa3 */
[----:B------:R-:W-:Y:S01]  /*9070*/  @!P3 IMAD.IADD R79, R79, 0x1, -R95 ;  /* 0x000000014f4fb824 */ /* 0x000fe200078e0a5f */
[----:B------:R-:W-:Y:S01]  /*9080*/  ISETP.GE.AND P3, PT, R147, RZ, PT ;  /* 0x000000ff9300720c */ /* 0x000fe20003f66270 */
[----:B------:R2:W-:Y:S01]  /*9090*/  STS.U8 [R160+UR11], R124 ;  /* 0x0000007ca0007988 */ /* 0x0005e2000800000b */
[----:B------:R-:W-:Y:S01]  /*90a0*/  LOP3.LUT R147, R94, 0x1bc, RZ, 0xfc, !PT ;  /* 0x000001bc5e937812 */ /* 0x000fe200078efcff */
[C---:B------:R-:W-:Y:S01]  /*90b0*/  IMAD R78, R95.reuse, R163, R150 ;  /* 0x000000a35f4e7224 */ /* 0x040fe200078e0296 */
[----:B------:R-:W-:Y:S02]  /*90c0*/  ISETP.GT.U32.AND P5, PT, R95, R146, PT ;  /* 0x000000925f00720c */ /* 0x000fe40003fa4070 */
[----:B------:R-:W-:Y:S01]  /*90d0*/  IABS R150, R147 ;  /* 0x0000009300967213 */ /* 0x000fe20000000000 */
[----:B--2---:R-:W-:-:S04]  /*90e0*/  IMAD.MOV.U32 R124, RZ, RZ, R79 ;  /* 0x000000ffff7c7224 */ /* 0x004fc800078e004f */
[----:B------:R-:W-:Y:S01]  /*90f0*/  @!P6 IMAD.MOV R124, RZ, RZ, -R124 ;  /* 0x000000ffff7ce224 */ /* 0x000fe200078e0a7c */
[----:B------:R-:W-:Y:S01]  /*9100*/  ISETP.GT.U32.AND P6, PT, R95, R78, PT ;  /* 0x0000004e5f00720c */ /* 0x000fe20003fc4070 */
[----:B------:R-:W-:Y:S01]  /*9110*/  IMAD.HI.U32 R163, R93, R150, RZ ;  /* 0x000000965da37227 */ /* 0x000fe200078e00ff */
[----:B------:R2:W-:Y:S03]  /*9120*/  STS.U8 [R160+UR11+0x100], R115 ;  /* 0x00010073a0007988 */ /* 0x0005e6000800000b */
[----:B------:R-:W-:Y:S02]  /*9130*/  IMAD.MOV R163, RZ, RZ, -R163 ;  /* 0x000000ffffa37224 */ /* 0x000fe400078e0aa3 */
[----:B------:R-:W-:Y:S02]  /*9140*/  @!P5 IMAD.IADD R146, R146, 0x1, -R95 ;  /* 0x000000019292d824 */ /* 0x000fe400078e0a5f */
[----:B------:R-:W-:-:S02]  /*9150*/  IMAD R79, R95, R163, R150 ;  /* 0x000000a35f4f7224 */ /* 0x000fc400078e0296 */
[----:B--2---:R-:W-:Y:S02]  /*9160*/  IMAD.MOV.U32 R115, RZ, RZ, R146 ;  /* 0x000000ffff737224 */ /* 0x004fe400078e0092 */
[----:B------:R-:W-:Y:S02]  /*9170*/  @!P6 IMAD.IADD R78, R78, 0x1, -R95 ;  /* 0x000000014e4ee824 */ /* 0x000fe400078e0a5f */
[----:B------:R-:W-:Y:S01]  /*9180*/  @!P4 IMAD.MOV R115, RZ, RZ, -R115 ;  /* 0x000000ffff73c224 */ /* 0x000fe200078e0a73 */
[----:B------:R-:W-:Y:S02]  /*9190*/  ISETP.GT.U32.AND P4, PT, R95, R79, PT ;  /* 0x0000004f5f00720c */ /* 0x000fe40003f84070 */
[----:B------:R-:W-:Y:S02]  /*91a0*/  ISETP.GE.AND P5, PT, R147, RZ, PT ;  /* 0x000000ff9300720c */ /* 0x000fe40003fa6270 */
[----:B------:R-:W-:Y:S02]  /*91b0*/  LOP3.LUT R147, R94, 0x1c4, RZ, 0xfc, !PT ;  /* 0x000001c45e937812 */ /* 0x000fe400078efcff */
[----:B------:R-:W-:-:S02]  /*91c0*/  ISETP.GT.U32.AND P6, PT, R95, R78, PT ;  /* 0x0000004e5f00720c */ /* 0x000fc40003fc4070 */
[----:B------:R-:W-:-:S05]  /*91d0*/  IABS R150, R147 ;  /* 0x0000009300967213 */ /* 0x000fca0000000000 */
[----:B------:R-:W-:-:S04]  /*91e0*/  IMAD.HI.U32 R163, R93, R150, RZ ;  /* 0x000000965da37227 */ /* 0x000fc800078e00ff */
[----:B------:R-:W-:Y:S02]  /*91f0*/  @!P4 IMAD.IADD R79, R79, 0x1, -R95 ;  /* 0x000000014f4fc824 */ /* 0x000fe400078e0a5f */
[----:B------:R-:W-:Y:S02]  /*9200*/  IMAD.MOV R163, RZ, RZ, -R163 ;  /* 0x000000ffffa37224 */ /* 0x000fe400078e0aa3 */
[----:B------:R-:W-:Y:S01]  /*9210*/  @!P6 IMAD.IADD R78, R78, 0x1, -R95 ;  /* 0x000000014e4ee824 */ /* 0x000fe200078e0a5f */
[----:B------:R-:W-:Y:S01]  /*9220*/  ISETP.GE.AND P6, PT, R147, RZ, PT ;  /* 0x000000ff9300720c */ /* 0x000fe20003fc6270 */
[----:B------:R2:W-:Y:S01]  /*9230*/  STS.U8 [R160+UR11+0x200], R114 ;  /* 0x00020072a0007988 */ /* 0x0005e2000800000b */
[----:B------:R-:W-:Y:S01]  /*9240*/  LOP3.LUT R146, R94, 0x1cc, RZ, 0xfc, !PT ;  /* 0x000001cc5e927812 */ /* 0x000fe200078efcff */
[C---:B------:R-:W-:Y:S01]  /*9250*/  IMAD R147, R95.reuse, R163, R150 ;  /* 0x000000a35f937224 */ /* 0x040fe200078e0296 */
[----:B------:R-:W-:Y:S02]  /*9260*/  ISETP.GT.U32.AND P4, PT, R95, R79, PT ;  /* 0x0000004f5f00720c */ /* 0x000fe40003f84070 */
[----:B------:R-:W-:Y:S01]  /*9270*/  IABS R150, R146 ;  /* 0x0000009200967213 */ /* 0x000fe20000000000 */
[----:B--2---:R-:W-:-:S04]  /*9280*/  IMAD.MOV.U32 R114, RZ, RZ, R78 ;  /* 0x000000ffff727224 */ /* 0x004fc800078e004e */
[----:B------:R-:W-:Y:S01]  /*9290*/  @!P3 IMAD.MOV R114, RZ, RZ, -R114 ;  /* 0x000000ffff72b224 */ /* 0x000fe200078e0a72 */
[----:B------:R-:W-:Y:S01]  /*92a0*/  ISETP.GT.U32.AND P3, PT, R95, R147, PT ;  /* 0x000000935f00720c */ /* 0x000fe20003f64070 */
[----:B------:R-:W-:-:S04]  /*92b0*/  IMAD.HI.U32 R163, R93, R150, RZ ;  /* 0x000000965da37227 */ /* 0x000fc800078e00ff */
[----:B------:R-:W-:Y:S02]  /*92c0*/  IMAD.MOV R163, RZ, RZ, -R163 ;  /* 0x000000ffffa37224 */ /* 0x000fe400078e0aa3 */
[----:B------:R-:W-:Y:S01]  /*92d0*/  @!P4 IMAD.IADD R79, R79, 0x1, -R95 ;  /* 0x000000014f4fc824 */ /* 0x000fe200078e0a5f */
[----:B------:R-:W-:Y:S01]  /*92e0*/  ISETP.GE.AND P4, PT, R146, RZ, PT ;  /* 0x000000ff9200720c */ /* 0x000fe20003f86270 */
[----:B------:R-:W-:Y:S02]  /*92f0*/  IMAD R150, R95, R163, R150 ;  /* 0x000000a35f967224 */ /* 0x000fe400078e0296 */
[----:B------:R-:W-:Y:S02]  /*9300*/  IMAD.MOV.U32 R146, RZ, RZ, R79 ;  /* 0x000000ffff927224 */ /* 0x000fe400078e004f */
[----:B------:R-:W-:Y:S01]  /*9310*/  @!P3 IMAD.IADD R147, R147, 0x1, -R95 ;  /* 0x000000019393b824 */ /* 0x000fe200078e0a5f */
[----:B------:R-:W-:Y:S01]  /*9320*/  LOP3.LUT R78, R94, 0x1d4, RZ, 0xfc, !PT ;  /* 0x000001d45e4e7812 */ /* 0x000fe200078efcff */
[----:B------:R-:W-:Y:S01]  /*9330*/  @!P5 IMAD.MOV R146, RZ, RZ, -R146 ;  /* 0x000000ffff92d224 */ /* 0x000fe200078e0a92 */
[C---:B------:R-:W-:Y:S01]  /*9340*/  ISETP.GT.U32.AND P5, PT, R95.reuse, R150, PT ;  /* 0x000000965f00720c */ /* 0x040fe20003fa4070 */
[----:B------:R2:W-:Y:S01]  /*9350*/  STS.U8 [R160+UR11+0x300], R109 ;  /* 0x0003006da0007988 */ /* 0x0005e2000800000b */
[----:B------:R-:W-:-:S02]  /*9360*/  ISETP.GT.U32.AND P3, PT, R95, R147, PT ;  /* 0x000000935f00720c */ /* 0x000fc40003f64070 */
[----:B--2---:R-:W-:-:S05]  /*9370*/  IABS R109, R78 ;  /* 0x0000004e006d7213 */ /* 0x004fca0000000000 */
[----:B------:R-:W-:-:S04]  /*9380*/  IMAD.HI.U32 R79, R93, R109, RZ ;  /* 0x0000006d5d4f7227 */ /* 0x000fc800078e00ff */
[----:B------:R-:W-:Y:S02]  /*9390*/  IMAD.MOV R79, RZ, RZ, -R79 ;  /* 0x000000ffff4f7224 */ /* 0x000fe400078e0a4f */
[--C-:B------:R-:W-:Y:S02]  /*93a0*/  @!P5 IMAD.IADD R150, R150, 0x1, -R95.reuse ;  /* 0x000000019696d824 */ /* 0x100fe400078e0a5f */
[----:B------:R-:W-:Y:S01]  /*93b0*/  @!P3 IMAD.IADD R147, R147, 0x1, -R95 ;  /* 0x000000019393b824 */ /* 0x000fe200078e0a5f */
[----:B------:R-:W-:Y:S01]  /*93c0*/  ISETP.GE.AND P3, PT, R78, RZ, PT ;  /* 0x000000ff4e00720c */ /* 0x000fe20003f66270 */
[C---:B------:R-:W-:Y:S01]  /*93d0*/  IMAD R78, R95.reuse, R79, R109 ;  /* 0x0000004f5f4e7224 */ /* 0x040fe200078e026d */
[----:B------:R-:W-:Y:S02]  /*93e0*/  LOP3.LUT R79, R94, 0x1dc, RZ, 0xfc, !PT ;  /* 0x000001dc5e4f7812 */ /* 0x000fe400078efcff */
[----:B------:R-:W-:Y:S02]  /*93f0*/  ISETP.GT.U32.AND P5, PT, R95, R150, PT ;  /* 0x000000965f00720c */ /* 0x000fe40003fa4070 */
[----:B------:R-:W-:Y:S01]  /*9400*/  IABS R163, R79 ;  /* 0x0000004f00a37213 */ /* 0x000fe20000000000 */
[----:B------:R2:W-:Y:S04]  /*9410*/  STS.U8 [R160+UR11+0x400], R105 ;  /* 0x00040069a0007988 */ /* 0x0005e8000800000b */
[----:B--2---:R-:W-:Y:S01]  /*9420*/  IMAD.HI.U32 R105, R93, R163, RZ ;  /* 0x000000a35d697227 */ /* 0x004fe200078e00ff */
[----:B------:R2:W-:Y:S03]  /*9430*/  STS.U8 [R160+UR11+0x500], R102 ;  /* 0x00050066a0007988 */ /* 0x0005e6000800000b */
[----:B------:R-:W-:-:S02]  /*9440*/  IMAD.MOV R105, RZ, RZ, -R105 ;  /* 0x000000ffff697224 */ /* 0x000fc400078e0a69 */
[----:B------:R-:W-:Y:S02]  /*9450*/  @!P5 IMAD.IADD R150, R150, 0x1, -R95 ;  /* 0x000000019696d824 */ /* 0x000fe400078e0a5f */
[----:B------:R-:W-:Y:S02]  /*9460*/  IMAD R105, R95, R105, R163 ;  /* 0x000000695f697224 */ /* 0x000fe400078e02a3 */
[----:B--2---:R-:W-:-:S04]  /*9470*/  IMAD.MOV.U32 R102, RZ, RZ, R150 ;  /* 0x000000ffff667224 */ /* 0x004fc800078e0096 */
[----:B------:R-:W-:Y:S01]  /*9480*/  @!P4 IMAD.MOV R102, RZ, RZ, -R102 ;  /* 0x000000ffff66c224 */ /* 0x000fe200078e0a66 */
[----:B------:R-:W-:Y:S01]  /*9490*/  ISETP.GT.U32.AND P4, PT, R95, R105, PT ;  /* 0x000000695f00720c */ /* 0x000fe20003f84070 */
[----:B------:R-:W-:Y:S01]  /*94a0*/  IMAD.MOV.U32 R109, RZ, RZ, R147 ;  /* 0x000000ffff6d7224 */ /* 0x000fe200078e0093 */
[----:B------:R-:W-:-:S03]  /*94b0*/  ISETP.GE.AND P5, PT, R79, RZ, PT ;  /* 0x000000ff4f00720c */ /* 0x000fc60003fa6270 */
[----:B------:R-:W-:Y:S01]  /*94c0*/  @!P6 IMAD.MOV R109, RZ, RZ, -R109 ;  /* 0x000000ffff6de224 */ /* 0x000fe200078e0a6d */
[----:B------:R-:W-:Y:S02]  /*94d0*/  ISETP.GT.U32.AND P6, PT, R95, R78, PT ;  /* 0x0000004e5f00720c */ /* 0x000fe40003fc4070 */
[----:B------:R-:W-:-:S04]  /*94e0*/  LOP3.LUT R79, R94, 0x1e4, RZ, 0xfc, !PT ;  /* 0x000001e45e4f7812 */ /* 0x000fc800078efcff */
[----:B------:R-:W-:Y:S01]  /*94f0*/  IABS R147, R79 ;  /* 0x0000004f00937213 */ /* 0x000fe20000000000 */
[----:B------:R-:W-:-:S04]  /*9500*/  @!P4 IMAD.IADD R105, R105, 0x1, -R95 ;  /* 0x000000016969c824 */ /* 0x000fc800078e0a5f */
[----:B------:R-:W-:Y:S01]  /*9510*/  IMAD.HI.U32 R150, R93, R147, RZ ;  /* 0x000000935d967227 */ /* 0x000fe200078e00ff */
[----:B------:R-:W-:-:S03]  /*9520*/  ISETP.GT.U32.AND P4, PT, R95, R105, PT ;  /* 0x000000695f00720c */ /* 0x000fc60003f84070 */
[----:B------:R-:W-:Y:S02]  /*9530*/  @!P6 IMAD.IADD R78, R78, 0x1, -R95 ;  /* 0x000000014e4ee824 */ /* 0x000fe400078e0a5f */
[----:B------:R-:W-:-:S03]  /*9540*/  IMAD.MOV R150, RZ, RZ, -R150 ;  /* 0x000000ffff967224 */ /* 0x000fc600078e0a96 */
[C---:B------:R-:W-:Y:S01]  /*9550*/  ISETP.GT.U32.AND P6, PT, R95.reuse, R78, PT ;  /* 0x0000004e5f00720c */ /* 0x040fe20003fc4070 */
[----:B------:R-:W-:-:S04]  /*9560*/  IMAD R147, R95, R150, R147 ;  /* 0x000000965f937224 */ /* 0x000fc800078e0293 */
[----:B------:R-:W-:Y:S01]  /*9570*/  @!P4 IMAD.IADD R105, R105, 0x1, -R95 ;  /* 0x000000016969c824 */ /* 0x000fe200078e0a5f */
[----:B------:R-:W-:-:S07]  /*9580*/  ISETP.GT.U32.AND P4, PT, R95, R147, PT ;  /* 0x000000935f00720c */ /* 0x000fce0003f84070 */
[----:B------:R-:W-:Y:S01]  /*9590*/  @!P6 IMAD.IADD R78, R78, 0x1, -R95 ;  /* 0x000000014e4ee824 */ /* 0x000fe200078e0a5f */
[----:B------:R-:W-:Y:S02]  /*95a0*/  ISETP.GE.AND P6, PT, R79, RZ, PT ;  /* 0x000000ff4f00720c */ /* 0x000fe40003fc6270 */
[----:B------:R-:W-:-:S03]  /*95b0*/  LOP3.LUT R79, R94, 0x1ec, RZ, 0xfc, !PT ;  /* 0x000001ec5e4f7812 */ /* 0x000fc600078efcff */
[----:B------:R-:W-:Y:S01]  /*95c0*/  @!P4 IMAD.IADD R147, R147, 0x1, -R95 ;  /* 0x000000019393c824 */ /* 0x000fe200078e0a5f */
[----:B------:R-:W-:Y:S01]  /*95d0*/  IABS R150, R79 ;  /* 0x0000004f00967213 */ /* 0x000fe20000000000 */
[----:B------:R2:W-:Y:S03]  /*95e0*/  STS.U8 [R160+UR11+0x600], R101 ;  /* 0x00060065a0007988 */ /* 0x0005e6000800000b */
[----:B------:R-:W-:Y:S02]  /*95f0*/  ISETP.GT.U32.AND P4, PT, R95, R147, PT ;  /* 0x000000935f00720c */ /* 0x000fe40003f84070 */
[----:B------:R-:W-:Y:S01]  /*9600*/  LOP3.LUT R94, R94, 0x1f4, RZ, 0xfc, !PT ;  /* 0x000001f45e5e7812 */ /* 0x000fe200078efcff */
[----:B--2---:R-:W-:-:S04]  /*9610*/  IMAD.HI.U32 R101, R93, R150, RZ ;  /* 0x000000965d657227 */ /* 0x004fc800078e00ff */
[----:B------:R-:W-:-:S04]  /*9620*/  IMAD.MOV R101, RZ, RZ, -R101 ;  /* 0x000000ffff657224 */ /* 0x000fc800078e0a65 */
[----:B------:R-:W-:Y:S01]  /*9630*/  IMAD R150, R95, R101, R150 ;  /* 0x000000655f967224 */ /* 0x000fe200078e0296 */
[----:B------:R-:W-:Y:S01]  /*9640*/  IABS R101, R94 ;  /* 0x0000005e00657213 */ /* 0x000fe20000000000 */
[----:B------:R-:W-:-:S03]  /*9650*/  @!P4 IMAD.IADD R147, R147, 0x1, -R95 ;  /* 0x000000019393c824 */ /* 0x000fc600078e0a5f */
[----:B------:R-:W-:Y:S01]  /*9660*/  ISETP.GT.U32.AND P4, PT, R95, R150, PT ;  /* 0x000000965f00720c */ /* 0x000fe20003f84070 */
[----:B------:R-:W-:-:S04]  /*9670*/  IMAD.HI.U32 R93, R93, R101, RZ ;  /* 0x000000655d5d7227 */ /* 0x000fc800078e00ff */
[----:B------:R-:W-:-:S04]  /*9680*/  IMAD.MOV R93, RZ, RZ, -R93 ;  /* 0x000000ffff5d7224 */ /* 0x000fc800078e0a5d */
[----:B------:R-:W-:-:S04]  /*9690*/  IMAD R93, R95, R93, R101 ;  /* 0x0000005d5f5d7224 */ /* 0x000fc800078e0265 */
[----:B------:R-:W-:Y:S01]  /*96a0*/  @!P4 IMAD.IADD R150, R150, 0x1, -R95 ;  /* 0x000000019696c824 */ /* 0x000fe200078e0a5f */
[----:B------:R-:W-:Y:S01]  /*96b0*/  ISETP.GT.U32.AND P4, PT, R95, R93, PT ;  /* 0x0000005d5f00720c */ /* 0x000fe20003f84070 */
[----:B------:R-:W-:-:S04]  /*96c0*/  IMAD.MOV.U32 R101, RZ, RZ, R78 ;  /* 0x000000ffff657224 */ /* 0x000fc800078e004e */
[----:B------:R-:W-:-:S08]  /*96d0*/  @!P3 IMAD.MOV R101, RZ, RZ, -R101 ;  /* 0x000000ffff65b224 */ /* 0x000fd000078e0a65 */
[----:B------:R-:W-:Y:S01]  /*96e0*/  @!P4 IMAD.IADD R93, R93, 0x1, -R95 ;  /* 0x000000015d5dc824 */ /* 0x000fe200078e0a5f */
[----:B------:R-:W-:-:S04]  /*96f0*/  ISETP.GT.U32.AND P4, PT, R95, R150, PT ;  /* 0x000000965f00720c */ /* 0x000fc80003f84070 */
[----:B------:R-:W-:Y:S02]  /*9700*/  ISETP.GT.U32.AND P3, PT, R95, R93, PT ;  /* 0x0000005d5f00720c */ /* 0x000fe40003f64070 */
[C---:B------:R-:W-:Y:S02]  /*9710*/  SEL R96, R80.reuse, R96, !P2 ;  /* 0x0000006050607207 */ /* 0x040fe40005000000 */
[----:B------:R-:W-:Y:S01]  /*9720*/  SEL R193, R80, R87, !P2 ;  /* 0x0000005750c17207 */ /* 0x000fe20005000000 */
[----:B------:R-:W-:Y:S02]  /*9730*/  IMAD.MOV.U32 R87, RZ, RZ, R194 ;  /* 0x000000ffff577224 */ /* 0x000fe400078e00c2 */
[----:B------:R-:W-:Y:S01]  /*9740*/  IMAD R96, R96, UR8, RZ ;  /* 0x0000000860607c24 */ /* 0x000fe2000f8e02ff */
[C---:B------:R-:W-:Y:S01]  /*9750*/  SEL R194, R80.reuse, R88, !P2 ;  /* 0x0000005850c27207 */ /* 0x040fe20005000000 */
[----:B------:R-:W-:Y:S01]  /*9760*/  IMAD.MOV.U32 R88, RZ, RZ, R195 ;  /* 0x000000ffff587224 */ /* 0x000fe200078e00c3 */
[----:B------:R-:W-:Y:S01]  /*9770*/  SEL R195, R80, R89, !P2 ;  /* 0x0000005950c37207 */ /* 0x000fe20005000000 */
[----:B------:R-:W-:-:S02]  /*9780*/  IMAD.MOV.U32 R89, RZ, RZ, R196 ;  /* 0x000000ffff597224 */ /* 0x000fc400078e00c4 */
[--C-:B------:R-:W-:Y:S01]  /*9790*/  @!P3 IMAD.IADD R93, R93, 0x1, -R95.reuse ;  /* 0x000000015d5db824 */ /* 0x100fe200078e0a5f */
[----:B------:R-:W-:Y:S01]  /*97a0*/  IADD3 R78, P3, PT, R96, R122, RZ ;  /* 0x0000007a604e7210 */ /* 0x000fe20007f7e0ff */
[----:B------:R-:W-:Y:S01]  /*97b0*/  @!P4 IMAD.IADD R150, R150, 0x1, -R95 ;  /* 0x000000019696c824 */ /* 0x000fe200078e0a5f */
[----:B------:R-:W-:Y:S01]  /*97c0*/  SEL R196, R80, R90, !P2 ;  /* 0x0000005a50c47207 */ /* 0x000fe20005000000 */
[----:B------:R-:W-:Y:S01]  /*97d0*/  IMAD.MOV.U32 R90, RZ, RZ, R5 ;  /* 0x000000ffff5a7224 */ /* 0x000fe200078e0005 */
[----:B------:R-:W-:Y:S02]  /*97e0*/  ISETP.GE.AND P4, PT, R79, RZ, PT ;  /* 0x000000ff4f00720c */ /* 0x000fe40003f86270 */
[----:B------:R-:W-:Y:S02]  /*97f0*/  LEA.HI.X.SX32 R79, R96, R121, 0x1, P3 ;  /* 0x00000079604f7211 */ /* 0x000fe400018f0eff */
[C---:B------:R-:W-:Y:S01]  /*9800*/  SEL R95, R80.reuse, R84, !P2 ;  /* 0x00000054505f7207 */ /* 0x040fe20005000000 */
[----:B------:R-:W-:Y:S01]  /*9810*/  IMAD.MOV.U32 R84, RZ, RZ, R9 ;  /* 0x000000ffff547224 */ /* 0x000fe200078e0009 */
[----:B------:R-:W-:Y:S01]  /*9820*/  SEL R5, R80, R187, !P2 ;  /* 0x000000bb50057207 */ /* 0x000fe20005000000 */
[----:B------:R-:W-:Y:S01]  /*9830*/  IMAD.MOV.U32 R192, RZ, RZ, R93 ;  /* 0x000000ffffc07224 */ /* 0x000fe200078e005d */
[----:B------:R-:W-:-:S02]  /*9840*/  ISETP.GE.AND P3, PT, R94, RZ, PT ;  /* 0x000000ff5e00720c */ /* 0x000fc40003f66270 */
[C---:B------:R-:W-:Y:S01]  /*9850*/  SEL R94, R80.reuse, R85, !P2 ;  /* 0x00000055505e7207 */ /* 0x040fe20005000000 */
[----:B------:R-:W-:Y:S01]  /*9860*/  IMAD.MOV.U32 R85, RZ, RZ, R7 ;  /* 0x000000ffff557224 */ /* 0x000fe200078e0007 */
[C---:B------:R-:W-:Y:S02]  /*9870*/  SEL R9, R80.reuse, R190, !P2 ;  /* 0x000000be50097207 */ /* 0x040fe40005000000 */
[C---:B------:R-:W-:Y:S01]  /*9880*/  SEL R93, R80.reuse, R86, !P2 ;  /* 0x00000056505d7207 */ /* 0x040fe20005000000 */
[----:B------:R-:W-:Y:S01]  /*9890*/  IMAD.MOV.U32 R86, RZ, RZ, R198 ;  /* 0x000000ffff567224 */ /* 0x000fe200078e00c6 */
[C---:B------:R-:W-:Y:S01]  /*98a0*/  SEL R7, R80.reuse, R120, !P2 ;  /* 0x0000007850077207 */ /* 0x040fe20005000000 */
[----:B------:R-:W-:Y:S01]  /*98b0*/  IMAD.MOV.U32 R120, RZ, RZ, R5 ;  /* 0x000000ffff787224 */ /* 0x000fe200078e0005 */
[C---:B------:R-:W-:Y:S01]  /*98c0*/  SEL R198, R80.reuse, R91, !P2 ;  /* 0x0000005b50c67207 */ /* 0x040fe20005000000 */
[----:B------:R-:W-:Y:S01]  /*98d0*/  IMAD.MOV.U32 R91, RZ, RZ, R201 ;  /* 0x000000ffff5b7224 */ /* 0x000fe200078e00c9 */
[C---:B------:R-:W-:Y:S01]  /*98e0*/  SEL R203, R80.reuse, R97, !P2 ;  /* 0x0000006150cb7207 */ /* 0x040fe20005000000 */
[----:B------:R-:W-:Y:S01]  /*98f0*/  @!P5 IMAD.MOV R105, RZ, RZ, -R105 ;  /* 0x000000ffff69d224 */ /* 0x000fe200078e0a69 */
[----:B------:R-:W-:-:S02]  /*9900*/  SEL R5, R80, R117, !P2 ;  /* 0x0000007550057207 */ /* 0x000fc40005000000 */
[C---:B------:R-:W-:Y:S01]  /*9910*/  SEL R97, R80.reuse, R138, !P2 ;  /* 0x0000008a50617207 */ /* 0x040fe20005000000 */
[----:B------:R-:W-:Y:S01]  /*9920*/  IMAD.MOV.U32 R138, RZ, RZ, R9 ;  /* 0x000000ffff8a7224 */ /* 0x000fe200078e0009 */
        /* <DEDUP_REMOVED lines=10> */
[----:B------:R-:W-:Y:S01]  /*99d0*/  IMAD.MOV.U32 R119, RZ, RZ, R91 ;  /* 0x000000ffff777224 */ /* 0x000fe200078e005b */
[----:B------:R-:W-:-:S02]  /*99e0*/  SEL R12, R80, R143, !P2 ;  /* 0x0000008f500c7207 */ /* 0x000fc40005000000 */
[C---:B------:R-:W-:Y:S02]  /*99f0*/  SEL R81, R80.reuse, R81, !P2 ;  /* 0x0000005150517207 */ /* 0x040fe40005000000 */
[C---:B------:R-:W-:Y:S01]  /*9a00*/  SEL R143, R80.reuse, R139, !P2 ;  /* 0x0000008b508f7207 */ /* 0x040fe20005000000 */
[----:B------:R-:W-:Y:S01]  /*9a10*/  IMAD.MOV.U32 R139, RZ, RZ, R7 ;  /* 0x000000ffff8b7224 */ /* 0x000fe200078e0007 */
[C---:B------:R-:W-:Y:S01]  /*9a20*/  SEL R10, R80.reuse, R115, !P2 ;  /* 0x00000073500a7207 */ /* 0x040fe20005000000 */
[----:B------:R-:W-:Y:S01]  /*9a30*/  IMAD.MOV.U32 R115, RZ, RZ, R5 ;  /* 0x000000ffff737224 */ /* 0x000fe200078e0005 */
[----:B------:R-:W-:Y:S02]  /*9a40*/  PRMT R163, RZ, 0x7610, R163 ;  /* 0x00007610ffa37816 */ /* 0x000fe400000000a3 */
[C---:B------:R-:W-:Y:S02]  /*9a50*/  SEL R91, R80.reuse, R118, !P2 ;  /* 0x00000076505b7207 */ /* 0x040fe40005000000 */
[----:B------:R-:W-:-:S02]  /*9a60*/  SEL R118, R80, R142, !P2 ;  /* 0x0000008e50767207 */ /* 0x000fc40005000000 */
[C---:B------:R-:W-:Y:S01]  /*9a70*/  SEL R7, R80.reuse, R114, !P2 ;  /* 0x0000007250077207 */ /* 0x040fe20005000000 */
[----:B------:R-:W-:Y:S01]  /*9a80*/  IMAD.MOV.U32 R114, RZ, RZ, R4 ;  /* 0x000000ffff727224 */ /* 0x000fe200078e0004 */
[C---:B------:R-:W-:Y:S01]  /*9a90*/  SEL R5, R80.reuse, R105, !P2 ;  /* 0x0000006950057207 */ /* 0x040fe20005000000 */
[----:B------:R-:W-:Y:S01]  /*9aa0*/  IMAD.MOV.U32 R105, RZ, RZ, R146 ;  /* 0x000000ffff697224 */ /* 0x000fe200078e0092 */
[C---:B------:R-:W-:Y:S01]  /*9ab0*/  SEL R142, R80.reuse, R135, !P2 ;  /* 0x00000087508e7207 */ /* 0x040fe20005000000 */
[----:B------:R-:W-:Y:S01]  /*9ac0*/  @!P6 IMAD.MOV R147, RZ, RZ, -R147 ;  /* 0x000000ffff93e224 */ /* 0x000fe200078e0a93 */
[C---:B------:R-:W-:Y:S01]  /*9ad0*/  SEL R117, R80.reuse, R130, !P2 ;  /* 0x0000008250757207 */ /* 0x040fe20005000000 */
[----:B------:R-:W-:Y:S01]  /*9ae0*/  @!P4 IMAD.MOV R150, RZ, RZ, -R150 ;  /* 0x000000ffff96c224 */ /* 0x000fe200078e0a96 */
[C---:B------:R-:W-:Y:S01]  /*9af0*/  SEL R135, R80.reuse, R125, !P2 ;  /* 0x0000007d50877207 */ /* 0x040fe20005000000 */
[----:B------:R-:W-:Y:S01]  /*9b00*/  @!P3 IMAD.MOV R192, RZ, RZ, -R192 ;  /* 0x000000ffffc0b224 */ /* 0x000fe200078e0ac0 */
[C---:B------:R-:W-:Y:S01]  /*9b10*/  SEL R82, R80.reuse, R82, !P2 ;  /* 0x0000005250527207 */ /* 0x040fe20005000000 */
[----:B------:R-:W-:Y:S01]  /*9b20*/  IMAD.MOV.U32 R130, RZ, RZ, R8 ;  /* 0x000000ffff827224 */ /* 0x000fe200078e0008 */
[C---:B------:R-:W-:Y:S01]  /*9b30*/  SEL R125, R80.reuse, R134, !P2 ;  /* 0x00000086507d7207 */ /* 0x040fe20005000000 */
[----:B------:R-:W-:Y:S01]  /*9b40*/  IMAD.MOV.U32 R146, RZ, RZ, R100 ;  /* 0x000000ffff927224 */ /* 0x000fe200078e0064 */
[C---:B------:R-:W-:Y:S01]  /*9b50*/  SEL R4, R80.reuse, R109, !P2 ;  /* 0x0000006d50047207 */ /* 0x040fe20005000000 */
[----:B------:R-:W-:Y:S01]  /*9b60*/  IMAD.MOV.U32 R100, RZ, RZ, R89 ;  /* 0x000000ffff647224 */ /* 0x000fe200078e0059 */
[C---:B------:R-:W-:Y:S01]  /*9b70*/  SEL R3, R80.reuse, R101, !P2 ;  /* 0x0000006550037207 */ /* 0x040fe20005000000 */
[----:B------:R-:W-:Y:S01]  /*9b80*/  IMAD R81, R81, UR8, RZ ;  /* 0x0000000851517c24 */ /* 0x000fe2000f8e02ff */
[----:B------:R-:W2:Y:S01]  /*9b90*/  @P0 LDG.E.U8 R163, desc[UR24][R78.64] ;  /* 0x000000184ea30981 */ /* 0x000ea2000c1e1100 */
[----:B------:R-:W-:Y:S01]  /*9ba0*/  IMAD.MOV.U32 R134, RZ, RZ, R6 ;  /* 0x000000ffff867224 */ /* 0x000fe200078e0006 */
[----:B------:R-:W-:Y:S01]  /*9bb0*/  SEL R6, R80, R102, !P2 ;  /* 0x0000006650067207 */ /* 0x000fe20005000000 */
[----:B------:R-:W-:-:S02]  /*9bc0*/  IMAD.MOV.U32 R109, RZ, RZ, R119 ;  /* 0x000000ffff6d7224 */ /* 0x000fc400078e0077 */
[----:B------:R-:W-:Y:S01]  /*9bd0*/  IMAD.MOV.U32 R89, RZ, RZ, R88 ;  /* 0x000000ffff597224 */ /* 0x000fe200078e0058 */
[C---:B------:R-:W-:Y:S01]  /*9be0*/  SEL R202, R80.reuse, R98, !P2 ;  /* 0x0000006250ca7207 */ /* 0x040fe20005000000 */
[----:B------:R-:W-:Y:S02]  /*9bf0*/  IMAD.MOV.U32 R101, RZ, RZ, R114 ;  /* 0x000000ffff657224 */ /* 0x000fe400078e0072 */
[----:B------:R-:W-:Y:S02]  /*9c00*/  IMAD.MOV.U32 R88, RZ, RZ, R87 ;  /* 0x000000ffff587224 */ /* 0x000fe400078e0057 */
[----:B------:R-:W-:Y:S01]  /*9c10*/  IMAD.MOV.U32 R119, RZ, RZ, R86 ;  /* 0x000000ffff777224 */ /* 0x000fe200078e0056 */
        /* <DEDUP_REMOVED lines=10> */
[----:B------:R-:W-:Y:S01]  /*9cc0*/  SEL R158, R80, R158, !P2 ;  /* 0x0000009e509e7207 */ /* 0x000fe20005000000 */
[----:B------:R-:W-:Y:S01]  /*9cd0*/  IMAD R83, R82, UR8, RZ ;  /* 0x0000000852537c24 */ /* 0x000fe2000f8e02ff */
[----:B------:R-:W-:-:S02]  /*9ce0*/  SEL R204, R80, R167, !P2 ;  /* 0x000000a750cc7207 */ /* 0x000fc40005000000 */
[C---:B------:R-:W-:Y:S02]  /*9cf0*/  SEL R164, R80.reuse, R164, !P2 ;  /* 0x000000a450a47207 */ /* 0x040fe40005000000 */
[C---:B------:R-:W-:Y:S02]  /*9d00*/  SEL R206, R80.reuse, R171, !P2 ;  /* 0x000000ab50ce7207 */ /* 0x040fe40005000000 */
[C---:B------:R-:W-:Y:S02]  /*9d10*/  SEL R207, R80.reuse, R168, !P2 ;  /* 0x000000a850cf7207 */ /* 0x040fe40005000000 */
[C---:B------:R-:W-:Y:S02]  /*9d20*/  SEL R208, R80.reuse, R175, !P2 ;  /* 0x000000af50d07207 */ /* 0x040fe40005000000 */
[C---:B------:R-:W-:Y:S02]  /*9d30*/  SEL R211, R80.reuse, R172, !P2 ;  /* 0x000000ac50d37207 */ /* 0x040fe40005000000 */
        /* <DEDUP_REMOVED lines=13> */
[----:B------:R-:W-:-:S04]  /*9e10*/  IADD3 R80, P2, PT, R81, R122, RZ ;  /* 0x0000007a51507210 */ /* 0x000fc80007f5e0ff */
[-C--:B------:R-:W-:Y:S02]  /*9e20*/  LEA.HI.X.SX32 R81, R81, R121.reuse, 0x1, P2 ;  /* 0x0000007951517211 */ /* 0x080fe400010f0eff */
[C---:B------:R-:W-:Y:S02]  /*9e30*/  IADD3 R82, P2, PT, R83.reuse, R122, RZ ;  /* 0x0000007a53527210 */ /* 0x040fe40007f5e0ff */
[----:B------:R-:W-:Y:S02]  /*9e40*/  PRMT R168, RZ, 0x7610, R168 ;  /* 0x00007610ffa87816 */ /* 0x000fe400000000a8 */
[----:B------:R-:W-:Y:S02]  /*9e50*/  LEA.HI.X.SX32 R83, R83, R121, 0x1, P2 ;  /* 0x0000007953537211 */ /* 0x000fe400010f0eff */
[----:B------:R-:W-:Y:S01]  /*9e60*/  PRMT R167, RZ, 0x7610, R167 ;  /* 0x00007610ffa77816 */ /* 0x000fe200000000a7 */
[----:B------:R-:W-:Y:S02]  /*9e70*/  IMAD R96, R96, UR8, RZ ;  /* 0x0000000860607c24 */ /* 0x000fe4000f8e02ff */
[----:B------:R-:W3:Y:S01]  /*9e80*/  @P0 LDG.E.U8 R168, desc[UR24][R82.64] ;  /* 0x0000001852a80981 */ /* 0x000ee2000c1e1100 */
[----:B------:R-:W-:-:S02]  /*9e90*/  IMAD.MOV.U32 R150, RZ, RZ, R142 ;  /* 0x000000ffff967224 */ /* 0x000fc400078e008e */
[----:B------:R-:W-:Y:S01]  /*9ea0*/  IMAD.MOV.U32 R142, RZ, RZ, R119 ;  /* 0x000000ffff8e7224 */ /* 0x000fe200078e0077 */
[----:B------:R-:W4:Y:S01]  /*9eb0*/  @P0 LDG.E.U8 R167, desc[UR24][R80.64] ;  /* 0x0000001850a70981 */ /* 0x000f22000c1e1100 */
[----:B------:R-:W-:Y:S01]  /*9ec0*/  IMAD.MOV.U32 R119, RZ, RZ, R84 ;  /* 0x000000ffff777224 */ /* 0x000fe200078e0054 */
[----:B------:R-:W-:Y:S01]  /*9ed0*/  IADD3 R84, P2, PT, R96, R122, RZ ;  /* 0x0000007a60547210 */ /* 0x000fe20007f5e0ff */
[----:B------:R-:W-:Y:S01]  /*9ee0*/  IMAD R95, R95, UR8, RZ ;  /* 0x000000085f5f7c24 */ /* 0x000fe2000f8e02ff */
[----:B------:R0:W-:Y:S04]  /*9ef0*/  STS.U8 [R160+UR11+0xb00], R106 ;  /* 0x000b006aa0007988 */ /* 0x0001e8000800000b */
[----:B------:R1:W-:Y:S01]  /*9f00*/  STS.U8 [R160+UR11+0xc00], R113 ;  /* 0x000c0071a0007988 */ /* 0x0003e2000800000b */
[----:B------:R-:W-:-:S02]  /*9f10*/  IMAD R94, R94, UR8, RZ ;  /* 0x000000085e5e7c24 */ /* 0x000fc4000f8e02ff */
[----:B0-----:R-:W-:Y:S02]  /*9f20*/  IMAD.MOV.U32 R106, RZ, RZ, R130 ;  /* 0x000000ffff6a7224 */ /* 0x001fe400078e0082 */
[----:B------:R-:W-:Y:S02]  /*9f30*/  IMAD.MOV.U32 R130, RZ, RZ, R92 ;  /* 0x000000ffff827224 */ /* 0x000fe400078e005c */
[----:B-1----:R-:W-:Y:S01]  /*9f40*/  IMAD.MOV.U32 R113, RZ, RZ, R109 ;  /* 0x000000ffff717224 */ /* 0x002fe200078e006d */
[----:B------:R0:W-:Y:S01]  /*9f50*/  STS.U8 [R160+UR11+0xa00], R111 ;  /* 0x000a006fa0007988 */ /* 0x0001e2000800000b */
[----:B------:R-:W-:Y:S01]  /*9f60*/  IMAD.MOV.U32 R92, RZ, RZ, R85 ;  /* 0x000000ffff5c7224 */ /* 0x000fe200078e0055 */
[----:B------:R-:W-:Y:S01]  /*9f70*/  LEA.HI.X.SX32 R85, R96, R121, 0x1, P2 ;  /* 0x0000007960557211 */ /* 0x000fe200010f0eff */
[----:B------:R-:W-:Y:S01]  /*9f80*/  IMAD.MOV.U32 R109, RZ, RZ, R134 ;  /* 0x000000ffff6d7224 */ /* 0x000fe200078e0086 */
[----:B------:R1:W-:Y:S01]  /*9f90*/  STS.U8 [R160+UR11+0xd00], R107 ;  /* 0x000d006ba0007988 */ /* 0x0003e2000800000b */
[----:B------:R-:W-:Y:S01]  /*9fa0*/  IMAD.MOV.U32 R134, RZ, RZ, R86 ;  /* 0x000000ffff867224 */ /* 0x000fe200078e0056 */
[----:B------:R-:W-:Y:S01]  /*9fb0*/  IADD3 R86, P2, PT, R95, R122, RZ ;  /* 0x0000007a5f567210 */ /* 0x000fe20007f5e0ff */
[----:B0-----:R-:W-:-:S02]  /*9fc0*/  IMAD.MOV.U32 R111, RZ, RZ, R102 ;  /* 0x000000ffff6f7224 */ /* 0x001fc400078e0066 */
[----:B------:R-:W-:Y:S02]  /*9fd0*/  IMAD.MOV.U32 R102, RZ, RZ, R114 ;  /* 0x000000ffff667224 */ /* 0x000fe400078e0072 */
[----:B-1----:R-:W-:Y:S02]  /*9fe0*/  IMAD.MOV.U32 R107, RZ, RZ, R146 ;  /* 0x000000ffff6b7224 */ /* 0x002fe400078e0092 */
[----:B------:R-:W-:Y:S01]  /*9ff0*/  IMAD.MOV.U32 R146, RZ, RZ, R115 ;  /* 0x000000ffff927224 */ /* 0x000fe200078e0073 */
[----:B------:R-:W-:Y:S01]  /*a000*/  PRMT R172, RZ, 0x7610, R172 ;  /* 0x00007610ffac7816 */ /* 0x000fe200000000ac */
[----:B------:R-:W-:Y:S02]  /*a010*/  IMAD.MOV.U32 R114, RZ, RZ, R117 ;  /* 0x000000ffff727224 */ /* 0x000fe400078e0075 */
[----:B------:R-:W-:Y:S02]  /*a020*/  IMAD.MOV.U32 R115, RZ, RZ, R99 ;  /* 0x000000ffff737224 */ /* 0x000fe400078e0063 */
[----:B------:R-:W-:Y:S01]  /*a030*/  IMAD.MOV.U32 R117, RZ, RZ, R87 ;  /* 0x000000ffff757224 */ /* 0x000fe200078e0057 */
[----:B------:R-:W-:Y:S01]  /*a040*/  LEA.HI.X.SX32 R87, R95, R121, 0x1, P2 ;  /* 0x000000795f577211 */ /* 0x000fe200010f0eff */
[----:B------:R-:W-:Y:S01]  /*a050*/  IMAD.MOV.U32 R99, RZ, RZ, R100 ;  /* 0x000000ffff637224 */ /* 0x000fe200078e0064 */
[----:B------:R0:W-:Y:S01]  /*a060*/  STS.U8 [R160+UR11+0xf00], R110 ;  /* 0x000f006ea0007988 */ /* 0x0001e2000800000b */
[----:B------:R-:W-:Y:S01]  /*a070*/  IMAD.MOV.U32 R100, RZ, RZ, R88 ;  /* 0x000000ffff647224 */ /* 0x000fe200078e0058 */
[----:B------:R-:W-:Y:S01]  /*a080*/  IADD3 R88, P2, PT, R94, R122, RZ ;  /* 0x0000007a5e587210 */ /* 0x000fe20007f5e0ff */
[----:B------:R-:W-:Y:S01]  /*a090*/  IMAD R93, R93, UR8, RZ ;  /* 0x000000085d5d7c24 */ /* 0x000fe2000f8e02ff */
[----:B------:R-:W-:Y:S01]  /*a0a0*/  PRMT R171, RZ, 0x7610, R171 ;  /* 0x00007610ffab7816 */ /* 0x000fe200000000ab */
[----:B------:R1:W-:Y:S04]  /*a0b0*/  STS.U8 [R160+UR11+0x1100], R112 ;  /* 0x00110070a0007988 */ /* 0x0003e8000800000b */
[----:B------:R1:W-:Y:S01]  /*a0c0*/  STS.U8 [R160+UR11+0x1000], R210 ;  /* 0x001000d2a0007988 */ /* 0x0003e2000800000b */
[----:B0-----:R-:W-:-:S02]  /*a0d0*/  IMAD.MOV.U32 R110, RZ, RZ, R130 ;  /* 0x000000ffff6e7224 */ /* 0x001fc400078e0082 */
[----:B------:R-:W-:Y:S01]  /*a0e0*/  IMAD.MOV.U32 R130, RZ, RZ, R89 ;  /* 0x000000ffff827224 */ /* 0x000fe200078e0059 */
[----:B------:R-:W2:Y:S01]  /*a0f0*/  @P0 LDG.E.U8 R172, desc[UR24][R84.64] ;  /* 0x0000001854ac0981 */ /* 0x000ea2000c1e1100 */
[----:B------:R-:W-:Y:S01]  /*a100*/  LEA.HI.X.SX32 R89, R94, R121, 0x1, P2 ;  /* 0x000000795e597211 */ /* 0x000fe200010f0eff */
[----:B-1----:R-:W-:Y:S02]  /*a110*/  IMAD.MOV.U32 R112, RZ, RZ, R134 ;  /* 0x000000ffff707224 */ /* 0x002fe400078e0086 */
[----:B------:R-:W-:Y:S01]  /*a120*/  IMAD.MOV.U32 R134, RZ, RZ, R90 ;  /* 0x000000ffff867224 */ /* 0x000fe200078e005a */
[----:B------:R-:W-:Y:S01]  /*a130*/  IADD3 R90, P2, PT, R93, R122, RZ ;  /* 0x0000007a5d5a7210 */ /* 0x000fe20007f5e0ff */
[----:B------:R-:W-:Y:S01]  /*a140*/  IMAD.MOV.U32 R210, RZ, RZ, R102 ;  /* 0x000000ffffd27224 */ /* 0x000fe200078e0066 */
[----:B------:R-:W2:Y:S01]  /*a150*/  @P0 LDG.E.U8 R171, desc[UR24][R86.64] ;  /* 0x0000001856ab0981 */ /* 0x000ea2000c1e1100 */
[----:B------:R-:W-:Y:S02]  /*a160*/  IMAD.MOV.U32 R102, RZ, RZ, R109 ;  /* 0x000000ffff667224 */ /* 0x000fe400078e006d */
[----:B------:R-:W-:Y:S01]  /*a170*/  IMAD.MOV.U32 R109, RZ, RZ, R114 ;  /* 0x000000ffff6d7224 */ /* 0x000fe200078e0072 */
[----:B------:R-:W-:Y:S01]  /*a180*/  PRMT R176, RZ, 0x7610, R176 ;  /* 0x00007610ffb07816 */ /* 0x000fe200000000b0 */
[----:B------:R-:W-:-:S02]  /*a190*/  IMAD.MOV.U32 R114, RZ, RZ, R135 ;  /* 0x000000ffff727224 */ /* 0x000fc400078e0087 */
[----:B------:R-:W-:Y:S01]  /*a1a0*/  IMAD.MOV.U32 R135, RZ, RZ, R91 ;  /* 0x000000ffff877224 */ /* 0x000fe200078e005b */
[----:B------:R-:W-:Y:S02]  /*a1b0*/  LEA.HI.X.SX32 R91, R93, R121, 0x1, P2 ;  /* 0x000000795d5b7211 */ /* 0x000fe400010f0eff */
[----:B------:R-:W-:-:S03]  /*a1c0*/  PRMT R175, RZ, 0x7610, R175 ;  /* 0x00007610ffaf7816 */ /* 0x000fc600000000af */
[----:B------:R-:W2:Y:S04]  /*a1d0*/  @P0 LDG.E.U8 R176, desc[UR24][R90.64] ;  /* 0x000000185ab00981 */ /* 0x000ea8000c1e1100 */
[----:B------:R-:W2:Y:S01]  /*a1e0*/  @P0 LDG.E.U8 R175, desc[UR24][R88.64] ;  /* 0x0000001858af0981 */ /* 0x000ea2000c1e1100 */
[----:B------:R-:W-:-:S03]  /*a1f0*/  IMAD R193, R193, UR8, RZ ;  /* 0x00000008c1c17c24 */ /* 0x000fc6000f8e02ff */
[----:B------:R0:W-:Y:S01]  /*a200*/  STS.U8 [R160+UR11+0x1200], R215 ;  /* 0x001200d7a0007988 */ /* 0x0001e2000800000b */
[----:B------:R-:W-:Y:S02]  /*a210*/  IMAD R194, R194, UR8, RZ ;  /* 0x00000008c2c27c24 */ /* 0x000fe4000f8e02ff */
[----:B0-----:R-:W-:Y:S02]  /*a220*/  IMAD.MOV.U32 R215, RZ, RZ, R115 ;  /* 0x000000ffffd77224 */ /* 0x001fe400078e0073 */
[----:B------:R-:W-:Y:S02]  /*a230*/  IMAD.MOV.U32 R115, RZ, RZ, R130 ;  /* 0x000000ffff737224 */ /* 0x000fe400078e0082 */
[----:B------:R-:W-:Y:S02]  /*a240*/  IMAD.MOV.U32 R130, RZ, RZ, R119 ;  /* 0x000000ffff827224 */ /* 0x000fe400078e0077 */
[----:B------:R-:W-:Y:S01]  /*a250*/  IMAD.MOV.U32 R119, RZ, RZ, R92 ;  /* 0x000000ffff777224 */ /* 0x000fe200078e005c */
[----:B------:R-:W-:Y:S01]  /*a260*/  IADD3 R92, P2, PT, R193, R122, RZ ;  /* 0x0000007ac15c7210 */ /* 0x000fe20007f5e0ff */
[----:B------:R-:W-:-:S03]  /*a270*/  IMAD R195, R195, UR8, RZ ;  /* 0x00000008c3c37c24 */ /* 0x000fc6000f8e02ff */
[-C--:B------:R-:W-:Y:S02]  /*a280*/  LEA.HI.X.SX32 R93, R193, R121.reuse, 0x1, P2 ;  /* 0x00000079c15d7211 */ /* 0x080fe400010f0eff */
[-C--:B------:R-:W-:Y:S01]  /*a290*/  IADD3 R94, P2, PT, R194, R122.reuse, RZ ;  /* 0x0000007ac25e7210 */ /* 0x080fe20007f5e0ff */
[----:B------:R0:W-:Y:S01]  /*a2a0*/  STS.U8 [R160+UR11+0x1700], R214 ;  /* 0x001700d6a0007988 */ /* 0x0001e2000800000b */
[----:B------:R-:W-:Y:S02]  /*a2b0*/  IMAD R196, R196, UR8, RZ ;  /* 0x00000008c4c47c24 */ /* 0x000fe4000f8e02ff */
[----:B------:R-:W-:Y:S01]  /*a2c0*/  LEA.HI.X.SX32 R95, R194, R121, 0x1, P2 ;  /* 0x00000079c25f7211 */ /* 0x000fe200010f0eff */
[----:B------:R1:W-:Y:S01]  /*a2d0*/  STS.U8 [R160+UR11+0x1400], R223 ;  /* 0x001400dfa0007988 */ /* 0x0003e2000800000b */
[----:B------:R-:W-:-:S03]  /*a2e0*/  IADD3 R96, P2, PT, R195, R122, RZ ;  /* 0x0000007ac3607210 */ /* 0x000fc60007f5e0ff */
[----:B------:R1:W-:Y:S01]  /*a2f0*/  STS.U8 [R160+UR11+0x1600], R230 ;  /* 0x001600e6a0007988 */ /* 0x0003e2000800000b */
[----:B0-----:R-:W-:-:S03]  /*a300*/  IMAD.MOV.U32 R214, RZ, RZ, R100 ;  /* 0x000000ffffd67224 */ /* 0x001fc600078e0064 */
[----:B------:R0:W-:Y:S01]  /*a310*/  STS.U8 [R160+UR11+0x800], R108 ;  /* 0x0008006ca0007988 */ /* 0x0001e2000800000b */
[----:B-1----:R-:W-:Y:S02]  /*a320*/  IMAD.MOV.U32 R223, RZ, RZ, R102 ;  /* 0x000000ffffdf7224 */ /* 0x002fe400078e0066 */
[----:B------:R-:W-:Y:S02]  /*a330*/  IMAD.MOV.U32 R230, RZ, RZ, R134 ;  /* 0x000000ffffe67224 */ /* 0x000fe400078e0086 */
[----:B------:R-:W-:Y:S01]  /*a340*/  IMAD.MOV.U32 R134, RZ, RZ, R97 ;  /* 0x000000ffff867224 */ /* 0x000fe200078e0061 */
[----:B------:R-:W-:Y:S01]  /*a350*/  LEA.HI.X.SX32 R97, R195, R121, 0x1, P2 ;  /* 0x00000079c3617211 */ /* 0x000fe200010f0eff */
[----:B0-----:R-:W-:Y:S01]  /*a360*/  IMAD.MOV.U32 R108, RZ, RZ, R135 ;  /* 0x000000ffff6c7224 */ /* 0x001fe200078e0087 */
[----:B------:R0:W-:Y:S01]  /*a370*/  STS.U8 [R160+UR11+0x1800], R235 ;  /* 0x001800eba0007988 */ /* 0x0001e2000800000b */
[----:B------:R-:W-:Y:S01]  /*a380*/  IMAD.MOV.U32 R135, RZ, RZ, R98 ;  /* 0x000000ffff877224 */ /* 0x000fe200078e0062 */
[----:B------:R-:W-:Y:S01]  /*a390*/  IADD3 R98, P2, PT, R196, R122, RZ ;  /* 0x0000007ac4627210 */ /* 0x000fe20007f5e0ff */
[----:B------:R-:W-:Y:S01]  /*a3a0*/  IMAD R198, R198, UR8, RZ ;  /* 0x00000008c6c67c24 */ /* 0x000fe2000f8e02ff */
[----:B------:R1:W-:Y:S01]  /*a3b0*/  STS.U8 [R160+UR11+0x1e00], R214 ;  /* 0x001e00d6a0007988 */ /* 0x0003e2000800000b */
[----:B------:R-:W-:-:S02]  /*a3c0*/  IMAD.MOV.U32 R147, RZ, RZ, R118 ;  /* 0x000000ffff937224 */ /* 0x000fc400078e0076 */
[----:B------:R-:W-:Y:S02]  /*a3d0*/  IMAD.MOV.U32 R118, RZ, RZ, R99 ;  /* 0x000000ffff767224 */ /* 0x000fe400078e0063 */
[----:B0-----:R-:W-:Y:S01]  /*a3e0*/  IMAD.MOV.U32 R235, RZ, RZ, R230 ;  /* 0x000000ffffeb7224 */ /* 0x001fe200078e00e6 */
[----:B------:R0:W-:Y:S01]  /*a3f0*/  STS.U8 [R160+UR11+0x1900], R219 ;  /* 0x001900dba0007988 */ /* 0x0001e2000800000b */
[----:B------:R-:W-:Y:S02]  /*a400*/  IMAD.MOV.U32 R230, RZ, RZ, R215 ;  /* 0x000000ffffe67224 */ /* 0x000fe400078e00d7 */
[----:B-1----:R-:W-:Y:S01]  /*a410*/  IMAD.MOV.U32 R214, RZ, RZ, R223 ;  /* 0x000000ffffd67224 */ /* 0x002fe200078e00df */
[----:B------:R-:W-:Y:S01]  /*a420*/  LEA.HI.X.SX32 R99, R196, R121, 0x1, P2 ;  /* 0x00000079c4637211 */ /* 0x000fe200010f0eff */
[----:B------:R-:W-:Y:S01]  /*a430*/  IMAD.MOV.U32 R223, RZ, RZ, R112 ;  /* 0x000000ffffdf7224 */ /* 0x000fe200078e0070 */
[----:B------:R1:W-:Y:S01]  /*a440*/  STS.U8 [R160+UR11+0x900], R104 ;  /* 0x00090068a0007988 */ /* 0x0003e2000800000b */
[----:B------:R-:W-:Y:S01]  /*a450*/  IADD3 R100, P2, PT, R198, R122, RZ ;  /* 0x0000007ac6647210 */ /* 0x000fe20007f5e0ff */
[----:B------:R-:W-:-:S02]  /*a460*/  IMAD R199, R199, UR8, RZ ;  /* 0x00000008c7c77c24 */ /* 0x000fc4000f8e02ff */
[----:B------:R-:W-:Y:S01]  /*a470*/  IMAD.MOV.U32 R215, RZ, RZ, R210 ;  /* 0x000000ffffd77224 */ /* 0x000fe200078e00d2 */
[----:B------:R1:W-:Y:S01]  /*a480*/  STS.U8 [R160+UR11+0x2000], R235 ;  /* 0x002000eba0007988 */ /* 0x0003e2000800000b */
[----:B------:R-:W-:Y:S02]  /*a490*/  IMAD.MOV.U32 R112, RZ, RZ, R110 ;  /* 0x000000ffff707224 */ /* 0x000fe400078e006e */
[----:B0-----:R-:W-:Y:S02]  /*a4a0*/  IMAD.MOV.U32 R219, RZ, RZ, R214 ;  /* 0x000000ffffdb7224 */ /* 0x001fe400078e00d6 */
[----:B-1----:R-:W-:Y:S02]  /*a4b0*/  IMAD.MOV.U32 R104, RZ, RZ, R101 ;  /* 0x000000ffff687224 */ /* 0x002fe400078e0065 */
[----:B------:R-:W-:Y:S02]  /*a4c0*/  IMAD.MOV.U32 R210, RZ, RZ, R107 ;  /* 0x000000ffffd27224 */ /* 0x000fe400078e006b */
[----:B------:R-:W-:-:S02]  /*a4d0*/  IMAD.MOV.U32 R214, RZ, RZ, R223 ;  /* 0x000000ffffd67224 */ /* 0x000fc400078e00df */
[----:B------:R-:W-:Y:S01]  /*a4e0*/  IMAD.MOV.U32 R235, RZ, RZ, R230 ;  /* 0x000000ffffeb7224 */ /* 0x000fe200078e00e6 */
[----:B------:R-:W-:Y:S01]  /*a4f0*/  LEA.HI.X.SX32 R101, R198, R121, 0x1, P2 ;  /* 0x00000079c6657211 */ /* 0x000fe200010f0eff */
[----:B------:R-:W-:Y:S01]  /*a500*/  IMAD.MOV.U32 R110, RZ, RZ, R113 ;  /* 0x000000ffff6e7224 */ /* 0x000fe200078e0071 */
[----:B------:R0:W-:Y:S01]  /*a510*/  STS.U8 [R160+UR11+0x1a00], R243 ;  /* 0x001a00f3a0007988 */ /* 0x0001e2000800000b */
[----:B------:R-:W-:Y:S01]  /*a520*/  IMAD.MOV.U32 R107, RZ, RZ, R106 ;  /* 0x000000ffff6b7224 */ /* 0x000fe200078e006a */
[----:B------:R-:W-:Y:S01]  /*a530*/  IADD3 R102, P2, PT, R199, R122, RZ ;  /* 0x0000007ac7667210 */ /* 0x000fe20007f5e0ff */
[----:B------:R-:W-:Y:S01]  /*a540*/  IMAD.MOV.U32 R113, RZ, RZ, R111 ;  /* 0x000000ffff717224 */ /* 0x000fe200078e006f */
[----:B------:R1:W-:Y:S01]  /*a550*/  STS.U8 [R160+UR11+0x2200], R219 ;  /* 0x002200dba0007988 */ /* 0x0003e2000800000b */
[----:B------:R-:W-:Y:S02]  /*a560*/  IMAD.MOV.U32 R230, RZ, RZ, R215 ;  /* 0x000000ffffe67224 */ /* 0x000fe400078e00d7 */
[----:B------:R-:W-:-:S02]  /*a570*/  IMAD.MOV.U32 R223, RZ, RZ, R112 ;  /* 0x000000ffffdf7224 */ /* 0x000fc400078e0070 */
[----:B------:R-:W-:Y:S02]  /*a580*/  IMAD R200, R200, UR8, RZ ;  /* 0x00000008c8c87c24 */ /* 0x000fe4000f8e02ff */
[----:B------:R-:W-:Y:S02]  /*a590*/  IMAD.MOV.U32 R106, RZ, RZ, R104 ;  /* 0x000000ffff6a7224 */ /* 0x000fe400078e0068 */
[----:B------:R-:W-:Y:S02]  /*a5a0*/  IMAD.MOV.U32 R215, RZ, RZ, R210 ;  /* 0x000000ffffd77224 */ /* 0x000fe400078e00d2 */
[----:B0-----:R-:W-:Y:S02]  /*a5b0*/  IMAD.MOV.U32 R243, RZ, RZ, R235 ;  /* 0x000000fffff37224 */ /* 0x001fe400078e00eb */
[----:B-1----:R-:W-:Y:S01]  /*a5c0*/  IMAD.MOV.U32 R219, RZ, RZ, R214 ;  /* 0x000000ffffdb7224 */ /* 0x002fe200078e00d6 */
[----:B------:R0:W-:Y:S01]  /*a5d0*/  STS.U8 [R160+UR11+0x700], R103 ;  /* 0x00070067a0007988 */ /* 0x0001e2000800000b */
[----:B------:R-:W-:-:S02]  /*a5e0*/  IMAD.MOV.U32 R112, RZ, RZ, R110 ;  /* 0x000000ffff707224 */ /* 0x000fc400078e006e */
[----:B------:R-:W-:Y:S01]  /*a5f0*/  IMAD.MOV.U32 R210, RZ, RZ, R107 ;  /* 0x000000ffffd27224 */ /* 0x000fe200078e006b */
[----:B------:R1:W-:Y:S01]  /*a600*/  STS.U8 [R160+UR11+0x1b00], R227 ;  /* 0x001b00e3a0007988 */ /* 0x0003e2000800000b */
[----:B------:R-:W-:Y:S02]  /*a610*/  IMAD.MOV.U32 R110, RZ, RZ, R113 ;  /* 0x000000ffff6e7224 */ /* 0x000fe400078e0071 */
[----:B------:R-:W-:Y:S02]  /*a620*/  IMAD.MOV.U32 R235, RZ, RZ, R230 ;  /* 0x000000ffffeb7224 */ /* 0x000fe400078e00e6 */
[----:B------:R-:W-:Y:S01]  /*a630*/  IMAD.MOV.U32 R214, RZ, RZ, R223 ;  /* 0x000000ffffd67224 */ /* 0x000fe200078e00df */
[----:B0-----:R-:W-:Y:S01]  /*a640*/  LEA.HI.X.SX32 R103, R199, R121, 0x1, P2 ;  /* 0x00000079c7677211 */ /* 0x001fe200010f0eff */
[----:B------:R-:W-:Y:S01]  /*a650*/  IMAD.MOV.U32 R113, RZ, RZ, R106 ;  /* 0x000000ffff717224 */ /* 0x000fe200078e006a */
[----:B------:R-:W-:Y:S01]  /*a660*/  IADD3 R104, P2, PT, R200, R122, RZ ;  /* 0x0000007ac8687210 */ /* 0x000fe20007f5e0ff */
[----:B------:R-:W-:Y:S01]  /*a670*/  IMAD.MOV.U32 R111, RZ, RZ, R105 ;  /* 0x000000ffff6f7224 */ /* 0x000fe200078e0069 */
[----:B------:R0:W-:Y:S01]  /*a680*/  STS.U8 [R160+UR11+0x2400], R243 ;  /* 0x002400f3a0007988 */ /* 0x0001e2000800000b */
[----:B------:R-:W-:-:S02]  /*a690*/  IMAD R201, R201, UR8, RZ ;  /* 0x00000008c9c97c24 */ /* 0x000fc4000f8e02ff */
[----:B------:R-:W-:Y:S02]  /*a6a0*/  IMAD.MOV.U32 R230, RZ, RZ, R215 ;  /* 0x000000ffffe67224 */ /* 0x000fe400078e00d7 */
[----:B-1----:R-:W-:Y:S02]  /*a6b0*/  IMAD.MOV.U32 R227, RZ, RZ, R219 ;  /* 0x000000ffffe37224 */ /* 0x002fe400078e00db */
[----:B------:R-:W-:Y:S02]  /*a6c0*/  IMAD.MOV.U32 R223, RZ, RZ, R112 ;  /* 0x000000ffffdf7224 */ /* 0x000fe400078e0070 */
[----:B------:R-:W-:Y:S02]  /*a6d0*/  IMAD.MOV.U32 R215, RZ, RZ, R210 ;  /* 0x000000ffffd77224 */ /* 0x000fe400078e00d2 */
[----:B------:R-:W-:Y:S02]  /*a6e0*/  IMAD.MOV.U32 R112, RZ, RZ, R110 ;  /* 0x000000ffff707224 */ /* 0x000fe400078e006e */
[----:B0-----:R-:W-:-:S02]  /*a6f0*/  IMAD.MOV.U32 R243, RZ, RZ, R235 ;  /* 0x000000fffff37224 */ /* 0x001fc400078e00eb */
        /* <DEDUP_REMOVED lines=9> */
[----:B------:R-:W-:-:S02]  /*a790*/  IMAD R151, R151, UR8, RZ ;  /* 0x0000000897977c24 */ /* 0x000fc4000f8e02ff */
[----:B------:R-:W-:Y:S02]  /*a7a0*/  IMAD.MOV.U32 R111, RZ, RZ, R147 ;  /* 0x000000ffff6f7224 */ /* 0x000fe400078e0093 */
[----:B------:R-:W-:Y:S02]  /*a7b0*/  IMAD.MOV.U32 R214, RZ, RZ, R223 ;  /* 0x000000ffffd67224 */ /* 0x000fe400078e00df */
[----:B------:R-:W-:Y:S02]  /*a7c0*/  IMAD.MOV.U32 R230, RZ, RZ, R112 ;  /* 0x000000ffffe67224 */ /* 0x000fe400078e0070 */
[----:B0-----:R-:W-:Y:S02]  /*a7d0*/  IMAD.MOV.U32 R234, RZ, RZ, R243 ;  /* 0x000000ffffea7224 */ /* 0x001fe400078e00f3 */
[----:B-1----:R-:W-:Y:S02]  /*a7e0*/  IMAD.MOV.U32 R227, RZ, RZ, R219 ;  /* 0x000000ffffe37224 */ /* 0x002fe400078e00db */
[----:B------:R-:W-:Y:S01]  /*a7f0*/  IMAD.MOV.U32 R223, RZ, RZ, R210 ;  /* 0x000000ffffdf7224 */ /* 0x000fe200078e00d2 */
[----:B------:R-:W-:Y:S01]  /*a800*/  LEA.HI.X.SX32 R107, R201, R121, 0x1, P2 ;  /* 0x00000079c96b7211 */ /* 0x000fe200010f0eff */
[----:B------:R-:W-:-:S02]  /*a810*/  IMAD.MOV.U32 R112, RZ, RZ, R110 ;  /* 0x000000ffff707224 */ /* 0x000fc400078e006e */
[----:B------:R-:W-:Y:S02]  /*a820*/  IMAD.MOV.U32 R210, RZ, RZ, R113 ;  /* 0x000000ffffd27224 */ /* 0x000fe400078e0071 */
[----:B------:R-:W-:Y:S01]  /*a830*/  IMAD.MOV.U32 R243, RZ, RZ, R235 ;  /* 0x000000fffff37224 */ /* 0x000fe200078e00eb */
[----:B------:R-:W-:Y:S01]  /*a840*/  IADD3 R108, P2, PT, R151, R122, RZ ;  /* 0x0000007a976c7210 */ /* 0x000fe20007f5e0ff */
[----:B------:R-:W-:Y:S02]  /*a850*/  IMAD.MOV.U32 R113, RZ, RZ, R111 ;  /* 0x000000ffff717224 */ /* 0x000fe400078e006f */
[----:B------:R-:W-:Y:S01]  /*a860*/  IMAD.MOV.U32 R219, RZ, RZ, R214 ;  /* 0x000000ffffdb7224 */ /* 0x000fe200078e00d6 */
[----:B------:R0:W-:Y:S01]  /*a870*/  STS.U8 [R160+UR11+0x2800], R234 ;  /* 0x002800eaa0007988 */ /* 0x0001e2000800000b */
[----:B------:R-:W-:Y:S02]  /*a880*/  IMAD R202, R202, UR8, RZ ;  /* 0x00000008caca7c24 */ /* 0x000fe4000f8e02ff */
[----:B------:R-:W-:-:S02]  /*a890*/  IMAD.MOV.U32 R235, RZ, RZ, R230 ;  /* 0x000000ffffeb7224 */ /* 0x000fc400078e00e6 */
[----:B------:R-:W-:Y:S02]  /*a8a0*/  IMAD.MOV.U32 R199, RZ, RZ, R227 ;  /* 0x000000ffffc77224 */ /* 0x000fe400078e00e3 */
[----:B------:R-:W-:Y:S02]  /*a8b0*/  IMAD.MOV.U32 R214, RZ, RZ, R223 ;  /* 0x000000ffffd67224 */ /* 0x000fe400078e00df */
[----:B------:R-:W-:Y:S02]  /*a8c0*/  IMAD.MOV.U32 R230, RZ, RZ, R112 ;  /* 0x000000ffffe67224 */ /* 0x000fe400078e0070 */
[----:B------:R-:W-:Y:S02]  /*a8d0*/  IMAD.MOV.U32 R223, RZ, RZ, R210 ;  /* 0x000000ffffdf7224 */ /* 0x000fe400078e00d2 */
[----:B0-----:R-:W-:Y:S02]  /*a8e0*/  IMAD.MOV.U32 R234, RZ, RZ, R243 ;  /* 0x000000ffffea7224 */ /* 0x001fe400078e00f3 */
[----:B------:R-:W-:Y:S01]  /*a8f0*/  IMAD.MOV.U32 R147, RZ, RZ, R109 ;  /* 0x000000ffff937224 */ /* 0x000fe200078e006d */
[----:B------:R-:W-:Y:S01]  /*a900*/  LEA.HI.X.SX32 R109, R151, R121, 0x1, P2 ;  /* 0x00000079976d7211 */ /* 0x000fe200010f0eff */
[----:B------:R-:W-:-:S02]  /*a910*/  IMAD.MOV.U32 R210, RZ, RZ, R113 ;  /* 0x000000ffffd27224 */ /* 0x000fc400078e0071 */
[----:B------:R-:W-:Y:S01]  /*a920*/  IMAD.MOV.U32 R227, RZ, RZ, R219 ;  /* 0x000000ffffe37224 */ /* 0x000fe200078e00db */
[----:B------:R-:W-:Y:S01]  /*a930*/  IADD3 R110, P2, PT, R202, R122, RZ ;  /* 0x0000007aca6e7210 */ /* 0x000fe20007f5e0ff */
[----:B------:R-:W-:Y:S01]  /*a940*/  IMAD.MOV.U32 R243, RZ, RZ, R235 ;  /* 0x000000fffff37224 */ /* 0x000fe200078e00eb */
[----:B------:R0:W-:Y:S01]  /*a950*/  STS.U8 [R160+UR11+0x2a00], R199 ;  /* 0x002a00c7a0007988 */ /* 0x0001e2000800000b */
[----:B------:R-:W-:Y:S02]  /*a960*/  IMAD R116, R116, UR8, RZ ;  /* 0x0000000874747c24 */ /* 0x000fe4000f8e02ff */
[----:B------:R-:W-:Y:S02]  /*a970*/  IMAD.MOV.U32 R219, RZ, RZ, R214 ;  /* 0x000000ffffdb7224 */ /* 0x000fe400078e00d6 */
[----:B------:R-:W-:Y:S02]  /*a980*/  IMAD.MOV.U32 R235, RZ, RZ, R230 ;  /* 0x000000ffffeb7224 */ /* 0x000fe400078e00e6 */
[----:B------:R-:W-:-:S02]  /*a990*/  IMAD.MOV.U32 R230, RZ, RZ, R223 ;  /* 0x000000ffffe67224 */ /* 0x000fc400078e00df */
[----:B------:R-:W-:Y:S02]  /*a9a0*/  IMAD.MOV.U32 R214, RZ, RZ, R210 ;  /* 0x000000ffffd67224 */ /* 0x000fe400078e00d2 */
[----:B0-----:R-:W-:Y:S02]  /*a9b0*/  IMAD.MOV.U32 R199, RZ, RZ, R234 ;  /* 0x000000ffffc77224 */ /* 0x001fe400078e00ea */
[----:B------:R-:W-:Y:S01]  /*a9c0*/  IMAD.MOV.U32 R234, RZ, RZ, R227 ;  /* 0x000000ffffea7224 */ /* 0x000fe200078e00e3 */
[----:B------:R-:W-:Y:S01]  /*a9d0*/  LEA.HI.X.SX32 R111, R202, R121, 0x1, P2 ;  /* 0x00000079ca6f7211 */ /* 0x000fe200010f0eff */
[----:B------:R-:W-:Y:S02]  /*a9e0*/  IMAD.MOV.U32 R223, RZ, RZ, R147 ;  /* 0x000000ffffdf7224 */ /* 0x000fe400078e0093 */
[----:B------:R-:W-:Y:S01]  /*a9f0*/  IMAD.MOV.U32 R227, RZ, RZ, R243 ;  /* 0x000000ffffe37224 */ /* 0x000fe200078e00f3 */
[----:B------:R-:W-:Y:S01]  /*aa00*/  IADD3 R112, P2, PT, R116, R122, RZ ;  /* 0x0000007a74707210 */ /* 0x000fe20007f5e0ff */
[----:B------:R-:W-:-:S02]  /*aa10*/  IMAD.MOV.U32 R210, RZ, RZ, R146 ;  /* 0x000000ffffd27224 */ /* 0x000fc400078e0092 */
[----:B------:R-:W-:Y:S01]  /*aa20*/  IMAD.MOV.U32 R243, RZ, RZ, R219 ;  /* 0x000000fffff37224 */ /* 0x000fe200078e00db */
[----:B------:R0:W-:Y:S01]  /*aa30*/  STS.U8 [R160+UR11+0x2c00], R199 ;  /* 0x002c00c7a0007988 */ /* 0x0001e2000800000b */
[----:B------:R-:W-:Y:S02]  /*aa40*/  IMAD R203, R203, UR8, RZ ;  /* 0x00000008cbcb7c24 */ /* 0x000fe4000f8e02ff */
[----:B------:R-:W-:Y:S02]  /*aa50*/  IMAD.MOV.U32 R147, RZ, RZ, R114 ;  /* 0x000000ffff937224 */ /* 0x000fe400078e0072 */
[----:B------:R-:W-:Y:S02]  /*aa60*/  IMAD.MOV.U32 R219, RZ, RZ, R235 ;  /* 0x000000ffffdb7224 */ /* 0x000fe400078e00eb */
[----:B------:R-:W-:Y:S02]  /*aa70*/  IMAD.MOV.U32 R146, RZ, RZ, R115 ;  /* 0x000000ffff927224 */ /* 0x000fe400078e0073 */
[----:B------:R-:W-:-:S02]  /*aa80*/  IMAD.MOV.U32 R235, RZ, RZ, R214 ;  /* 0x000000ffffeb7224 */ /* 0x000fc400078e00d6 */
[----:B------:R-:W-:Y:S02]  /*aa90*/  IMAD.MOV.U32 R214, RZ, RZ, R223 ;  /* 0x000000ffffd67224 */ /* 0x000fe400078e00df */
[----:B0-----:R-:W-:Y:S01]  /*aaa0*/  IMAD.MOV.U32 R199, RZ, RZ, R234 ;  /* 0x000000ffffc77224 */ /* 0x001fe200078e00ea */
[----:B------:R-:W-:Y:S01]  /*aab0*/  LEA.HI.X.SX32 R113, R116, R121, 0x1, P2 ;  /* 0x0000007974717211 */ /* 0x000fe200010f0eff */
[----:B------:R-:W-:Y:S02]  /*aac0*/  IMAD.MOV.U32 R223, RZ, RZ, R210 ;  /* 0x000000ffffdf7224 */ /* 0x000fe400078e00d2 */
[----:B------:R-:W-:Y:S01]  /*aad0*/  IMAD.MOV.U32 R234, RZ, RZ, R227 ;  /* 0x000000ffffea7224 */ /* 0x000fe200078e00e3 */
[----:B------:R-:W-:Y:S01]  /*aae0*/  IADD3 R114, P2, PT, R203, R122, RZ ;  /* 0x0000007acb727210 */ /* 0x000fe20007f5e0ff */
[----:B------:R-:W-:Y:S02]  /*aaf0*/  IMAD.MOV.U32 R210, RZ, RZ, R147 ;  /* 0x000000ffffd27224 */ /* 0x000fe400078e0093 */
[----:B------:R-:W-:-:S02]  /*ab00*/  IMAD.MOV.U32 R227, RZ, RZ, R243 ;  /* 0x000000ffffe37224 */ /* 0x000fc400078e00f3 */
[----:B------:R-:W-:Y:S02]  /*ab10*/  IMAD R155, R155, UR8, RZ ;  /* 0x000000089b9b7c24 */ /* 0x000fe4000f8e02ff */
[----:B------:R-:W-:Y:S02]  /*ab20*/  IMAD.MOV.U32 R147, RZ, RZ, R146 ;  /* 0x000000ffff937224 */ /* 0x000fe400078e0092 */
[----:B------:R-:W-:Y:S02]  /*ab30*/  IMAD.MOV.U32 R243, RZ, RZ, R219 ;  /* 0x000000fffff37224 */ /* 0x000fe400078e00db */
[----:B------:R-:W-:Y:S02]  /*ab40*/  IMAD.MOV.U32 R146, RZ, RZ, R130 ;  /* 0x000000ffff927224 */ /* 0x000fe400078e0082 */
[----:B------:R-:W-:Y:S02]  /*ab50*/  IMAD.MOV.U32 R219, RZ, RZ, R235 ;  /* 0x000000ffffdb7224 */ /* 0x000fe400078e00eb */
[----:B------:R-:W-:Y:S01]  /*ab60*/  IMAD.MOV.U32 R235, RZ, RZ, R223 ;  /* 0x000000ffffeb7224 */ /* 0x000fe200078e00df */
[----:B------:R-:W-:Y:S01]  /*ab70*/  LEA.HI.X.SX32 R115, R203, R121, 0x1, P2 ;  /* 0x00000079cb737211 */ /* 0x000fe200010f0eff */
[----:B------:R-:W-:-:S02]  /*ab80*/  IMAD.MOV.U32 R130, RZ, RZ, R131 ;  /* 0x000000ffff827224 */ /* 0x000fc400078e0083 */
[----:B------:R-:W-:Y:S01]  /*ab90*/  IMAD.MOV.U32 R223, RZ, RZ, R210 ;  /* 0x000000ffffdf7224 */ /* 0x000fe200078e00d2 */
[----:B------:R-:W-:Y:S01]  /*aba0*/  IADD3 R116, P2, PT, R155, R122, RZ ;  /* 0x0000007a9b747210 */ /* 0x000fe20007f5e0ff */
[----:B------:R-:W-:Y:S02]  /*abb0*/  IMAD.MOV.U32 R131, RZ, RZ, R117 ;  /* 0x000000ffff837224 */ /* 0x000fe400078e0075 */
[----:B------:R-:W-:Y:S02]  /*abc0*/  IMAD.MOV.U32 R210, RZ, RZ, R147 ;  /* 0x000000ffffd27224 */ /* 0x000fe400078e0093 */
[----:B------:R-:W-:Y:S02]  /*abd0*/  IMAD R154, R154, UR8, RZ ;  /* 0x000000089a9a7c24 */ /* 0x000fe4000f8e02ff */
[----:B------:R-:W-:Y:S02]  /*abe0*/  IMAD.MOV.U32 R147, RZ, RZ, R146 ;  /* 0x000000ffff937224 */ /* 0x000fe400078e0092 */
[----:B------:R-:W-:-:S02]  /*abf0*/  IMAD.MOV.U32 R146, RZ, RZ, R125 ;  /* 0x000000ffff927224 */ /* 0x000fc400078e007d */
[----:B------:R-:W-:Y:S01]  /*ac00*/  IMAD.MOV.U32 R125, RZ, RZ, R130 ;  /* 0x000000ffff7d7224 */ /* 0x000fe200078e0082 */
[-C--:B------:R-:W-:Y:S01]  /*ac10*/  LEA.HI.X.SX32 R117, R155, R121.reuse, 0x1, P2 ;  /* 0x000000799b757211 */ /* 0x080fe200010f0eff */
[----:B------:R-:W-:Y:S02]  /*ac20*/  IMAD.MOV.U32 R130, RZ, RZ, R131 ;  /* 0x000000ffff827224 */ /* 0x000fe400078e0083 */
[----:B------:R-:W-:Y:S01]  /*ac30*/  IMAD.MOV.U32 R131, RZ, RZ, R118 ;  /* 0x000000ffff837224 */ /* 0x000fe200078e0076 */
[C---:B------:R-:W-:Y:S01]  /*ac40*/  IADD3 R118, P2, PT, R154.reuse, R122, RZ ;  /* 0x0000007a9a767210 */ /* 0x040fe20007f5e0ff */
[----:B------:R-:W-:Y:S01]  /*ac50*/  IMAD R159, R159, UR8, RZ ;  /* 0x000000089f9f7c24 */ /* 0x000fe2000f8e02ff */
[----:B------:R0:W-:Y:S01]  /*ac60*/  STS.U8 [R160+UR11+0x2e00], R199 ;  /* 0x002e00c7a0007988 */ /* 0x0001e2000800000b */
[----:B------:R-:W-:Y:S01]  /*ac70*/  IMAD.MOV.U32 R203, RZ, RZ, R119 ;  /* 0x000000ffffcb7224 */ /* 0x000fe200078e0077 */
[----:B------:R-:W-:Y:S01]  /*ac80*/  LEA.HI.X.SX32 R119, R154, R121, 0x1, P2 ;  /* 0x000000799a777211 */ /* 0x000fe200010f0eff */
[----:B------:R-:W-:-:S02]  /*ac90*/  IMAD.MOV.U32 R202, RZ, RZ, R210 ;  /* 0x000000ffffca7224 */ /* 0x000fc400078e00d2 */
[----:B------:R-:W-:Y:S02]  /*aca0*/  IMAD.MOV.U32 R210, RZ, RZ, R120 ;  /* 0x000000ffffd27224 */ /* 0x000fe400078e0078 */
[----:B0-----:R-:W-:Y:S02]  /*acb0*/  IMAD.MOV.U32 R199, RZ, RZ, R147 ;  /* 0x000000ffffc77224 */ /* 0x001fe400078e0093 */
[----:B------:R-:W-:Y:S01]  /*acc0*/  IMAD.MOV.U32 R147, RZ, RZ, R125 ;  /* 0x000000ffff937224 */ /* 0x000fe200078e007d */
[C---:B------:R-:W-:Y:S01]  /*acd0*/  IADD3 R125, P2, PT, R159.reuse, R122, RZ ;  /* 0x0000007a9f7d7210 */ /* 0x040fe20007f5e0ff */
[----:B------:R0:W-:Y:S03]  /*ace0*/  STS.U8 [R160+UR11+0x1f00], R239 ;  /* 0x001f00efa0007988 */ /* 0x0001e6000800000b */
[----:B------:R-:W-:Y:S01]  /*acf0*/  LEA.HI.X.SX32 R120, R159, R121, 0x1, P2 ;  /* 0x000000799f787211 */ /* 0x000fe200010f0eff */
[----:B------:R-:W-:Y:S01]  /*ad00*/  IMAD.MOV.U32 R151, RZ, RZ, R234 ;  /* 0x000000ffff977224 */ /* 0x000fe200078e00ea */
[----:B------:R-:W-:Y:S01]  /*ad10*/  PRMT R196, RZ, 0x7610, R196 ;  /* 0x00007610ffc47816 */ /* 0x000fe200000000c4 */
[----:B------:R-:W-:-:S02]  /*ad20*/  IMAD.MOV.U32 R234, RZ, RZ, R130 ;  /* 0x000000ffffea7224 */ /* 0x000fc400078e0082 */
[----:B------:R-:W-:Y:S02]  /*ad30*/  @P0 IMAD.MOV.U32 R130, RZ, RZ, R125 ;  /* 0x000000ffff820224 */ /* 0x000fe400078e007d */
[----:B0-----:R-:W-:Y:S02]  /*ad40*/  IMAD.MOV.U32 R239, RZ, RZ, R227 ;  /* 0x000000ffffef7224 */ /* 0x001fe400078e00e3 */
[----:B------:R-:W-:Y:S02]  /*ad50*/  IMAD.MOV.U32 R227, RZ, RZ, R131 ;  /* 0x000000ffffe37224 */ /* 0x000fe400078e0083 */
[----:B------:R-:W-:Y:S02]  /*ad60*/  @P0 IMAD.MOV.U32 R131, RZ, RZ, R120 ;  /* 0x000000ffff830224 */ /* 0x000fe400078e0078 */
[----:B------:R-:W-:-:S03]  /*ad70*/  IMAD R158, R158, UR8, RZ ;  /* 0x000000089e9e7c24 */ /* 0x000fc6000f8e02ff */
[----:B------:R0:W2:Y:S01]  /*ad80*/  @P0 LDG.E.U8 R196, desc[UR24][R130.64] ;  /* 0x0000001882c40981 */ /* 0x0000a2000c1e1100 */
[----:B------:R-:W-:Y:S01]  /*ad90*/  IMAD.MOV.U32 R155, RZ, RZ, R151 ;  /* 0x000000ffff9b7224 */ /* 0x000fe200078e0097 */
[----:B------:R-:W-:Y:S01]  /*ada0*/  PRMT R195, RZ, 0x7610, R195 ;  /* 0x00007610ffc37816 */ /* 0x000fe200000000c3 */
[----:B------:R-:W-:Y:S01]  /*adb0*/  IMAD.MOV.U32 R151, RZ, RZ, R243 ;  /* 0x000000ffff977224 */ /* 0x000fe200078e00f3 */
[----:B------:R1:W-:Y:S01]  /*adc0*/  STS.U8 [R160+UR11+0x3000], R203 ;  /* 0x003000cba0007988 */ /* 0x0003e2000800000b */
[----:B0-----:R-:W-:-:S04]  /*add0*/  IADD3 R131, P2, PT, R158, R122, RZ ;  /* 0x0000007a9e837210 */ /* 0x001fc80007f5e0ff */
[----:B------:R-:W-:Y:S01]  /*ade0*/  LEA.HI.X.SX32 R130, R158, R121, 0x1, P2 ;  /* 0x000000799e827211 */ /* 0x000fe200010f0eff */
[----:B-1----:R-:W-:Y:S02]  /*adf0*/  IMAD.MOV.U32 R203, RZ, RZ, R239 ;  /* 0x000000ffffcb7224 */ /* 0x002fe400078e00ef */
[----:B------:R-:W-:Y:S02]  /*ae00*/  IMAD.MOV.U32 R243, RZ, RZ, R134 ;  /* 0x000000fffff37224 */ /* 0x000fe400078e0086 */
[----:B------:R-:W-:Y:S02]  /*ae10*/  IMAD.MOV.U32 R239, RZ, RZ, R135 ;  /* 0x000000ffffef7224 */ /* 0x000fe400078e0087 */
[----:B------:R-:W-:Y:S02]  /*ae20*/  @P0 IMAD.MOV.U32 R134, RZ, RZ, R131 ;  /* 0x000000ffff860224 */ /* 0x000fe400078e0083 */
[----:B------:R-:W-:Y:S02]  /*ae30*/  @P0 IMAD.MOV.U32 R135, RZ, RZ, R130 ;  /* 0x000000ffff870224 */ /* 0x000fe400078e0082 */
[----:B------:R-:W-:-:S03]  /*ae40*/  IMAD R204, R204, UR8, RZ ;  /* 0x00000008cccc7c24 */ /* 0x000fc6000f8e02ff */
[----:B------:R0:W2:Y:S04]  /*ae50*/  @P0 LDG.E.U8 R195, desc[UR24][R134.64] ;  /* 0x0000001886c30981 */ /* 0x0000a8000c1e1100 */
[----:B------:R1:W-:Y:S01]  /*ae60*/  STS.U8 [R160+UR11+0x3200], R202 ;  /* 0x003200caa0007988 */ /* 0x0003e2000800000b */
[----:B0-----:R-:W-:-:S03]  /*ae70*/  IADD3 R135, P2, PT, R204, R122, RZ ;  /* 0x0000007acc877210 */ /* 0x001fc60007f5e0ff */
[----:B------:R0:W-:Y:S01]  /*ae80*/  STS.U8 [R160+UR11+0x3300], R199 ;  /* 0x003300c7a0007988 */ /* 0x0001e2000800000b */
[----:B------:R-:W-:Y:S01]  /*ae90*/  LEA.HI.X.SX32 R134, R204, R121, 0x1, P2 ;  /* 0x00000079cc867211 */ /* 0x000fe200010f0eff */
[----:B-1----:R-:W-:Y:S02]  /*aea0*/  IMAD.MOV.U32 R202, RZ, RZ, R234 ;  /* 0x000000ffffca7224 */ /* 0x002fe400078e00ea */
[----:B------:R-:W-:Y:S01]  /*aeb0*/  IMAD.MOV.U32 R234, RZ, RZ, R235 ;  /* 0x000000ffffea7224 */ /* 0x000fe200078e00eb */
[----:B------:R-:W-:Y:S01]  /*aec0*/  PRMT R198, RZ, 0x7610, R198 ;  /* 0x00007610ffc67816 */ /* 0x000fe200000000c6 */
[----:B------:R-:W-:Y:S02]  /*aed0*/  IMAD.MOV.U32 R235, RZ, RZ, R214 ;  /* 0x000000ffffeb7224 */ /* 0x000fe400078e00d6 */
[----:B0-----:R-:W-:Y:S02]  /*aee0*/  IMAD.MOV.U32 R199, RZ, RZ, R227 ;  /* 0x000000ffffc77224 */ /* 0x001fe400078e00e3 */
[----:B------:R-:W-:-:S02]  /*aef0*/  IMAD.MOV.U32 R227, RZ, RZ, R139 ;  /* 0x000000ffffe37224 */ /* 0x000fc400078e008b */
[----:B------:R-:W-:Y:S02]  /*af00*/  IMAD.MOV.U32 R214, RZ, RZ, R138 ;  /* 0x000000ffffd67224 */ /* 0x000fe400078e008a */
[----:B------:R-:W-:Y:S02]  /*af10*/  @P0 IMAD.MOV.U32 R138, RZ, RZ, R135 ;  /* 0x000000ffff8a0224 */ /* 0x000fe400078e0087 */
[----:B------:R-:W-:Y:S02]  /*af20*/  @P0 IMAD.MOV.U32 R139, RZ, RZ, R134 ;  /* 0x000000ffff8b0224 */ /* 0x000fe400078e0086 */
[----:B------:R-:W-:-:S03]  /*af30*/  IMAD R164, R164, UR8, RZ ;  /* 0x00000008a4a47c24 */ /* 0x000fc6000f8e02ff */
[----:B------:R0:W4:Y:S04]  /*af40*/  @P0 LDG.E.U8 R198, desc[UR24][R138.64] ;  /* 0x000000188ac60981 */ /* 0x000128000c1e1100 */
[----:B------:R1:W-:Y:S01]  /*af50*/  STS.U8 [R160+UR11+0x3500], R203 ;  /* 0x003500cba0007988 */ /* 0x0003e2000800000b */
[----:B0-----:R-:W-:-:S03]  /*af60*/  IADD3 R139, P2, PT, R164, R122, RZ ;  /* 0x0000007aa48b7210 */ /* 0x001fc60007f5e0ff */
[----:B------:R0:W-:Y:S01]  /*af70*/  STS.U8 [R160+UR11+0x3400], R155 ;  /* 0x0034009ba0007988 */ /* 0x0001e2000800000b */
[----:B------:R-:W-:Y:S01]  /*af80*/  LEA.HI.X.SX32 R138, R164, R121, 0x1, P2 ;  /* 0x00000079a48a7211 */ /* 0x000fe200010f0eff */
[----:B-1----:R-:W-:Y:S02]  /*af90*/  IMAD.MOV.U32 R203, RZ, RZ, R239 ;  /* 0x000000ffffcb7224 */ /* 0x002fe400078e00ef */
[----:B------:R1:W-:Y:S01]  /*afa0*/  STS.U8 [R160+UR11+0xe00], R197 ;  /* 0x000e00c5a0007988 */ /* 0x0003e2000800000b */
[----:B------:R-:W-:Y:S02]  /*afb0*/  IMAD.MOV.U32 R239, RZ, RZ, R150 ;  /* 0x000000ffffef7224 */ /* 0x000fe400078e0096 */
[----:B------:R-:W-:Y:S02]  /*afc0*/  IMAD.MOV.U32 R150, RZ, RZ, R143 ;  /* 0x000000ffff967224 */ /* 0x000fe400078e008f */
[----:B0-----:R-:W-:Y:S02]  /*afd0*/  IMAD.MOV.U32 R155, RZ, RZ, R151 ;  /* 0x000000ffff9b7224 */ /* 0x001fe400078e0097 */
[----:B------:R-:W-:-:S02]  /*afe0*/  IMAD.MOV.U32 R151, RZ, RZ, R142 ;  /* 0x000000ffff977224 */ /* 0x000fc400078e008e */
[----:B------:R-:W-:Y:S01]  /*aff0*/  @P0 IMAD.MOV.U32 R142, RZ, RZ, R139 ;  /* 0x000000ffff8e0224 */ /* 0x000fe200078e008b */
[----:B-1----:R-:W-:Y:S01]  /*b000*/  PRMT R197, RZ, 0x7610, R197 ;  /* 0x00007610ffc57816 */ /* 0x002fe200000000c5 */
[----:B------:R-:W-:Y:S02]  /*b010*/  @P0 IMAD.MOV.U32 R143, RZ, RZ, R138 ;  /* 0x000000ffff8f0224 */ /* 0x000fe400078e008a */
[----:B------:R-:W-:-:S03]  /*b020*/  IMAD R206, R206, UR8, RZ ;  /* 0x00000008cece7c24 */ /* 0x000fc6000f8e02ff */
[----:B------:R0:W4:Y:S01]  /*b030*/  @P0 LDG.E.U8 R197, desc[UR24][R142.64] ;  /* 0x000000188ec50981 */ /* 0x000122000c1e1100 */
[----:B------:R-:W-:-:S03]  /*b040*/  PRMT R201, RZ, 0x7610, R201 ;  /* 0x00007610ffc97816 */ /* 0x000fc600000000c9 */
[----:B------:R1:W-:Y:S01]  /*b050*/  STS.U8 [R160+UR11+0x3600], R202 ;  /* 0x003600caa0007988 */ /* 0x0003e2000800000b */
[----:B0-----:R-:W-:-:S03]  /*b060*/  IADD3 R143, P2, PT, R206, R122, RZ ;  /* 0x0000007ace8f7210 */ /* 0x001fc60007f5e0ff */
[----:B------:R0:W-:Y:S01]  /*b070*/  STS.U8 [R160+UR11+0x3700], R199 ;  /* 0x003700c7a0007988 */ /* 0x0001e2000800000b */
[----:B------:R-:W-:Y:S01]  /*b080*/  LEA.HI.X.SX32 R142, R206, R121, 0x1, P2 ;  /* 0x00000079ce8e7211 */ /* 0x000fe200010f0eff */
[----:B-1----:R-:W-:Y:S02]  /*b090*/  IMAD.MOV.U32 R202, RZ, RZ, R227 ;  /* 0x000000ffffca7224 */ /* 0x002fe400078e00e3 */
[----:B------:R-:W-:Y:S02]  /*b0a0*/  IMAD.MOV.U32 R227, RZ, RZ, R147 ;  /* 0x000000ffffe37224 */ /* 0x000fe400078e0093 */
[----:B------:R-:W-:Y:S02]  /*b0b0*/  @P0 IMAD.MOV.U32 R147, RZ, RZ, R142 ;  /* 0x000000ffff930224 */ /* 0x000fe400078e008e */
[----:B0-----:R-:W-:Y:S02]  /*b0c0*/  IMAD.MOV.U32 R199, RZ, RZ, R146 ;  /* 0x000000ffffc77224 */ /* 0x001fe400078e0092 */
[----:B------:R-:W-:-:S05]  /*b0d0*/  @P0 IMAD.MOV.U32 R146, RZ, RZ, R143 ;  /* 0x000000ffff920224 */ /* 0x000fca00078e008f */
[----:B------:R0:W4:Y:S02]  /*b0e0*/  @P0 LDG.E.U8 R201, desc[UR24][R146.64] ;  /* 0x0000001892c90981 */ /* 0x000124000c1e1100 */
[----:B0-----:R-:W-:-:S05]  /*b0f0*/  IMAD R146, R207, UR8, RZ ;  /* 0x00000008cf927c24 */ /* 0x001fca000f8e02ff */
[----:B------:R-:W-:Y:S01]  /*b100*/  IADD3 R147, P2, PT, R146, R122, RZ ;  /* 0x0000007a92937210 */ /* 0x000fe20007f5e0ff */
[----:B------:R-:W-:-:S03]  /*b110*/  IMAD.MOV.U32 R159, RZ, RZ, R203 ;  /* 0x000000ffff9f7224 */ /* 0x000fc600078e00cb */
[----:B------:R-:W-:Y:S01]  /*b120*/  LEA.HI.X.SX32 R146, R146, R121, 0x1, P2 ;  /* 0x0000007992927211 */ /* 0x000fe200010f0eff */
[----:B------:R0:W-:Y:S01]  /*b130*/  STS.U8 [R160+UR11+0x3900], R151 ;  /* 0x00390097a0007988 */ /* 0x0001e2000800000b */
[----:B------:R-:W-:Y:S01]  /*b140*/  IMAD.MOV.U32 R203, RZ, RZ, R150 ;  /* 0x000000ffffcb7224 */ /* 0x000fe200078e0096 */
[----:B------:R-:W-:Y:S01]  /*b150*/  PRMT R200, RZ, 0x7610, R200 ;  /* 0x00007610ffc87816 */ /* 0x000fe200000000c8 */
[----:B------:R-:W-:Y:S02]  /*b160*/  @P0 IMAD.MOV.U32 R150, RZ, RZ, R147 ;  /* 0x000000ffff960224 */ /* 0x000fe400078e0093 */
[----:B0-----:R-:W-:-:S05]  /*b170*/  @P0 IMAD.MOV.U32 R151, RZ, RZ, R146 ;  /* 0x000000ffff970224 */ /* 0x001fca00078e0092 */
[----:B------:R0:W4:Y:S02]  /*b180*/  @P0 LDG.E.U8 R200, desc[UR24][R150.64] ;  /* 0x0000001896c80981 */ /* 0x000124000c1e1100 */
[----:B0-----:R-:W-:-:S05]  /*b190*/  IMAD R150, R208, UR8, RZ ;  /* 0x00000008d0967c24 */ /* 0x001fca000f8e02ff */
[----:B------:R-:W-:-:S04]  /*b1a0*/  IADD3 R151, P2, PT, R150, R122, RZ ;  /* 0x0000007a96977210 */ /* 0x000fc80007f5e0ff */
[----:B------:R-:W-:Y:S01]  /*b1b0*/  LEA.HI.X.SX32 R150, R150, R121, 0x1, P2 ;  /* 0x0000007996967211 */ /* 0x000fe200010f0eff */
[----:B------:R0:W-:Y:S01]  /*b1c0*/  STS.U8 [R160+UR11+0x3800], R155 ;  /* 0x0038009ba0007988 */ /* 0x0001e2000800000b */
[----:B------:R-:W-:Y:S01]  /*b1d0*/  PRMT R206, RZ, 0x7610, R206 ;  /* 0x00007610ffce7816 */ /* 0x000fe200000000ce */
[----:B------:R-:W-:Y:S02]  /*b1e0*/  @P0 IMAD.MOV.U32 R154, RZ, RZ, R151 ;  /* 0x000000ffff9a0224 */ /* 0x000fe400078e0097 */
[----:B0-----:R-:W-:-:S05]  /*b1f0*/  @P0 IMAD.MOV.U32 R155, RZ, RZ, R150 ;  /* 0x000000ffff9b0224 */ /* 0x001fca00078e0096 */
[----:B------:R0:W4:Y:S02]  /*b200*/  @P0 LDG.E.U8 R206, desc[UR24][R154.64] ;  /* 0x000000189ace0981 */ /* 0x000124000c1e1100 */
[----:B0-----:R-:W-:-:S05]  /*b210*/  IMAD R154, R211, UR8, RZ ;  /* 0x00000008d39a7c24 */ /* 0x001fca000f8e02ff */
[C---:B------:R-:W-:Y:S01]  /*b220*/  IADD3 R155, P2, PT, R154.reuse, R122, RZ ;  /* 0x0000007a9a9b7210 */ /* 0x040fe20007f5e0ff */
[----:B------:R0:W-:Y:S03]  /*b230*/  STS.U8 [R160+UR11+0x1500], R205 ;  /* 0x001500cda0007988 */ /* 0x0001e6000800000b */
[----:B------:R-:W-:Y:S01]  /*b240*/  LEA.HI.X.SX32 R154, R154, R121, 0x1, P2 ;  /* 0x000000799a9a7211 */ /* 0x000fe200010f0eff */
[----:B------:R-:W-:Y:S02]  /*b250*/  IMAD.MOV.U32 R164, RZ, RZ, R159 ;  /* 0x000000ffffa47224 */ /* 0x000fe400078e009f */
[----:B------:R-:W-:Y:S02]  /*b260*/  @P0 IMAD.MOV.U32 R158, RZ, RZ, R155 ;  /* 0x000000ffff9e0224 */ /* 0x000fe400078e009b */
[----:B------:R-:W-:Y:S01]  /*b270*/  @P0 IMAD.MOV.U32 R159, RZ, RZ, R154 ;  /* 0x000000ffff9f0224 */ /* 0x000fe200078e009a */
[----:B0-----:R-:W-:-:S06]  /*b280*/  PRMT R205, RZ, 0x7610, R205 ;  /* 0x00007610ffcd7816 */ /* 0x001fcc00000000cd */
[----:B------:R0:W4:Y:S02]  /*b290*/  @P0 LDG.E.U8 R205, desc[UR24][R158.64] ;  /* 0x000000189ecd0981 */ /* 0x000124000c1e1100 */
[----:B0-----:R-:W-:-:S05]  /*b2a0*/  IMAD R158, R218, UR8, RZ ;  /* 0x00000008da9e7c24 */ /* 0x001fca000f8e02ff */
[C---:B------:R-:W-:Y:S01]  /*b2b0*/  IADD3 R159, P2, PT, R158.reuse, R122, RZ ;  /* 0x0000007a9e9f7210 */ /* 0x040fe20007f5e0ff */
[----:B------:R0:W-:Y:S03]  /*b2c0*/  STS.U8 [R160+UR11+0x1c00], R247 ;  /* 0x001c00f7a0007988 */ /* 0x0001e6000800000b */
[----:B------:R-:W-:Y:S01]  /*b2d0*/  LEA.HI.X.SX32 R158, R158, R121, 0x1, P2 ;  /* 0x000000799e9e7211 */ /* 0x000fe200010f0eff */
[----:B------:R-:W-:Y:S02]  /*b2e0*/  IMAD.MOV.U32 R218, RZ, RZ, R203 ;  /* 0x000000ffffda7224 */ /* 0x000fe400078e00cb */
[----:B------:R-:W-:Y:S02]  /*b2f0*/  IMAD.MOV.U32 R211, RZ, RZ, R202 ;  /* 0x000000ffffd37224 */ /* 0x000fe400078e00ca */
[----:B------:R-:W-:Y:S01]  /*b300*/  @P0 IMAD.MOV.U32 R202, RZ, RZ, R159 ;  /* 0x000000ffffca0224 */ /* 0x000fe200078e009f */
[----:B0-----:R-:W-:Y:S01]  /*b310*/  PRMT R247, RZ, 0x7610, R247 ;  /* 0x00007610fff77816 */ /* 0x001fe200000000f7 */
[----:B------:R-:W-:-:S05]  /*b320*/  @P0 IMAD.MOV.U32 R203, RZ, RZ, R158 ;  /* 0x000000ffffcb0224 */ /* 0x000fca00078e009e */
[----:B------:R0:W4:Y:S02]  /*b330*/  @P0 LDG.E.U8 R247, desc[UR24][R202.64] ;  /* 0x00000018caf70981 */ /* 0x000124000c1e1100 */
[----:B0-----:R-:W-:Y:S02]  /*b340*/  IMAD.MOV.U32 R203, RZ, RZ, R199 ;  /* 0x000000ffffcb7224 */ /* 0x001fe400078e00c7 */
[----:B------:R-:W-:Y:S02]  /*b350*/  IMAD R199, R222, UR8, RZ ;  /* 0x00000008dec77c24 */ /* 0x000fe4000f8e02ff */
[----:B------:R-:W-:Y:S02]  /*b360*/  IMAD.MOV.U32 R222, RZ, RZ, R218 ;  /* 0x000000ffffde7224 */ /* 0x000fe400078e00da */
[----:B------:R-:W-:Y:S01]  /*b370*/  IMAD.MOV.U32 R218, RZ, RZ, R164 ;  /* 0x000000ffffda7224 */ /* 0x000fe200078e00a4 */
[C---:B------:R-:W-:Y:S01]  /*b380*/  IADD3 R164, P2, PT, R199.reuse, R122, RZ ;  /* 0x0000007ac7a47210 */ /* 0x040fe20007f5e0ff */
[----:B------:R-:W-:Y:S04]  /*b390*/  STS.U8 [R160+UR11+0x1300], R191 ;  /* 0x001300bfa0007988 */ /* 0x000fe8000800000b */
[----:B------:R0:W-:Y:S04]  /*b3a0*/  STS.U8 [R160+UR11+0x2100], R246 ;  /* 0x002100f6a0007988 */ /* 0x0001e8000800000b */
[----:B------:R-:W-:Y:S04]  /*b3b0*/  STS.U8 [R160+UR11+0x2300], R250 ;  /* 0x002300faa0007988 */ /* 0x000fe8000800000b */
        /* <DEDUP_REMOVED lines=13> */
[----:B--2---:R1:W-:Y:S01]  /*b490*/  STS.U8 [R77+UR11+0x80], R163 ;  /* 0x000080a34d007988 */ /* 0x0043e2000800000b */
[----:B0-----:R-:W-:Y:S01]  /*b4a0*/  PRMT R246, RZ, 0x7610, R246 ;  /* 0x00007610fff67816 */ /* 0x001fe200000000f6 */
[----:B------:R-:W-:Y:S01]  /*b4b0*/  @P0 IMAD.MOV.U32 R202, RZ, RZ, R164 ;  /* 0x000000ffffca0224 */ /* 0x000fe200078e00a4 */
[----:B------:R-:W-:Y:S01]  /*b4c0*/  PRMT R180, RZ, 0x7610, R180 ;  /* 0x00007610ffb47816 */ /* 0x000fe200000000b4 */
[----:B---3--:R0:W-:Y:S04]  /*b4d0*/  STS.U8 [R77+UR11+0x280], R168 ;  /* 0x000280a84d007988 */ /* 0x0081e8000800000b */
[----:B----4-:R2:W-:Y:S01]  /*b4e0*/  STS.U8 [R77+UR11+0x180], R167 ;  /* 0x000180a74d007988 */ /* 0x0105e2000800000b */
[----:B-1----:R-:W-:Y:S01]  /*b4f0*/  LEA.HI.X.SX32 R163, R199, R121, 0x1, P2 ;  /* 0x00000079c7a37211 */ /* 0x002fe200010f0eff */
[----:B------:R-:W-:Y:S01]  /*b500*/  IMAD.MOV.U32 R199, RZ, RZ, R203 ;  /* 0x000000ffffc77224 */ /* 0x000fe200078e00cb */
[----:B------:R-:W-:Y:S01]  /*b510*/  PRMT R250, RZ, 0x7610, R250 ;  /* 0x00007610fffa7816 */ /* 0x000fe200000000fa */
[----:B------:R-:W3:Y:S02]  /*b520*/  @P0 LDG.E.U8 R180, desc[UR24][R94.64] ;  /* 0x000000185eb40981 */ /* 0x000ee4000c1e1100 */
[----:B------:R-:W-:Y:S01]  /*b530*/  @P0 IMAD.MOV.U32 R203, RZ, RZ, R163 ;  /* 0x000000ffffcb0224 */ /* 0x000fe200078e00a3 */
[----:B------:R-:W-:-:S02]  /*b540*/  PRMT R179, RZ, 0x7610, R179 ;  /* 0x00007610ffb37816 */ /* 0x000fc400000000b3 */
[----:B------:R-:W-:Y:S02]  /*b550*/  PRMT R184, RZ, 0x7610, R184 ;  /* 0x00007610ffb87816 */ /* 0x000fe400000000b8 */
[----:B------:R-:W-:Y:S01]  /*b560*/  PRMT R183, RZ, 0x7610, R183 ;  /* 0x00007610ffb77816 */ /* 0x000fe200000000b7 */
[----:B------:R1:W4:Y:S04]  /*b570*/  @P0 LDG.E.U8 R246, desc[UR24][R202.64] ;  /* 0x00000018caf60981 */ /* 0x000328000c1e1100 */
[----:B------:R-:W4:Y:S04]  /*b580*/  @P0 LDG.E.U8 R179, desc[UR24][R92.64] ;  /* 0x000000185cb30981 */ /* 0x000f28000c1e1100 */
[----:B------:R2:W-:Y:S01]  /*b590*/  STS.U8 [R77+UR11+0x380], R172 ;  /* 0x000380ac4d007988 */ /* 0x0005e2000800000b */
[----:B-1----:R-:W-:-:S02]  /*b5a0*/  IMAD.MOV.U32 R203, RZ, RZ, R199 ;  /* 0x000000ffffcb7224 */ /* 0x002fc400078e00c7 */
[----:B------:R-:W-:Y:S01]  /*b5b0*/  IMAD R199, R226, UR8, RZ ;  /* 0x00000008e2c77c24 */ /* 0x000fe2000f8e02ff */
[----:B------:R-:W4:Y:S04]  /*b5c0*/  @P0 LDG.E.U8 R184, desc[UR24][R98.64] ;  /* 0x0000001862b80981 */ /* 0x000f28000c1e1100 */
[C---:B0-----:R-:W-:Y:S01]  /*b5d0*/  IADD3 R168, P2, PT, R199.reuse, R122, RZ ;  /* 0x0000007ac7a87210 */ /* 0x041fe20007f5e0ff */
[----:B------:R0:W-:Y:S03]  /*b5e0*/  STS.U8 [R77+UR11+0x480], R171 ;  /* 0x000480ab4d007988 */ /* 0x0001e6000800000b */
[----:B--2---:R-:W-:Y:S01]  /*b5f0*/  LEA.HI.X.SX32 R167, R199, R121, 0x1, P2 ;  /* 0x00000079c7a77211 */ /* 0x004fe200010f0eff */
[----:B------:R-:W-:Y:S01]  /*b600*/  IMAD.MOV.U32 R199, RZ, RZ, R203 ;  /* 0x000000ffffc77224 */ /* 0x000fe200078e00cb */
[----:B------:R-:W2:Y:S01]  /*b610*/  @P0 LDG.E.U8 R183, desc[UR24][R96.64] ;  /* 0x0000001860b70981 */ /* 0x000ea2000c1e1100 */
[----:B------:R-:W-:-:S02]  /*b620*/  @P0 IMAD.MOV.U32 R202, RZ, RZ, R168 ;  /* 0x000000ffffca0224 */ /* 0x000fc400078e00a8 */
[----:B------:R-:W-:Y:S01]  /*b630*/  @P0 IMAD.MOV.U32 R203, RZ, RZ, R167 ;  /* 0x000000ffffcb0224 */ /* 0x000fe200078e00a7 */
[----:B------:R-:W-:Y:S02]  /*b640*/  PRMT R190, RZ, 0x7610, R190 ;  /* 0x00007610ffbe7816 */ /* 0x000fe400000000be */
[----:B------:R-:W-:Y:S02]  /*b650*/  PRMT R208, RZ, 0x7610, R208 ;  /* 0x00007610ffd07816 */ /* 0x000fe400000000d0 */
[----:B------:R-:W-:Y:S01]  /*b660*/  PRMT R186, RZ, 0x7610, R186 ;  /* 0x00007610ffba7816 */ /* 0x000fe200000000ba */
[----:B------:R1:W2:Y:S01]  /*b670*/  @P0 LDG.E.U8 R250, desc[UR24][R202.64] ;  /* 0x00000018cafa0981 */ /* 0x0002a2000c1e1100 */
[----:B------:R-:W-:-:S03]  /*b680*/  PRMT R191, RZ, 0x7610, R191 ;  /* 0x00007610ffbf7816 */ /* 0x000fc600000000bf */
[----:B------:R0:W-:Y:S04]  /*b690*/  STS.U8 [R77+UR11+0x680], R176 ;  /* 0x000680b04d007988 */ /* 0x0001e8000800000b */
[----:B------:R0:W-:Y:S01]  /*b6a0*/  STS.U8 [R77+UR11+0x580], R175 ;  /* 0x000580af4d007988 */ /* 0x0001e2000800000b */
[----:B-1----:R-:W-:Y:S02]  /*b6b0*/  IMAD.MOV.U32 R203, RZ, RZ, R199 ;  /* 0x000000ffffcb7224 */ /* 0x002fe400078e00c7 */
[----:B------:R-:W-:Y:S01]  /*b6c0*/  IMAD R199, R231, UR8, RZ ;  /* 0x00000008e7c77c24 */ /* 0x000fe2000f8e02ff */
[----:B------:R-:W2:Y:S04]  /*b6d0*/  @P0 LDG.E.U8 R190, desc[UR24][R100.64] ;  /* 0x0000001864be0981 */ /* 0x000ea8000c1e1100 */
[CC--:B------:R-:W-:Y:S01]  /*b6e0*/  IADD3 R172, P2, PT, R199.reuse, R122.reuse, RZ ;  /* 0x0000007ac7ac7210 */ /* 0x0c0fe20007f5e0ff */
[----:B------:R-:W2:Y:S03]  /*b6f0*/  @P0 LDG.E.U8 R191, desc[UR24][R102.64] ;  /* 0x0000001866bf0981 */ /* 0x000ea6000c1e1100 */
[----:B0-----:R-:W-:Y:S01]  /*b700*/  LEA.HI.X.SX32 R171, R199, R121, 0x1, P2 ;  /* 0x00000079c7ab7211 */ /* 0x001fe200010f0eff */
[----:B------:R-:W-:Y:S01]  /*b710*/  IMAD R199, R238, UR8, RZ ;  /* 0x00000008eec77c24 */ /* 0x000fe2000f8e02ff */
[----:B------:R-:W-:Y:S01]  /*b720*/  PRMT R226, RZ, 0x7610, R226 ;  /* 0x00007610ffe27816 */ /* 0x000fe200000000e2 */
[----:B------:R-:W-:Y:S01]  /*b730*/  IMAD.MOV.U32 R231, RZ, RZ, R203 ;  /* 0x000000ffffe77224 */ /* 0x000fe200078e00cb */
[----:B------:R-:W-:Y:S01]  /*b740*/  PRMT R187, RZ, 0x7610, R187 ;  /* 0x00007610ffbb7816 */ /* 0x000fe200000000bb */
[----:B------:R-:W2:Y:S01]  /*b750*/  @P0 LDG.E.U8 R186, desc[UR24][R108.64] ;  /* 0x000000186cba0981 */ /* 0x000ea2000c1e1100 */
[----:B------:R-:W-:Y:S01]  /*b760*/  IADD3 R176, P2, PT, R199, R122, RZ ;  /* 0x0000007ac7b07210 */ /* 0x000fe20007f5e0ff */
[----:B------:R-:W-:-:S02]  /*b770*/  @P0 IMAD.MOV.U32 R202, RZ, RZ, R172 ;  /* 0x000000ffffca0224 */ /* 0x000fc400078e00ac */
[----:B------:R-:W-:Y:S01]  /*b780*/  @P0 IMAD.MOV.U32 R203, RZ, RZ, R171 ;  /* 0x000000ffffcb0224 */ /* 0x000fe200078e00ab */
[----:B------:R-:W-:Y:S01]  /*b790*/  LEA.HI.X.SX32 R175, R199, R121, 0x1, P2 ;  /* 0x00000079c7af7211 */ /* 0x000fe200010f0eff */
[----:B------:R-:W2:Y:S04]  /*b7a0*/  @P0 LDG.E.U8 R187, desc[UR24][R110.64] ;  /* 0x000000186ebb0981 */ /* 0x000ea8000c1e1100 */
[----:B------:R0:W2:Y:S01]  /*b7b0*/  @P0 LDG.E.U8 R208, desc[UR24][R202.64] ;  /* 0x00000018cad00981 */ /* 0x0000a2000c1e1100 */
[----:B------:R-:W-:Y:S02]  /*b7c0*/  PRMT R194, RZ, 0x7610, R194 ;  /* 0x00007610ffc27816 */ /* 0x000fe400000000c2 */
[----:B------:R-:W-:Y:S02]  /*b7d0*/  PRMT R192, RZ, 0x7610, R192 ;  /* 0x00007610ffc07816 */ /* 0x000fe400000000c0 */
[----:B------:R-:W-:-:S02]  /*b7e0*/  PRMT R124, RZ, 0x7610, R124 ;  /* 0x00007610ff7c7816 */ /* 0x000fc4000000007c */
[----:B------:R-:W-:Y:S01]  /*b7f0*/  PRMT R188, RZ, 0x7610, R188 ;  /* 0x00007610ffbc7816 */ /* 0x000fe200000000bc */
[----:B------:R-:W2:Y:S01]  /*b800*/  @P0 LDG.E.U8 R194, desc[UR24][R116.64] ;  /* 0x0000001874c20981 */ /* 0x000ea2000c1e1100 */
[----:B0-----:R-:W-:Y:S02]  /*b810*/  @P0 IMAD.MOV.U32 R202, RZ, RZ, R176 ;  /* 0x000000ffffca0224 */ /* 0x001fe400078e00b0 */
[----:B------:R-:W-:Y:S01]  /*b820*/  @P0 IMAD.MOV.U32 R203, RZ, RZ, R175 ;  /* 0x000000ffffcb0224 */ /* 0x000fe200078e00af */
[----:B------:R-:W2:Y:S04]  /*b830*/  @P0 LDG.E.U8 R192, desc[UR24][R112.64] ;  /* 0x0000001870c00981 */ /* 0x000ea8000c1e1100 */
[----:B------:R0:W2:Y:S01]  /*b840*/  @P0 LDG.E.U8 R226, desc[UR24][R202.64] ;  /* 0x00000018cae20981 */ /* 0x0000a2000c1e1100 */
[----:B------:R-:W-:-:S03]  /*b850*/  PRMT R189, RZ, 0x7610, R189 ;  /* 0x00007610ffbd7816 */ /* 0x000fc600000000bd */
[----:B------:R-:W2:Y:S01]  /*b860*/  @P0 LDG.E.U8 R124, desc[UR24][R114.64] ;  /* 0x00000018727c0981 */ /* 0x000ea2000c1e1100 */
[----:B------:R-:W-:-:S03]  /*b870*/  PRMT R193, RZ, 0x7610, R193 ;  /* 0x00007610ffc17816 */ /* 0x000fc600000000c1 */
[----:B------:R-:W2:Y:S04]  /*b880*/  @P0 LDG.E.U8 R188, desc[UR24][R104.64] ;  /* 0x0000001868bc0981 */ /* 0x000ea8000c1e1100 */
[----:B------:R-:W2:Y:S04]  /*b890*/  @P0 LDG.E.U8 R189, desc[UR24][R106.64] ;  /* 0x000000186abd0981 */ /* 0x000ea8000c1e1100 */
[----:B------:R-:W2:Y:S01]  /*b8a0*/  @P0 LDG.E.U8 R193, desc[UR24][R118.64] ;  /* 0x0000001876c10981 */ /* 0x000ea2000c1e1100 */
[----:B------:R-:W-:Y:S01]  /*b8b0*/  IMAD R199, R242, UR8, RZ ;  /* 0x00000008f2c77c24 */ /* 0x000fe2000f8e02ff */
[----:B------:R-:W-:Y:S01]  /*b8c0*/  PRMT R204, RZ, 0x7610, R204 ;  /* 0x00007610ffcc7816 */ /* 0x000fe200000000cc */
[----:B------:R-:W-:Y:S01]  /*b8d0*/  IMAD R210, R210, UR8, RZ ;  /* 0x00000008d2d27c24 */ /* 0x000fe2000f8e02ff */
[----:B------:R-:W-:Y:S01]  /*b8e0*/  PRMT R207, RZ, 0x7610, R207 ;  /* 0x00007610ffcf7816 */ /* 0x000fe200000000cf */
[----:B------:R-:W-:Y:S01]  /*b8f0*/  IMAD.MOV.U32 R238, RZ, RZ, R222 ;  /* 0x000000ffffee7224 */ /* 0x000fe200078e00de */
[----:B------:R-:W5:Y:S01]  /*b900*/  LDL.LU R22, [R1+0x178] ;  /* 0x0001780001167983 */ /* 0x000f620000300800 */
[----:B------:R-:W-:-:S02]  /*b910*/  IMAD.MOV.U32 R222, RZ, RZ, R211 ;  /* 0x000000ffffde7224 */ /* 0x000fc400078e00d3 */
[----:B------:R-:W-:Y:S02]  /*b920*/  IMAD R214, R214, UR8, RZ ;  /* 0x00000008d6d67c24 */ /* 0x000fe4000f8e02ff */
[----:B------:R-:W-:Y:S02]  /*b930*/  IMAD R218, R218, UR8, RZ ;  /* 0x00000008dada7c24 */ /* 0x000fe4000f8e02ff */
[----:B------:R-:W-:Y:S02]  /*b940*/  IMAD R230, R230, UR8, RZ ;  /* 0x00000008e6e67c24 */ /* 0x000fe4000f8e02ff */
[----:B------:R-:W-:Y:S01]  /*b950*/  IMAD R234, R234, UR8, RZ ;  /* 0x00000008eaea7c24 */ /* 0x000fe2000f8e02ff */
[----:B------:R-:W-:Y:S01]  /*b960*/  STS.U8 [R77+UR11+0x1680], R195 ;  /* 0x001680c34d007988 */ /* 0x000fe2000800000b */
[----:B------:R-:W-:Y:S02]  /*b970*/  IMAD.MOV.U32 R242, RZ, RZ, R231 ;  /* 0x000000fffff27224 */ /* 0x000fe400078e00e7 */
[----:B------:R-:W-:Y:S01]  /*b980*/  IMAD.MOV.U32 R231, RZ, RZ, R243 ;  /* 0x000000ffffe77224 */ /* 0x000fe200078e00f3 */
[----:B------:R1:W-:Y:S01]  /*b990*/  STS.U8 [R77+UR11+0x1780], R198 ;  /* 0x001780c64d007988 */ /* 0x0003e2000800000b */
[----:B------:R-:W-:-:S02]  /*b9a0*/  IMAD.MOV.U32 R243, RZ, RZ, R219 ;  /* 0x000000fffff37224 */ /* 0x000fc400078e00db */
[----:B------:R-:W-:Y:S01]  /*b9b0*/  IMAD R222, R222, UR8, RZ ;  /* 0x00000008dede7c24 */ /* 0x000fe2000f8e02ff */
[----:B------:R-:W-:Y:S04]  /*b9c0*/  STS.U8 [R77+UR11+0x1880], R197 ;  /* 0x001880c54d007988 */ /* 0x000fe8000800000b */
[----:B------:R-:W-:Y:S01]  /*b9d0*/  STS.U8 [R77+UR11+0x1a80], R200 ;  /* 0x001a80c84d007988 */ /* 0x000fe2000800000b */
[----:B-1----:R-:W-:-:S03]  /*b9e0*/  IMAD.MOV.U32 R198, RZ, RZ, R235 ;  /* 0x000000ffffc67224 */ /* 0x002fc600078e00eb */
[----:B------:R1:W-:Y:S04]  /*b9f0*/  STS.U8 [R77+UR11+0x1b80], R206 ;  /* 0x001b80ce4d007988 */ /* 0x0003e8000800000b */
[----:B------:R0:W-:Y:S04]  /*ba00*/  STS.U8 [R77+UR11+0x1980], R201 ;  /* 0x001980c94d007988 */ /* 0x0001e8000800000b */
[----:B------:R-:W5:Y:S01]  /*ba10*/  LDL.LU R25, [R1+0x174] ;  /* 0x0001740001197983 */ /* 0x000f620000300800 */
[----:B-1----:R-:W-:-:S03]  /*ba20*/  IMAD.MOV.U32 R206, RZ, RZ, R243 ;  /* 0x000000ffffce7224 */ /* 0x002fc600078e00f3 */
[----:B------:R-:W5:Y:S01]  /*ba30*/  LDL.LU R20, [R1+0x170] ;  /* 0x0001700001147983 */ /* 0x000f620000300800 */
[----:B0-----:R-:W-:-:S03]  /*ba40*/  IMAD.MOV.U32 R201, RZ, RZ, R198 ;  /* 0x000000ffffc97224 */ /* 0x001fc600078e00c6 */
[----:B------:R-:W5:Y:S04]  /*ba50*/  LDL.LU R23, [R1+0x16c] ;  /* 0x00016c0001177983 */ /* 0x000f680000300800 */
[----:B------:R-:W5:Y:S04]  /*ba60*/  LDL.LU R19, [R1+0x168] ;  /* 0x0001680001137983 */ /* 0x000f680000300800 */
[----:B------:R-:W5:Y:S04]  /*ba70*/  LDL.LU R21, [R1+0x164] ;  /* 0x0001640001157983 */ /* 0x000f680000300800 */
[----:B------:R-:W5:Y:S04]  /*ba80*/  LDL.LU R126, [R1+0x160] ;  /* 0x00016000017e7983 */ /* 0x000f680000300800 */
[----:B------:R-:W5:Y:S04]  /*ba90*/  LDL.LU R16, [R1+0x15c] ;  /* 0x00015c0001107983 */ /* 0x000f680000300800 */
[----:B------:R-:W5:Y:S04]  /*baa0*/  LDL.LU R18, [R1+0x158] ;  /* 0x0001580001127983 */ /* 0x000f680000300800 */
[----:B------:R-:W-:Y:S04]  /*bab0*/  STS.U8 [R77+UR11+0x1d80], R247 ;  /* 0x001d80f74d007988 */ /* 0x000fe8000800000b */
[----:B------:R-:W-:Y:S04]  /*bac0*/  STS.U8 [R77+UR11+0x1580], R196 ;  /* 0x001580c44d007988 */ /* 0x000fe8000800000b */
[----:B------:R-:W5:Y:S04]  /*bad0*/  LDL.LU R15, [R1+0x154] ;  /* 0x00015400010f7983 */ /* 0x000f680000300800 */
[----:B------:R-:W5:Y:S04]  /*bae0*/  LDL.LU R17, [R1+0x150] ;  /* 0x0001500001117983 */ /* 0x000f680000300800 */
[----:B---3--:R0:W-:Y:S04]  /*baf0*/  STS.U8 [R77+UR11+0x880], R180 ;  /* 0x000880b44d007988 */ /* 0x0081e8000800000b */
[----:B----4-:R1:W-:Y:S01]  /*bb00*/  STS.U8 [R77+UR11+0x780], R179 ;  /* 0x000780b34d007988 */ /* 0x0103e2000800000b */
[----:B0-----:R-:W-:-:S03]  /*bb10*/  IADD3 R180, P2, PT, R199, R122, RZ ;  /* 0x0000007ac7b47210 */ /* 0x001fc60007f5e0ff */
[----:B------:R0:W-:Y:S01]  /*bb20*/  STS.U8 [R77+UR11+0xa80], R184 ;  /* 0x000a80b84d007988 */ /* 0x0001e2000800000b */
[-C--:B-1----:R-:W-:Y:S01]  /*bb30*/  LEA.HI.X.SX32 R179, R199, R121.reuse, 0x1, P2 ;  /* 0x00000079c7b37211 */ /* 0x082fe200010f0eff */
[----:B------:R-:W-:Y:S02]  /*bb40*/  IMAD R199, R251, UR8, RZ ;  /* 0x00000008fbc77c24 */ /* 0x000fe4000f8e02ff */
[----:B------:R-:W-:Y:S01]  /*bb50*/  @P0 IMAD.MOV.U32 R202, RZ, RZ, R180 ;  /* 0x000000ffffca0224 */ /* 0x000fe200078e00b4 */
[----:B--2---:R1:W-:Y:S02]  /*bb60*/  STS.U8 [R77+UR11+0x980], R183 ;  /* 0x000980b74d007988 */ /* 0x0043e4000800000b */
[C---:B0-----:R-:W-:Y:S01]  /*bb70*/  IADD3 R184, P2, PT, R199.reuse, R122, RZ ;  /* 0x0000007ac7b87210 */ /* 0x041fe20007f5e0ff */
[----:B------:R-:W-:Y:S01]  /*bb80*/  @P0 IMAD.MOV.U32 R203, RZ, RZ, R179 ;  /* 0x000000ffffcb0224 */ /* 0x000fe200078e00b3 */
[----:B------:R0:W-:Y:S02]  /*bb90*/  STS.U8 [R77+UR11+0xb80], R190 ;  /* 0x000b80be4d007988 */ /* 0x0001e4000800000b */
[----:B-1----:R-:W-:-:S02]  /*bba0*/  LEA.HI.X.SX32 R183, R199, R121, 0x1, P2 ;  /* 0x00000079c7b77211 */ /* 0x002fc400010f0eff */
[C---:B------:R-:W-:Y:S01]  /*bbb0*/  IADD3 R211, P2, PT, R210.reuse, R122, RZ ;  /* 0x0000007ad2d37210 */ /* 0x040fe20007f5e0ff */
[----:B------:R1:W2:Y:S03]  /*bbc0*/  @P0 LDG.E.U8 R204, desc[UR24][R202.64] ;  /* 0x00000018cacc0981 */ /* 0x0002a6000c1e1100 */
[----:B------:R-:W-:Y:S01]  /*bbd0*/  LEA.HI.X.SX32 R210, R210, R121, 0x1, P2 ;  /* 0x00000079d2d27211 */ /* 0x000fe200010f0eff */
[----:B------:R3:W-:Y:S04]  /*bbe0*/  STS.U8 [R77+UR11+0xc80], R191 ;  /* 0x000c80bf4d007988 */ /* 0x0007e8000800000b */
[----:B------:R4:W-:Y:S01]  /*bbf0*/  STS.U8 [R77+UR11+0xf80], R186 ;  /* 0x000f80ba4d007988 */ /* 0x0009e2000800000b */
[----:B-1----:R-:W-:-:S02]  /*bc00*/  @P0 IMAD.MOV.U32 R202, RZ, RZ, R184 ;  /* 0x000000ffffca0224 */ /* 0x002fc400078e00b8 */
[----:B------:R-:W-:Y:S01]  /*bc10*/  @P0 IMAD.MOV.U32 R203, RZ, RZ, R183 ;  /* 0x000000ffffcb0224 */ /* 0x000fe200078e00b7 */
[----:B------:R1:W-:Y:S01]  /*bc20*/  STS.U8 [R77+UR11+0x1080], R187 ;  /* 0x001080bb4d007988 */ /* 0x0003e2000800000b */
[----:B0-----:R-:W-:-:S03]  /*bc30*/  @P0 IMAD.MOV.U32 R190, RZ, RZ, R211 ;  /* 0x000000ffffbe0224 */ /* 0x001fc600078e00d3 */
[----:B------:R0:W2:Y:S01]  /*bc40*/  @P0 LDG.E.U8 R207, desc[UR24][R202.64] ;  /* 0x00000018cacf0981 */ /* 0x0000a2000c1e1100 */
[----:B---3--:R-:W-:-:S03]  /*bc50*/  @P0 IMAD.MOV.U32 R191, RZ, RZ, R210 ;  /* 0x000000ffffbf0224 */ /* 0x008fc600078e00d2 */
[----:B------:R3:W-:Y:S01]  /*bc60*/  STS.U8 [R77+UR11+0x1380], R194 ;  /* 0x001380c24d007988 */ /* 0x0007e2000800000b */
[----:B0-----:R-:W-:-:S03]  /*bc70*/  PRMT R203, RZ, 0x7610, R203 ;  /* 0x00007610ffcb7816 */ /* 0x001fc600000000cb */
[----:B------:R0:W-:Y:S04]  /*bc80*/  STS.U8 [R77+UR11+0x1180], R192 ;  /* 0x001180c04d007988 */ /* 0x0001e8000800000b */
[----:B------:R0:W2:Y:S04]  /*bc90*/  @P0 LDG.E.U8 R203, desc[UR24][R190.64] ;  /* 0x00000018becb0981 */ /* 0x0000a8000c1e1100 */
[----:B------:R1:W-:Y:S04]  /*bca0*/  STS.U8 [R77+UR11+0x1280], R124 ;  /* 0x0012807c4d007988 */ /* 0x0003e8000800000b */
[----:B------:R1:W-:Y:S01]  /*bcb0*/  STS.U8 [R77+UR11+0xd80], R188 ;  /* 0x000d80bc4d007988 */ /* 0x0003e2000800000b */
[----:B0-----:R-:W-:-:S02]  /*bcc0*/  IMAD.MOV.U32 R191, RZ, RZ, R226 ;  /* 0x000000ffffbf7224 */ /* 0x001fc400078e00e2 */
[----:B------:R-:W-:Y:S01]  /*bcd0*/  IMAD.MOV.U32 R226, RZ, RZ, R215 ;  /* 0x000000ffffe27224 */ /* 0x000fe200078e00d7 */
[CC--:B------:R-:W-:Y:S01]  /*bce0*/  IADD3 R215, P2, PT, R214.reuse, R122.reuse, RZ ;  /* 0x0000007ad6d77210 */ /* 0x0c0fe20007f5e0ff */
[----:B------:R0:W-:Y:S03]  /*bcf0*/  STS.U8 [R77+UR11+0xe80], R189 ;  /* 0x000e80bd4d007988 */ /* 0x0001e6000800000b */
[-C--:B------:R-:W-:Y:S01]  /*bd00*/  LEA.HI.X.SX32 R214, R214, R121.reuse, 0x1, P2 ;  /* 0x00000079d6d67211 */ /* 0x080fe200010f0eff */
[----:B------:R0:W-:Y:S01]  /*bd10*/  STS.U8 [R77+UR11+0x1480], R193 ;  /* 0x001480c14d007988 */ /* 0x0001e2000800000b */
[CC--:B------:R-:W-:Y:S01]  /*bd20*/  IADD3 R219, P2, PT, R218.reuse, R122.reuse, RZ ;  /* 0x0000007adadb7210 */ /* 0x0c0fe20007f5e0ff */
[----:B------:R-:W-:Y:S02]  /*bd30*/  IMAD.MOV.U32 R251, RZ, RZ, R223 ;  /* 0x000000fffffb7224 */ /* 0x000fe400078e00df */
[----:B------:R0:W-:Y:S01]  /*bd40*/  STS.U8 [R77+UR11+0x1e80], R246 ;  /* 0x001e80f64d007988 */ /* 0x0001e2000800000b */
[-C--:B------:R-:W-:Y:S01]  /*bd50*/  LEA.HI.X.SX32 R218, R218, R121.reuse, 0x1, P2 ;  /* 0x00000079dada7211 */ /* 0x080fe200010f0eff */
[----:B------:R-:W-:Y:S01]  /*bd60*/  IMAD R226, R226, UR8, RZ ;  /* 0x00000008e2e27c24 */ /* 0x000fe2000f8e02ff */
[CC--:B------:R-:W-:Y:S01]  /*bd70*/  IADD3 R223, P2, PT, R222.reuse, R122.reuse, RZ ;  /* 0x0000007adedf7210 */ /* 0x0c0fe20007f5e0ff */
[----:B----4-:R-:W-:Y:S01]  /*bd80*/  @P0 IMAD.MOV.U32 R186, RZ, RZ, R219 ;  /* 0x000000ffffba0224 */ /* 0x010fe200078e00db */
[----:B------:R-:W-:Y:S01]  /*bd90*/  PRMT R199, RZ, 0x7610, R199 ;  /* 0x00007610ffc77816 */ /* 0x000fe200000000c7 */
[----:B-1----:R-:W-:Y:S01]  /*bda0*/  @P0 IMAD.MOV.U32 R187, RZ, RZ, R218 ;  /* 0x000000ffffbb0224 */ /* 0x002fe200078e00da */
[----:B------:R-:W-:Y:S01]  /*bdb0*/  LEA.HI.X.SX32 R222, R222, R121, 0x1, P2 ;  /* 0x00000079dede7211 */ /* 0x000fe200010f0eff */
[----:B---3--:R-:W-:Y:S01]  /*bdc0*/  IMAD.MOV.U32 R194, RZ, RZ, R227 ;  /* 0x000000ffffc27224 */ /* 0x008fe200078e00e3 */
[----:B------:R-:W-:Y:S01]  /*bdd0*/  IADD3 R227, P2, PT, R226, R122, RZ ;  /* 0x0000007ae2e37210 */ /* 0x000fe20007f5e0ff */
[----:B------:R1:W-:Y:S01]  /*bde0*/  STS.U8 [R77+UR11+0x1f80], R250 ;  /* 0x001f80fa4d007988 */ /* 0x0003e2000800000b */
[----:B------:R-:W-:-:S03]  /*bdf0*/  PRMT R192, RZ, 0x7610, R192 ;  /* 0x00007610ffc07816 */ /* 0x000fc600000000c0 */
[----:B------:R3:W4:Y:S01]  /*be00*/  @P0 LDG.E.U8 R199, desc[UR24][R186.64] ;  /* 0x00000018bac70981 */ /* 0x000722000c1e1100 */
[-C--:B------:R-:W-:Y:S01]  /*be10*/  LEA.HI.X.SX32 R226, R226, R121.reuse, 0x1, P2 ;  /* 0x00000079e2e27211 */ /* 0x080fe200010f0eff */
[----:B------:R-:W-:Y:S02]  /*be20*/  IMAD.MOV.U32 R190, RZ, RZ, R242 ;  /* 0x000000ffffbe7224 */ /* 0x000fe400078e00f2 */
[----:B------:R-:W-:Y:S01]  /*be30*/  IMAD.MOV.U32 R242, RZ, RZ, R231 ;  /* 0x000000fffff27224 */ /* 0x000fe200078e00e7 */
[CC--:B------:R-:W-:Y:S01]  /*be40*/  IADD3 R231, P2, PT, R230.reuse, R122.reuse, RZ ;  /* 0x0000007ae6e77210 */ /* 0x0c0fe20007f5e0ff */
[----:B------:R-:W5:Y:S01]  /*be50*/  LDL.LU R13, [R1+0x14c] ;  /* 0x00014c00010d7983 */ /* 0x000f620000300800 */
[----:B---3--:R-:W-:Y:S02]  /*be60*/  @P0 IMAD.MOV.U32 R186, RZ, RZ, R223 ;  /* 0x000000ffffba0224 */ /* 0x008fe400078e00df */
[----:B------:R-:W-:Y:S01]  /*be70*/  @P0 IMAD.MOV.U32 R187, RZ, RZ, R222 ;  /* 0x000000ffffbb0224 */ /* 0x000fe200078e00de */
[----:B------:R-:W-:Y:S01]  /*be80*/  PRMT R124, RZ, 0x7610, R124 ;  /* 0x00007610ff7c7816 */ /* 0x000fe2000000007c */
[----:B------:R-:W-:Y:S01]  /*be90*/  @P0 IMAD.MOV.U32 R188, RZ, RZ, R215 ;  /* 0x000000ffffbc0224 */ /* 0x000fe200078e00d7 */
[----:B------:R-:W-:Y:S01]  /*bea0*/  PRMT R202, RZ, 0x7610, R202 ;  /* 0x00007610ffca7816 */ /* 0x000fe200000000ca */
[----:B0-----:R-:W-:Y:S01]  /*beb0*/  @P0 IMAD.MOV.U32 R189, RZ, RZ, R214 ;  /* 0x000000ffffbd0224 */ /* 0x001fe200078e00d6 */
[----:B------:R0:W3:Y:S01]  /*bec0*/  @P0 LDG.E.U8 R192, desc[UR24][R186.64] ;  /* 0x00000018bac00981 */ /* 0x0000e2000c1e1100 */
[----:B------:R-:W-:Y:S01]  /*bed0*/  LEA.HI.X.SX32 R230, R230, R121, 0x1, P2 ;  /* 0x00000079e6e67211 */ /* 0x000fe200010f0eff */
[----:B------:R-:W-:Y:S01]  /*bee0*/  IMAD.MOV.U32 R195, RZ, RZ, R194 ;  /* 0x000000ffffc37224 */ /* 0x000fe200078e00c2 */
[----:B------:R-:W-:Y:S01]  /*bef0*/  IADD3 R235, P2, PT, R234, R122, RZ ;  /* 0x0000007aeaeb7210 */ /* 0x000fe20007f5e0ff */
[----:B------:R-:W-:Y:S01]  /*bf00*/  IMAD.MOV.U32 R194, RZ, RZ, R251 ;  /* 0x000000ffffc27224 */ /* 0x000fe200078e00fb */
[----:B------:R1:W2:Y:S01]  /*bf10*/  @P0 LDG.E.U8 R202, desc[UR24][R188.64] ;  /* 0x00000018bcca0981 */ /* 0x0002a2000c1e1100 */
[----:B------:R-:W-:-:S02]  /*bf20*/  IMAD.MOV.U32 R193, RZ, RZ, R239 ;  /* 0x000000ffffc17224 */ /* 0x000fc400078e00ef */
[----:B------:R-:W-:Y:S01]  /*bf30*/  IMAD R242, R242, UR8, RZ ;  /* 0x00000008f2f27c24 */ /* 0x000fe2000f8e02ff */
[----:B------:R-:W-:Y:S01]  /*bf40*/  PRMT R196, RZ, 0x7610, R196 ;  /* 0x00007610ffc47816 */ /* 0x000fe200000000c4 */
[----:B0-----:R-:W-:Y:S01]  /*bf50*/  @P0 IMAD.MOV.U32 R186, RZ, RZ, R227 ;  /* 0x000000ffffba0224 */ /* 0x001fe200078e00e3 */
[----:B------:R-:W5:Y:S01]  /*bf60*/  LDL.LU R14, [R1+0x148] ;  /* 0x00014800010e7983 */ /* 0x000f620000300800 */
[----:B------:R-:W-:Y:S02]  /*bf70*/  @P0 IMAD.MOV.U32 R187, RZ, RZ, R226 ;  /* 0x000000ffffbb0224 */ /* 0x000fe400078e00e2 */
[----:B------:R-:W-:Y:S02]  /*bf80*/  IMAD.MOV.U32 R251, RZ, RZ, R238 ;  /* 0x000000fffffb7224 */ /* 0x000fe400078e00ee */
[----:B------:R-:W-:Y:S01]  /*bf90*/  IMAD R238, R12, UR8, RZ ;  /* 0x000000080cee7c24 */ /* 0x000fe2000f8e02ff */
[----:B------:R0:W2:Y:S01]  /*bfa0*/  @P0 LDG.E.U8 R124, desc[UR24][R186.64] ;  /* 0x00000018ba7c0981 */ /* 0x0000a2000c1e1100 */
[----:B-1----:R-:W-:Y:S01]  /*bfb0*/  @P0 IMAD.MOV.U32 R188, RZ, RZ, R231 ;  /* 0x000000ffffbc0224 */ /* 0x002fe200078e00e7 */
[----:B------:R-:W-:Y:S01]  /*bfc0*/  LEA.HI.X.SX32 R234, R234, R121, 0x1, P2 ;  /* 0x00000079eaea7211 */ /* 0x000fe200010f0eff */
[----:B------:R-:W-:Y:S01]  /*bfd0*/  @P0 IMAD.MOV.U32 R189, RZ, RZ, R230 ;  /* 0x000000ffffbd0224 */ /* 0x000fe200078e00e6 */
[----:B------:R-:W-:-:S02]  /*bfe0*/  IADD3 R239, P2, PT, R238, R122, RZ ;  /* 0x0000007aeeef7210 */ /* 0x000fc40007f5e0ff */
[----:B0-----:R-:W-:Y:S02]  /*bff0*/  PRMT R187, RZ, 0x7610, R187 ;  /* 0x00007610ffbb7816 */ /* 0x001fe400000000bb */
[----:B------:R-:W-:-:S04]  /*c000*/  PRMT R186, RZ, 0x7610, R186 ;  /* 0x00007610ffba7816 */ /* 0x000fc800000000ba */
[----:B------:R0:W3:Y:S01]  /*c010*/  @P0 LDG.E.U8 R187, desc[UR24][R188.64] ;  /* 0x00000018bcbb0981 */ /* 0x0000e2000c1e1100 */
[----:B------:R-:W-:Y:S02]  /*c020*/  LEA.HI.X.SX32 R238, R238, R121, 0x1, P2 ;  /* 0x00000079eeee7211 */ /* 0x000fe400010f0eff */
[----:B------:R-:W-:Y:S01]  /*c030*/  IADD3 R243, P2, PT, R242, R122, RZ ;  /* 0x0000007af2f37210 */ /* 0x000fe20007f5e0ff */
[----:B------:R-:W-:Y:S02]  /*c040*/  IMAD.MOV.U32 R197, RZ, RZ, R190 ;  /* 0x000000ffffc57224 */ /* 0x000fe400078e00be */
[----:B0-----:R-:W-:Y:S02]  /*c050*/  @P0 IMAD.MOV.U32 R188, RZ, RZ, R235 ;  /* 0x000000ffffbc0224 */ /* 0x001fe400078e00eb */
[----:B------:R-:W-:Y:S02]  /*c060*/  @P0 IMAD.MOV.U32 R189, RZ, RZ, R234 ;  /* 0x000000ffffbd0224 */ /* 0x000fe400078e00ea */
[----:B------:R-:W-:-:S03]  /*c070*/  IMAD.MOV.U32 R200, RZ, RZ, R191 ;  /* 0x000000ffffc87224 */ /* 0x000fc600078e00bf */
[----:B------:R0:W3:Y:S01]  /*c080*/  @P0 LDG.E.U8 R186, desc[UR24][R188.64] ;  /* 0x00000018bcba0981 */ /* 0x0000e2000c1e1100 */
[----:B------:R-:W-:Y:S01]  /*c090*/  @P0 IMAD.MOV.U32 R190, RZ, RZ, R239 ;  /* 0x000000ffffbe0224 */ /* 0x000fe200078e00ef */
[----:B------:R-:W-:Y:S01]  /*c0a0*/  LEA.HI.X.SX32 R242, R242, R121, 0x1, P2 ;  /* 0x00000079f2f27211 */ /* 0x000fe200010f0eff */
[----:B------:R-:W-:Y:S01]  /*c0b0*/  @P0 IMAD.MOV.U32 R191, RZ, RZ, R238 ;  /* 0x000000ffffbf0224 */ /* 0x000fe200078e00ee */
[----:B0-----:R-:W-:Y:S02]  /*c0c0*/  PRMT R189, RZ, 0x7610, R189 ;  /* 0x00007610ffbd7816 */ /* 0x001fe400000000bd */
[----:B------:R-:W-:-:S04]  /*c0d0*/  PRMT R188, RZ, 0x7610, R188 ;  /* 0x00007610ffbc7816 */ /* 0x000fc800000000bc */
[----:B------:R0:W3:Y:S02]  /*c0e0*/  @P0 LDG.E.U8 R189, desc[UR24][R190.64] ;  /* 0x00000018bebd0981 */ /* 0x0000e4000c1e1100 */
[----:B0-----:R-:W-:Y:S02]  /*c0f0*/  @P0 IMAD.MOV.U32 R190, RZ, RZ, R243 ;  /* 0x000000ffffbe0224 */ /* 0x001fe400078e00f3 */
[----:B------:R-:W-:-:S05]  /*c100*/  @P0 IMAD.MOV.U32 R191, RZ, RZ, R242 ;  /* 0x000000ffffbf0224 */ /* 0x000fca00078e00f2 */
[----:B------:R0:W3:Y:S02]  /*c110*/  @P0 LDG.E.U8 R188, desc[UR24][R190.64] ;  /* 0x00000018bebc0981 */ /* 0x0000e4000c1e1100 */
[----:B0-----:R-:W-:-:S05]  /*c120*/  IMAD R190, R195, UR8, RZ ;  /* 0x00000008c3be7c24 */ /* 0x001fca000f8e02ff */
[----:B------:R-:W-:-:S04]  /*c130*/  IADD3 R247, P2, PT, R190, R122, RZ ;  /* 0x0000007abef77210 */ /* 0x000fc80007f5e0ff */
[-C--:B------:R-:W-:Y:S01]  /*c140*/  LEA.HI.X.SX32 R246, R190, R121.reuse, 0x1, P2 ;  /* 0x00000079bef67211 */ /* 0x080fe200010f0eff */
[----:B------:R-:W-:Y:S02]  /*c150*/  IMAD R190, R206, UR8, RZ ;  /* 0x00000008cebe7c24 */ /* 0x000fe4000f8e02ff */
[----:B------:R-:W-:Y:S01]  /*c160*/  IMAD.MOV.U32 R206, RZ, RZ, R251 ;  /* 0x000000ffffce7224 */ /* 0x000fe200078e00fb */
[----:B------:R-:W-:Y:S02]  /*c170*/  PRMT R191, RZ, 0x7610, R191 ;  /* 0x00007610ffbf7816 */ /* 0x000fe400000000bf */
[C---:B------:R-:W-:Y:S01]  /*c180*/  IADD3 R251, P2, PT, R190.reuse, R122, RZ ;  /* 0x0000007abefb7210 */ /* 0x040fe20007f5e0ff */
[----:B------:R-:W-:Y:S02]  /*c190*/  IMAD.MOV.U32 R198, RZ, RZ, R194 ;  /* 0x000000ffffc67224 */ /* 0x000fe400078e00c2 */
[----:B------:R-:W-:Y:S01]  /*c1a0*/  @P0 IMAD.MOV.U32 R194, RZ, RZ, R247 ;  /* 0x000000ffffc20224 */ /* 0x000fe200078e00f7 */
[----:B------:R-:W-:Y:S01]  /*c1b0*/  LEA.HI.X.SX32 R250, R190, R121, 0x1, P2 ;  /* 0x00000079befa7211 */ /* 0x000fe200010f0eff */
[----:B------:R-:W-:Y:S01]  /*c1c0*/  @P0 IMAD.MOV.U32 R195, RZ, RZ, R246 ;  /* 0x000000ffffc30224 */ /* 0x000fe200078e00f6 */
[----:B------:R-:W-:-:S04]  /*c1d0*/  PRMT R190, RZ, 0x7610, R190 ;  /* 0x00007610ffbe7816 */ /* 0x000fc800000000be */
[----:B------:R0:W3:Y:S02]  /*c1e0*/  @P0 LDG.E.U8 R191, desc[UR24][R194.64] ;  /* 0x00000018c2bf0981 */ /* 0x0000e4000c1e1100 */
[----:B0-----:R-:W-:Y:S02]  /*c1f0*/  @P0 IMAD.MOV.U32 R194, RZ, RZ, R251 ;  /* 0x000000ffffc20224 */ /* 0x001fe400078e00fb */
[----:B------:R-:W-:-:S05]  /*c200*/  @P0 IMAD.MOV.U32 R195, RZ, RZ, R250 ;  /* 0x000000ffffc30224 */ /* 0x000fca00078e00fa */
[----:B------:R0:W3:Y:S01]  /*c210*/  @P0 LDG.E.U8 R190, desc[UR24][R194.64] ;  /* 0x00000018c2be0981 */ /* 0x0000e2000c1e1100 */
[----:B------:R-:W-:-:S05]  /*c220*/  IMAD R193, R193, UR8, RZ ;  /* 0x00000008c1c17c24 */ /* 0x000fca000f8e02ff */
[----:B0-----:R-:W-:-:S04]  /*c230*/  IADD3 R194, P2, PT, R193, R122, RZ ;  /* 0x0000007ac1c27210 */ /* 0x001fc80007f5e0ff */
[----:B------:R-:W-:Y:S01]  /*c240*/  LEA.HI.X.SX32 R195, R193, R121, 0x1, P2 ;  /* 0x00000079c1c37211 */ /* 0x000fe200010f0eff */
[----:B------:R-:W-:Y:S01]  /*c250*/  IMAD R193, R201, UR8, RZ ;  /* 0x00000008c9c17c24 */ /* 0x000fe2000f8e02ff */
[----:B------:R0:W-:Y:S04]  /*c260*/  STS.U8 [R77+UR11+0x2180], R200 ;  /* 0x002180c84d007988 */ /* 0x0001e8000800000b */
[----:B------:R1:W-:Y:S04]  /*c270*/  STS.U8 [R77+UR11+0x3f80], R11 ;  /* 0x003f800b4d007988 */ /* 0x0003e8000800000b */
[----:B------:R1:W3:Y:S01]  /*c280*/  @P0 LDG.E.U8 R196, desc[UR24][R194.64] ;  /* 0x00000018c2c40981 */ /* 0x0002e2000c1e1100 */
[----:B0-----:R-:W-:-:S03]  /*c290*/  IADD3 R200, P2, PT, R193, R122, RZ ;  /* 0x0000007ac1c87210 */ /* 0x001fc60007f5e0ff */
[----:B-1----:R-:W5:Y:S01]  /*c2a0*/  LDL.LU R11, [R1+0x144] ;  /* 0x00014400010b7983 */ /* 0x002f620000300800 */
[----:B------:R-:W-:Y:S01]  /*c2b0*/  LEA.HI.X.SX32 R201, R193, R121, 0x1, P2 ;  /* 0x00000079c1c97211 */ /* 0x000fe200010f0eff */
[----:B------:R-:W-:Y:S02]  /*c2c0*/  IMAD R193, R198, UR8, RZ ;  /* 0x00000008c6c17c24 */ /* 0x000fe4000f8e02ff */
[----:B------:R-:W5:Y:S04]  /*c2d0*/  LDL.LU R12, [R1+0x140] ;  /* 0x00014000010c7983 */ /* 0x000f680000300800 */
[----:B------:R0:W-:Y:S01]  /*c2e0*/  STL [R1+0x8], R194 ;  /* 0x000008c201007387 */ /* 0x0001e20000100800 */
[----:B------:R-:W-:-:S03]  /*c2f0*/  IADD3 R198, P2, PT, R193, R122, RZ ;  /* 0x0000007ac1c67210 */ /* 0x000fc60007f5e0ff */
[----:B------:R1:W-:Y:S01]  /*c300*/  STL [R1+0x4], R195 ;  /* 0x000004c301007387 */ /* 0x0003e20000100800 */
[----:B0-----:R-:W-:-:S03]  /*c310*/  PRMT R194, RZ, 0x7610, R194 ;  /* 0x00007610ffc27816 */ /* 0x001fc600000000c2 */
[----:B------:R0:W-:Y:S04]  /*c320*/  STL [R1+0x18], R200 ;  /* 0x000018c801007387 */ /* 0x0001e80000100800 */
[----:B------:R0:W3:Y:S01]  /*c330*/  @P0 LDG.E.U8 R194, desc[UR24][R200.64] ;  /* 0x00000018c8c20981 */ /* 0x0000e2000c1e1100 */
[----:B-1----:R-:W-:Y:S02]  /*c340*/  PRMT R195, RZ, 0x7610, R195 ;  /* 0x00007610ffc37816 */ /* 0x002fe400000000c3 */
[----:B0-----:R-:W-:Y:S01]  /*c350*/  LEA.HI.X.SX32 R200, R193, R121, 0x1, P2 ;  /* 0x00000079c1c87211 */ /* 0x001fe200010f0eff */
[----:B------:R-:W-:Y:S01]  /*c360*/  IMAD R193, R206, UR8, RZ ;  /* 0x00000008cec17c24 */ /* 0x000fe2000f8e02ff */
[----:B------:R-:W-:Y:S04]  /*c370*/  STL [R1+0x14], R201 ;  /* 0x000014c901007387 */ /* 0x000fe80000100800 */
[----:B------:R-:W-:Y:S04]  /*c380*/  STL [R1+0x28], R198 ;  /* 0x000028c601007387 */ /* 0x000fe80000100800 */
[----:B------:R-:W-:Y:S04]  /*c390*/  STL [R1+0x24], R200 ;  /* 0x000024c801007387 */ /* 0x000fe80000100800 */
[----:B----4-:R0:W-:Y:S02]  /*c3a0*/  STS.U8 [R77+UR11+0x2680], R199 ;  /* 0x002680c74d007988 */ /* 0x0101e4000800000b */
[----:B0-----:R-:W-:-:S05]  /*c3b0*/  @P0 IMAD.MOV.U32 R199, RZ, RZ, R200 ;  /* 0x000000ffffc70224 */ /* 0x001fca00078e00c8 */
[----:B------:R0:W4:Y:S02]  /*c3c0*/  @P0 LDG.E.U8 R195, desc[UR24][R198.64] ;  /* 0x00000018c6c30981 */ /* 0x000124000c1e1100 */
[----:B0-----:R-:W-:-:S04]  /*c3d0*/  IADD3 R198, P2, PT, R193, R122, RZ ;  /* 0x0000007ac1c67210 */ /* 0x001fc80007f5e0ff */
[----:B------:R-:W-:Y:S02]  /*c3e0*/  LEA.HI.X.SX32 R199, R193, R121, 0x1, P2 ;  /* 0x00000079c1c77211 */ /* 0x000fe400010f0eff */
[----:B------:R-:W-:Y:S01]  /*c3f0*/  PRMT R193, RZ, 0x7610, R193 ;  /* 0x00007610ffc17816 */ /* 0x000fe200000000c1 */
[----:B--2---:R0:W-:Y:S04]  /*c400*/  STS.U8 [R77+UR11+0x2880], R124 ;  /* 0x0028807c4d007988 */ /* 0x0041e8000800000b */
[----:B------:R1:W-:Y:S04]  /*c410*/  STL [R1+0x38], R198 ;  /* 0x000038c601007387 */ /* 0x0003e80000100800 */
[----:B------:R1:W2:Y:S01]  /*c420*/  @P0 LDG.E.U8 R193, desc[UR24][R198.64] ;  /* 0x00000018c6c10981 */ /* 0x0002a2000c1e1100 */
[----:B0-----:R-:W-:-:S05]  /*c430*/  IMAD R124, R197, UR8, RZ ;  /* 0x00000008c57c7c24 */ /* 0x001fca000f8e02ff */
[----:B------:R-:W-:-:S04]  /*c440*/  IADD3 R197, P2, PT, R124, R122, RZ ;  /* 0x0000007a7cc57210 */ /* 0x000fc80007f5e0ff */
[----:B-1----:R-:W-:Y:S01]  /*c450*/  LEA.HI.X.SX32 R198, R124, R121, 0x1, P2 ;  /* 0x000000797cc67211 */ /* 0x002fe200010f0eff */
[----:B------:R-:W-:Y:S01]  /*c460*/  IMAD R124, R8, UR8, RZ ;  /* 0x00000008087c7c24 */ /* 0x000fe2000f8e02ff */
[----:B------:R-:W-:Y:S04]  /*c470*/  STL [R1+0x34], R199 ;  /* 0x000034c701007387 */ /* 0x000fe80000100800 */
[----:B------:R-:W-:Y:S04]  /*c480*/  STL [R1+0x48], R197 ;  /* 0x000048c501007387 */ /* 0x000fe80000100800 */
[----:B---3--:R0:W-:Y:S04]  /*c490*/  STS.U8 [R77+UR11+0x2780], R192 ;  /* 0x002780c04d007988 */ /* 0x0081e8000800000b */
[----:B------:R1:W-:Y:S04]  /*c4a0*/  STS.U8 [R77+UR11+0x2a80], R186 ;  /* 0x002a80ba4d007988 */ /* 0x0003e8000800000b */
[----:B------:R3:W-:Y:S01]  /*c4b0*/  STS.U8 [R77+UR11+0x2980], R187 ;  /* 0x002980bb4d007988 */ /* 0x0007e2000800000b */
[----:B0-----:R-:W-:Y:S01]  /*c4c0*/  PRMT R192, RZ, 0x7610, R192 ;  /* 0x00007610ffc07816 */ /* 0x001fe200000000c0 */
[----:B-1----:R-:W-:Y:S01]  /*c4d0*/  @P0 IMAD.MOV.U32 R186, RZ, RZ, R197 ;  /* 0x000000ffffba0224 */ /* 0x002fe200078e00c5 */
[----:B------:R-:W-:Y:S01]  /*c4e0*/  IADD3 R197, P2, PT, R124, R122, RZ ;  /* 0x0000007a7cc57210 */ /* 0x000fe20007f5e0ff */
[----:B------:R0:W-:Y:S01]  /*c4f0*/  STL [R1+0x44], R198 ;  /* 0x000044c601007387 */ /* 0x0001e20000100800 */
[----:B---3--:R-:W-:-:S03]  /*c500*/  @P0 IMAD.MOV.U32 R187, RZ, RZ, R198 ;  /* 0x000000ffffbb0224 */ /* 0x008fc600078e00c6 */
[----:B------:R1:W-:Y:S04]  /*c510*/  STS.U8 [R77+UR11+0x2b80], R189 ;  /* 0x002b80bd4d007988 */ /* 0x0003e8000800000b */
[----:B------:R3:W2:Y:S01]  /*c520*/  @P0 LDG.E.U8 R192, desc[UR24][R186.64] ;  /* 0x00000018bac00981 */ /* 0x0006a2000c1e1100 */
[----:B0-----:R-:W-:Y:S01]  /*c530*/  LEA.HI.X.SX32 R198, R124, R121, 0x1, P2 ;  /* 0x000000797cc67211 */ /* 0x001fe200010f0eff */
[----:B------:R-:W-:Y:S02]  /*c540*/  IMAD R124, R10, UR8, RZ ;  /* 0x000000080a7c7c24 */ /* 0x000fe4000f8e02ff */
[----:B------:R-:W5:Y:S02]  /*c550*/  LDL.LU R8, [R1+0x13c] ;  /* 0x00013c0001087983 */ /* 0x000f640000300800 */
[----:B-1----:R-:W-:Y:S01]  /*c560*/  @P0 IMAD.MOV.U32 R189, RZ, RZ, R198 ;  /* 0x000000ffffbd0224 */ /* 0x002fe200078e00c6 */
[----:B---3--:R-:W-:Y:S01]  /*c570*/  PRMT R187, RZ, 0x7610, R187 ;  /* 0x00007610ffbb7816 */ /* 0x008fe200000000bb */
[----:B------:R0:W-:Y:S01]  /*c580*/  STS.U8 [R77+UR11+0x2c80], R188 ;  /* 0x002c80bc4d007988 */ /* 0x0001e2000800000b */
[----:B------:R-:W-:Y:S01]  /*c590*/  PRMT R186, RZ, 0x7610, R186 ;  /* 0x00007610ffba7816 */ /* 0x000fe200000000ba */
[----:B0-----:R-:W-:-:S05]  /*c5a0*/  @P0 IMAD.MOV.U32 R188, RZ, RZ, R197 ;  /* 0x000000ffffbc0224 */ /* 0x001fca00078e00c5 */
[----:B------:R0:W3:Y:S04]  /*c5b0*/  @P0 LDG.E.U8 R187, desc[UR24][R188.64] ;  /* 0x00000018bcbb0981 */ /* 0x0000e8000c1e1100 */
[----:B------:R-:W-:Y:S01]  /*c5c0*/  STL [R1+0x58], R197 ;  /* 0x000058c501007387 */ /* 0x000fe20000100800 */
[----:B0-----:R-:W-:-:S03]  /*c5d0*/  IADD3 R188, P2, PT, R124, R122, RZ ;  /* 0x0000007a7cbc7210 */ /* 0x001fc60007f5e0ff */
[----:B------:R-:W-:Y:S01]  /*c5e0*/  STL [R1+0x54], R198 ;  /* 0x000054c601007387 */ /* 0x000fe20000100800 */
[----:B------:R-:W-:Y:S01]  /*c5f0*/  LEA.HI.X.SX32 R189, R124, R121, 0x1, P2 ;  /* 0x000000797cbd7211 */ /* 0x000fe200010f0eff */
[----:B------:R-:W-:Y:S02]  /*c600*/  IMAD R124, R7, UR8, RZ ;  /* 0x00000008077c7c24 */ /* 0x000fe4000f8e02ff */
[----:B------:R-:W5:Y:S04]  /*c610*/  LDL.LU R10, [R1+0x138] ;  /* 0x00013800010a7983 */ /* 0x000f680000300800 */
[----:B------:R0:W-:Y:S04]  /*c620*/  STL [R1+0x70], R188 ;  /* 0x000070bc01007387 */ /* 0x0001e80000100800 */
[----:B------:R0:W2:Y:S04]  /*c630*/  @P0 LDG.E.U8 R186, desc[UR24][R188.64] ;  /* 0x00000018bcba0981 */ /* 0x0000a8000c1e1100 */
[----:B------:R1:W-:Y:S04]  /*c640*/  STL [R1+0x64], R189 ;  /* 0x000064bd01007387 */ /* 0x0003e80000100800 */
[----:B------:R-:W5:Y:S01]  /*c650*/  LDL.LU R7, [R1+0x134] ;  /* 0x0001340001077983 */ /* 0x000f620000300800 */
[----:B0-----:R-:W-:-:S04]  /*c660*/  IADD3 R188, P2, PT, R124, R122, RZ ;  /* 0x0000007a7cbc7210 */ /* 0x001fc80007f5e0ff */
[----:B-1----:R-:W-:Y:S02]  /*c670*/  LEA.HI.X.SX32 R189, R124, R121, 0x1, P2 ;  /* 0x000000797cbd7211 */ /* 0x002fe400010f0eff */
[----:B------:R-:W-:Y:S01]  /*c680*/  PRMT R124, RZ, 0x7610, R124 ;  /* 0x00007610ff7c7816 */ /* 0x000fe2000000007c */
[----:B------:R0:W-:Y:S05]  /*c690*/  STL [R1+0x80], R188 ;  /* 0x000080bc01007387 */ /* 0x0001ea0000100800 */
[----:B------:R0:W4:Y:S04]  /*c6a0*/  @P0 LDG.E.U8 R124, desc[UR24][R188.64] ;  /* 0x00000018bc7c0981 */ /* 0x000128000c1e1100 */
[----:B------:R1:W-:Y:S01]  /*c6b0*/  STL [R1+0x7c], R189 ;  /* 0x00007cbd01007387 */ /* 0x0003e20000100800 */
[----:B0-----:R-:W-:-:S03]  /*c6c0*/  IMAD R188, R9, UR8, RZ ;  /* 0x0000000809bc7c24 */ /* 0x001fc6000f8e02ff */
[----:B------:R0:W-:Y:S02]  /*c6d0*/  STS.U8 [R77+UR11+0x2e80], R190 ;  /* 0x002e80be4d007988 */ /* 0x0001e4000800000b */
[C---:B-1----:R-:W-:Y:S02]  /*c6e0*/  IADD3 R189, P2, PT, R188.reuse, R122, RZ ;  /* 0x0000007abcbd7210 */ /* 0x042fe40007f5e0ff */
[----:B------:R-:W5:Y:S02]  /*c6f0*/  LDL.LU R9, [R1+0x130] ;  /* 0x0001300001097983 */ /* 0x000f640000300800 */
[----:B0-----:R-:W-:Y:S02]  /*c700*/  LEA.HI.X.SX32 R190, R188, R121, 0x1, P2 ;  /* 0x00000079bcbe7211 */ /* 0x001fe400010f0eff */
[----:B------:R0:W-:Y:S01]  /*c710*/  STS.U8 [R77+UR11+0x2d80], R191 ;  /* 0x002d80bf4d007988 */ /* 0x0001e2000800000b */
[----:B------:R-:W-:-:S03]  /*c720*/  PRMT R188, RZ, 0x7610, R188 ;  /* 0x00007610ffbc7816 */ /* 0x000fc600000000bc */
[----:B------:R-:W-:Y:S04]  /*c730*/  STL [R1+0x90], R189 ;  /* 0x000090bd01007387 */ /* 0x000fe80000100800 */
[----:B------:R1:W-:Y:S01]  /*c740*/  STL [R1+0x8c], R190 ;  /* 0x00008cbe01007387 */ /* 0x0003e20000100800 */
[----:B0-----:R-:W-:Y:S02]  /*c750*/  @P0 IMAD.MOV.U32 R191, RZ, RZ, R190 ;  /* 0x000000ffffbf0224 */ /* 0x001fe400078e00be */
[----:B-1----:R-:W-:-:S05]  /*c760*/  @P0 IMAD.MOV.U32 R190, RZ, RZ, R189 ;  /* 0x000000ffffbe0224 */ /* 0x002fca00078e00bd */
[----:B------:R0:W4:Y:S01]  /*c770*/  @P0 LDG.E.U8 R188, desc[UR24][R190.64] ;  /* 0x00000018bebc0981 */ /* 0x000122000c1e1100 */
[----:B------:R-:W-:-:S03]  /*c780*/  IMAD R189, R4, UR8, RZ ;  /* 0x0000000804bd7c24 */ /* 0x000fc6000f8e02ff */
[----:B------:R-:W5:Y:S02]  /*c790*/  LDL.LU R4, [R1+0x12c] ;  /* 0x00012c0001047983 */ /* 0x000f640000300800 */
[----:B0-----:R-:W-:-:S04]  /*c7a0*/  IADD3 R190, P2, PT, R189, R122, RZ ;  /* 0x0000007abdbe7210 */ /* 0x001fc80007f5e0ff */
[----:B------:R-:W-:Y:S01]  /*c7b0*/  LEA.HI.X.SX32 R191, R189, R121, 0x1, P2 ;  /* 0x00000079bdbf7211 */ /* 0x000fe200010f0eff */
[----:B------:R-:W-:Y:S01]  /*c7c0*/  IMAD R189, R6, UR8, RZ ;  /* 0x0000000806bd7c24 */ /* 0x000fe2000f8e02ff */
[----:B------:R-:W-:Y:S04]  /*c7d0*/  STL [R1+0xa0], R190 ;  /* 0x0000a0be01007387 */ /* 0x000fe80000100800 */
[----:B------:R-:W-:Y:S04]  /*c7e0*/  STL [R1+0x9c], R191 ;  /* 0x00009cbf01007387 */ /* 0x000fe80000100800 */
[----:B------:R-:W5:Y:S04]  /*c7f0*/  LDL.LU R6, [R1+0x128] ;  /* 0x0001280001067983 */ /* 0x000f680000300800 */
[----:B---3--:R0:W-:Y:S02]  /*c800*/  STS.U8 [R77+UR11+0x3480], R187 ;  /* 0x003480bb4d007988 */ /* 0x0081e4000800000b */
[----:B0-----:R-:W-:-:S06]  /*c810*/  PRMT R187, RZ, 0x7610, R187 ;  /* 0x00007610ffbb7816 */ /* 0x001fcc00000000bb */
[----:B------:R0:W3:Y:S04]  /*c820*/  @P0 LDG.E.U8 R187, desc[UR24][R190.64] ;  /* 0x00000018bebb0981 */ /* 0x0000e8000c1e1100 */
[----:B--2---:R1:W-:Y:S01]  /*c830*/  STS.U8 [R77+UR11+0x3580], R186 ;  /* 0x003580ba4d007988 */ /* 0x0043e2000800000b */
[----:B0-----:R-:W-:-:S04]  /*c840*/  IADD3 R190, P2, PT, R189, R122, RZ ;  /* 0x0000007abdbe7210 */ /* 0x001fc80007f5e0ff */
[----:B------:R-:W-:Y:S02]  /*c850*/  LEA.HI.X.SX32 R191, R189, R121, 0x1, P2 ;  /* 0x00000079bdbf7211 */ /* 0x000fe400010f0eff */
[----:B-1----:R-:W-:Y:S01]  /*c860*/  PRMT R186, RZ, 0x7610, R186 ;  /* 0x00007610ffba7816 */ /* 0x002fe200000000ba */
[----:B------:R-:W-:Y:S05]  /*c870*/  STL [R1+0xb0], R190 ;  /* 0x0000b0be01007387 */ /* 0x000fea0000100800 */
[----:B------:R0:W2:Y:S04]  /*c880*/  @P0 LDG.E.U8 R186, desc[UR24][R190.64] ;  /* 0x00000018beba0981 */ /* 0x0000a8000c1e1100 */
[----:B----4-:R1:W-:Y:S02]  /*c890*/  STS.U8 [R77+UR11+0x3680], R124 ;  /* 0x0036807c4d007988 */ /* 0x0103e4000800000b */
[----:B-1----:R-:W-:-:S05]  /*c8a0*/  IMAD R124, R3, UR8, RZ ;  /* 0x00000008037c7c24 */ /* 0x002fca000f8e02ff */
[C---:B------:R-:W-:Y:S01]  /*c8b0*/  IADD3 R189, P2, PT, R124.reuse, R122, RZ ;  /* 0x0000007a7cbd7210 */ /* 0x040fe20007f5e0ff */
[----:B------:R-:W-:Y:S03]  /*c8c0*/  STL [R1+0xac], R191 ;  /* 0x0000acbf01007387 */ /* 0x000fe60000100800 */
[----:B0-----:R-:W-:Y:S01]  /*c8d0*/  LEA.HI.X.SX32 R190, R124, R121, 0x1, P2 ;  /* 0x000000797cbe7211 */ /* 0x001fe200010f0eff */
[----:B------:R-:W5:Y:S01]  /*c8e0*/  LDL.LU R3, [R1+0x124] ;  /* 0x0001240001037983 */ /* 0x000f620000300800 */
[----:B------:R-:W-:-:S03]  /*c8f0*/  PRMT R124, RZ, 0x7610, R124 ;  /* 0x00007610ff7c7816 */ /* 0x000fc6000000007c */
[----:B------:R-:W-:Y:S04]  /*c900*/  STL [R1+0xc0], R189 ;  /* 0x0000c0bd01007387 */ /* 0x000fe80000100800 */
[----:B------:R0:W-:Y:S02]  /*c910*/  STS.U8 [R77+UR11+0x3780], R188 ;  /* 0x003780bc4d007988 */ /* 0x0001e4000800000b */
[----:B0-----:R-:W-:Y:S02]  /*c920*/  @P0 IMAD.MOV.U32 R188, RZ, RZ, R189 ;  /* 0x000000ffffbc0224 */ /* 0x001fe400078e00bd */
[----:B------:R-:W-:-:S05]  /*c930*/  @P0 IMAD.MOV.U32 R189, RZ, RZ, R190 ;  /* 0x000000ffffbd0224 */ /* 0x000fca00078e00be */
[----:B------:R0:W4:Y:S04]  /*c940*/  @P0 LDG.E.U8 R124, desc[UR24][R188.64] ;  /* 0x00000018bc7c0981 */ /* 0x000128000c1e1100 */
[----:B---3--:R1:W-:Y:S02]  /*c950*/  STS.U8 [R77+UR11+0x3880], R187 ;  /* 0x003880bb4d007988 */ /* 0x0083e4000800000b */
[----:B-1----:R-:W-:-:S05]  /*c960*/  IMAD R187, R5, UR8, RZ ;  /* 0x0000000805bb7c24 */ /* 0x002fca000f8e02ff */
[----:B0-----:R-:W-:-:S04]  /*c970*/  IADD3 R188, P2, PT, R187, R122, RZ ;  /* 0x0000007abbbc7210 */ /* 0x001fc80007f5e0ff */
[----:B------:R-:W-:Y:S01]  /*c980*/  LEA.HI.X.SX32 R189, R187, R121, 0x1, P2 ;  /* 0x00000079bbbd7211 */ /* 0x000fe200010f0eff */
[----:B--2---:R0:W-:Y:S04]  /*c990*/  STS.U8 [R77+UR11+0x3980], R186 ;  /* 0x003980ba4d007988 */ /* 0x0041e8000800000b */
[----:B------:R-:W-:Y:S02]  /*c9a0*/  @P0 IMAD.MOV.U32 R187, RZ, RZ, R189 ;  /* 0x000000ffffbb0224 */ /* 0x000fe400078e00bd */
[----:B0-----:R-:W-:Y:S01]  /*c9b0*/  @P0 IMAD.MOV.U32 R186, RZ, RZ, R188 ;  /* 0x000000ffffba0224 */ /* 0x001fe200078e00bc */
[----:B----4-:R0:W-:Y:S02]  /*c9c0*/  STS.U8 [R77+UR11+0x3a80], R124 ;  /* 0x003a807c4d007988 */ /* 0x0101e4000800000b */
[----:B0-----:R-:W-:-:S06]  /*c9d0*/  PRMT R124, RZ, 0x7610, R124 ;  /* 0x00007610ff7c7816 */ /* 0x001fcc000000007c */
[----:B------:R0:W2:Y:S04]  /*c9e0*/  @P0 LDG.E.U8 R124, desc[UR24][R186.64] ;  /* 0x00000018ba7c0981 */ /* 0x0000a8000c1e1100 */
[----:B------:R-:W-:Y:S04]  /*c9f0*/  STL [R1+0xbc], R190 ;  /* 0x0000bcbe01007387 */ /* 0x000fe80000100800 */
[----:B------:R-:W5:Y:S01]  /*ca00*/  LDL.LU R5, [R1+0x120] ;  /* 0x0001200001057983 */ /* 0x000f620000300800 */
[----:B0-----:R-:W-:-:S03]  /*ca10*/  IMAD R186, R0, UR8, RZ ;  /* 0x0000000800ba7c24 */ /* 0x001fc6000f8e02ff */
[----:B------:R0:W-:Y:S02]  /*ca20*/  STL [R1+0xd0], R188 ;  /* 0x0000d0bc01007387 */ /* 0x0001e40000100800 */
[C---:B------:R-:W-:Y:S02]  /*ca30*/  IADD3 R187, P2, PT, R186.reuse, R122, RZ ;  /* 0x0000007ababb7210 */ /* 0x040fe40007f5e0ff */
[----:B------:R-:W-:Y:S04]  /*ca40*/  STL [R1+0xcc], R189 ;  /* 0x0000ccbd01007387 */ /* 0x000fe80000100800 */
[----:B------:R-:W5:Y:S01]  /*ca50*/  LDL.LU R0, [R1+0x11c] ;  /* 0x00011c0001007983 */ /* 0x000f620000300800 */
[----:B0-----:R-:W-:Y:S01]  /*ca60*/  LEA.HI.X.SX32 R188, R186, R121, 0x1, P2 ;  /* 0x00000079babc7211 */ /* 0x001fe200010f0eff */
[----:B------:R-:W-:-:S02]  /*ca70*/  @P0 IMAD.MOV.U32 R186, RZ, RZ, R187 ;  /* 0x000000ffffba0224 */ /* 0x000fc400078e00bb */
[----:B------:R0:W-:Y:S02]  /*ca80*/  STL [R1+0xe0], R187 ;  /* 0x0000e0bb01007387 */ /* 0x0001e40000100800 */
[----:B0-----:R-:W-:Y:S02]  /*ca90*/  @P0 IMAD.MOV.U32 R187, RZ, RZ, R188 ;  /* 0x000000ffffbb0224 */ /* 0x001fe400078e00bc */
[----:B--2---:R0:W-:Y:S02]  /*caa0*/  STS.U8 [R77+UR11+0x3b80], R124 ;  /* 0x003b807c4d007988 */ /* 0x0041e4000800000b */
[----:B0-----:R-:W-:-:S06]  /*cab0*/  PRMT R124, RZ, 0x7610, R124 ;  /* 0x00007610ff7c7816 */ /* 0x001fcc000000007c */
[----:B------:R0:W2:Y:S02]  /*cac0*/  @P0 LDG.E.U8 R124, desc[UR24][R186.64] ;  /* 0x00000018ba7c0981 */ /* 0x0000a4000c1e1100 */
[----:B0-----:R-:W-:Y:S02]  /*cad0*/  IMAD R186, R2, UR8, RZ ;  /* 0x0000000802ba7c24 */ /* 0x001fe4000f8e02ff */
[----:B------:R0:W-:Y:S03]  /*cae0*/  STL [R1+0xdc], R188 ;  /* 0x0000dcbc01007387 */ /* 0x0001e60000100800 */
[C---:B------:R-:W-:Y:S01]  /*caf0*/  IADD3 R187, P2, PT, R186.reuse, R122, RZ ;  /* 0x0000007ababb7210 */ /* 0x040fe20007f5e0ff */
[----:B------:R-:W5:Y:S03]  /*cb00*/  LDL.LU R2, [R1+0x118] ;  /* 0x0001180001027983 */ /* 0x000f660000300800 */
[----:B0-----:R-:W-:Y:S01]  /*cb10*/  LEA.HI.X.SX32 R188, R186, R121, 0x1, P2 ;  /* 0x00000079babc7211 */ /* 0x001fe200010f0eff */
[----:B------:R0:W-:Y:S01]  /*cb20*/  STL [R1+0xf0], R187 ;  /* 0x0000f0bb01007387 */ /* 0x0001e20000100800 */
[----:B------:R-:W-:-:S03]  /*cb30*/  @P0 IMAD.MOV.U32 R186, RZ, RZ, R187 ;  /* 0x000000ffffba0224 */ /* 0x000fc600078e00bb */
[----:B0-----:R-:W-:Y:S01]  /*cb40*/  @P0 IMAD.MOV.U32 R187, RZ, RZ, R188 ;  /* 0x000000ffffbb0224 */ /* 0x001fe200078e00bc */
[----:B--2---:R0:W-:Y:S02]  /*cb50*/  STS.U8 [R77+UR11+0x3c80], R124 ;  /* 0x003c807c4d007988 */ /* 0x0041e4000800000b */
[----:B0-----:R-:W-:-:S06]  /*cb60*/  PRMT R124, RZ, 0x7610, R124 ;  /* 0x00007610ff7c7816 */ /* 0x001fcc000000007c */
[----:B------:R0:W2:Y:S02]  /*cb70*/  @P0 LDG.E.U8 R124, desc[UR24][R186.64] ;  /* 0x00000018ba7c0981 */ /* 0x0000a4000c1e1100 */
[----:B0-----:R-:W-:Y:S02]  /*cb80*/  IMAD R186, R123, UR8, RZ ;  /* 0x000000087bba7c24 */ /* 0x001fe4000f8e02ff */
[----:B------:R-:W0:Y:S03]  /*cb90*/  LDC R123, c[0x0][0x3a0] ;  /* 0x0000e800ff7b7b82 */ /* 0x000e260000000800 */
[----:B------:R-:W-:-:S04]  /*cba0*/  IADD3 R122, P2, PT, R186, R122, RZ ;  /* 0x0000007aba7a7210 */ /* 0x000fc80007f5e0ff */
[----:B------:R-:W-:Y:S01]  /*cbb0*/  LEA.HI.X.SX32 R187, R186, R121, 0x1, P2 ;  /* 0x00000079babb7211 */ /* 0x000fe200010f0eff */
[----:B------:R-:W-:Y:S01]  /*cbc0*/  @P0 IMAD.MOV.U32 R186, RZ, RZ, R122 ;  /* 0x000000ffffba0224 */ /* 0x000fe200078e007a */
[----:B------:R-:W-:-:S06]  /*cbd0*/  PRMT R121, RZ, 0x7610, R121 ;  /* 0x00007610ff797816 */ /* 0x000fcc0000000079 */
[----:B------:R-:W3:Y:S04]  /*cbe0*/  @P0 LDG.E.U8 R121, desc[UR24][R186.64] ;  /* 0x00000018ba790981 */ /* 0x000ee8000c1e1100 */
[----:B------:R1:W-:Y:S04]  /*cbf0*/  STS.U8 [R77+UR11+0x1c80], R205 ;  /* 0x001c80cd4d007988 */ /* 0x0003e8000800000b */
        /* <DEDUP_REMOVED lines=9> */
[----:B------:R1:W-:Y:S01]  /*cc90*/  STS.U8 [R77+UR11+0x3380], R192 ;  /* 0x003380c04d007988 */ /* 0x0003e2000800000b */
[----:B0-----:R-:W-:-:S03]  /*cca0*/  VIADD R197, R123, 0x1f ;  /* 0x0000001f7bc57836 */ /* 0x001fc60000000000 */
[----:B------:R1:W-:Y:S01]  /*ccb0*/  STL [R1+0xec], R188 ;  /* 0x0000ecbc01007387 */ /* 0x0003e20000100800 */
[----:B------:R-:W-:-:S03]  /*ccc0*/  ISETP.NE.U32.AND P0, PT, RZ, UR7, PT ;  /* 0x00000007ff007c0c */ /* 0x000fc6000bf05070 */
[----:B------:R1:W-:Y:S04]  /*ccd0*/  STL [R1+0x6c], R122 ;  /* 0x00006c7a01007387 */ /* 0x0003e80000100800 */
[----:B------:R1:W-:Y:S01]  /*cce0*/  STL [R1+0x68], R187 ;  /* 0x000068bb01007387 */ /* 0x0003e20000100800 */
[C---:B------:R-:W-:Y:S02]  /*ccf0*/  ISETP.LT.OR P2, PT, R197.reuse, 0x20, P0 ;  /* 0x00000020c500780c */ /* 0x040fe40000741670 */
[----:B------:R-:W-:Y:S01]  /*cd00*/  ISETP.GE.AND P3, PT, R197, 0x40, PT ;  /* 0x00000040c500780c */ /* 0x000fe20003f66270 */
[----:B--2---:R1:W-:Y:S04]  /*cd10*/  STS.U8 [R77+UR11+0x3d80], R124 ;  /* 0x003d807c4d007988 */ /* 0x0043e8000800000b */
[----:B---3--:R1:W-:Y:S01]  /*cd20*/  STS.U8 [R77+UR11+0x3e80], R121 ;  /* 0x003e80794d007988 */ /* 0x0083e2000800000b */
[----:B------:R0:W-:Y:S06]  /*cd30*/  MEMBAR.ALL.CTA ;  /* 0x0000000000007992 */ /* 0x0001ec0000008000 */
[----:B0-----:R-:W0:Y:S02]  /*cd40*/  FENCE.VIEW.ASYNC.S ;  /* 0x00000000000073c6 */ /* 0x001e240000000000 */
[----:B0-----:R-:W-:Y:S06]  /*cd50*/  BAR.SYNC.DEFER_BLOCKING 0x0 ;  /* 0x0000000000007b1d */ /* 0x001fec0000010000 */
[----:B------:R-:W-:Y:S05]  /*cd60*/  @P2 BRA `(.L_x_6) ;  /* 0x00000000005c2947 */ /* 0x000fea0003800000 */
[----:B------:R-:W-:Y:S02]  /*cd70*/  UIADD3 UR4, UPT, UPT, UR11, 0x8000, URZ ;  /* 0x000080000b047890 */ /* 0x000fe4000fffe0ff */
[----:B------:R-:W-:Y:S02]  /*cd80*/  USHF.R.U32.HI UR6, URZ, 0x4, UR11 ;  /* 0x00000004ff067899 */ /* 0x000fe4000801160b */
[----:B------:R-:W-:Y:S02]  /*cd90*/  USHF.R.U32.HI UR4, URZ, 0x4, UR4 ;  /* 0x00000004ff047899 */ /* 0x000fe40008011604 */
[----:B------:R-:W-:Y:S01]  /*cda0*/  USGXT.U32 UR6, UR6, 0xe ;  /* 0x0000000e0606789a */ /* 0x000fe20008000000 */
[----:B------:R-:W-:Y:S01]  /*cdb0*/  UMOV UR14, 0xfffffe00 ;  /* 0xfffffe00000e7882 */ /* 0x000fe20000000000 */
[----:B------:R-:W-:Y:S01]  /*cdc0*/  UMOV UR15, 0x3fffbfef ;  /* 0x3fffbfef000f7882 */ /* 0x000fe20000000000 */
[----:B------:R-:W-:Y:S01]  /*cdd0*/  UMOV UR7, URZ ;  /* 0x000000ff00077c82 */ /* 0x000fe20008000000 */
[----:B------:R-:W-:-:S02]  /*cde0*/  USGXT.U32 UR8, UR4, 0xe ;  /* 0x0000000e0408789a */ /* 0x000fc40008000000 */
[----:B------:R-:W-:Y:S02]  /*cdf0*/  UIADD3 UR16, UPT, UPT, UR10, 0x100000, URZ ;  /* 0x001000000a107890 */ /* 0x000fe4000fffe0ff */
[----:B------:R-:W-:Y:S01]  /*ce00*/  UIADD3.64 UR14, UPT, UPT, UR6, -UR14, URZ ;  /* 0x8000000e060e7297 */ /* 0x000fe2000fffe0ff */
[----:B------:R-:W-:Y:S01]  /*ce10*/  UMOV UR18, 0x0 ;  /* 0x0000000000127882 */ /* 0x000fe20000000000 */
[----:B------:R-:W-:Y:S01]  /*ce20*/  UMOV UR19, 0x4408490 ;  /* 0x0440849000137882 */ /* 0x000fe20000000000 */
[----:B------:R-:W-:Y:S01]  /*ce30*/  UMOV UR4, UR13 ;  /* 0x0000000d00047c82 */ /* 0x000fe20008000000 */
[----:B------:R-:W-:Y:S01]  /*ce40*/  UMOV UR5, URZ ;  /* 0x000000ff00057c82 */ /* 0x000fe20008000000 */
[----:B------:R-:W-:Y:S01]  /*ce50*/  UMOV UR7, 0xc0004010 ;  /* 0xc000401000077882 */ /* 0x000fe20000000000 */
[----:B------:R-:W-:Y:S01]  /*ce60*/  UMOV UR9, 0x80004020 ;  /* 0x8000402000097882 */ /* 0x000fe20000000000 */
[----:B------:R-:W-:Y:S01]  /*ce70*/  UMOV UR20, 0x0 ;  /* 0x0000000000147882 */ /* 0x000fe20000000000 */
[----:B------:R-:W-:Y:S01]  /*ce80*/  UMOV UR21, 0x4408490 ;  /* 0x0440849000157882 */ /* 0x000fe20000000000 */
[----:B------:R-:W-:Y:S01]  /*ce90*/  UMOV UR4, UR4 ;  /* 0x0000000400047c82 */ /* 0x000fe20008000000 */
[----:B------:R0:W-:Y:S01]  /*cea0*/  UTCQMMA gdesc[UR8], gdesc[UR6], tmem[UR10], tmem[UR18], idesc[UR19], !UPT ;  /* 0x00ff1206080075ea */ /* 0x0001e2000f80030a */
[----:B------:R0:W-:Y:S01]  /*ceb0*/  UTCQMMA gdesc[UR8], gdesc[UR14], tmem[UR16], tmem[UR20], idesc[UR21], !UPT ;  /* 0x00ff140e080075ea */ /* 0x0001e2000f800310 */
[----:B------:R0:W-:Y:S01]  /*cec0*/  UTCBAR [UR4], URZ ;  /* 0x000000ff040073e9 */ /* 0x0001e200080000ff */
[----:B------:R-:W-:Y:S01]  /*ced0*/  NOP ;  /* 0x0000000000007918 */ /* 0x000fe20000000000 */
.L_x_6:
[----:B0-----:R-:W-:Y:S01]  /*cee0*/  UMOV UR4, URZ ;  /* 0x000000ff00047c82 */ /* 0x001fe20008000000 */
[----:B------:R-:W-:Y:S05]  /*cef0*/  @!P3 BRA `(.L_x_7) ;  /* 0x0000005000fcb947 */ /* 0x000fea0003800000 */
[----:B-1----:R-:W-:Y:S01]  /*cf00*/  SHF.R.S32.HI R124, RZ, 0x1f, R197 ;  /* 0x0000001fff7c7819 */ /* 0x002fe200000114c5 */
[----:B------:R-:W-:Y:S01]  /*cf10*/  UIADD3 UR5, UPT, UPT, UR11, 0x4000, URZ ;  /* 0x000040000b057890 */ /* 0x000fe2000fffe0ff */
[----:B-----5:R-:W-:Y:S01]  /*cf20*/  IMAD.SHL.U32 R121, R126, 0x20, RZ ;  /* 0x000000207e797824 */ /* 0x020fe200078e00ff */
[----:B------:R-:W-:Y:S01]  /*cf30*/  UIADD3 UR4, UPT, UPT, UR11, 0x8800, URZ ;  /* 0x000088000b047890 */ /* 0x000fe2000fffe0ff */
[----:B------:R-:W-:Y:S01]  /*cf40*/  LEA.HI R124, R124, R197, RZ, 0x5 ;  /* 0x000000c57c7c7211 */ /* 0x000fe200078f28ff */
[----:B------:R-:W-:Y:S01]  /*cf50*/  USHF.R.U32.HI UR5, URZ, 0x4, UR5 ;  /* 0x00000004ff057899 */ /* 0x000fe20008011605 */
[----:B------:R-:W-:Y:S01]  /*cf60*/  IMAD.SHL.U32 R122, R127, 0x20, RZ ;  /* 0x000000207f7a7824 */ /* 0x000fe200078e00ff */
[----:B------:R-:W-:Y:S01]  /*cf70*/  USHF.R.U32.HI UR4, URZ, 0x4, UR4 ;  /* 0x00000004ff047899 */ /* 0x000fe20008011604 */
[----:B------:R-:W-:Y:S01]  /*cf80*/  SHF.R.S32.HI R124, RZ, 0x5, R124 ;  /* 0x00000005ff7c7819 */ /* 0x000fe2000001147c */
[----:B------:R-:W-:Y:S01]  /*cf90*/  USGXT.U32 UR6, UR5, 0xe ;  /* 0x0000000e0506789a */ /* 0x000fe20008000000 */
[----:B------:R-:W-:Y:S01]  /*cfa0*/  VIADD R123, R123, 0xffffffe0 ;  /* 0xffffffe07b7b7836 */ /* 0x000fe20000000000 */
[----:B------:R-:W-:Y:S01]  /*cfb0*/  SHF.R.S32.HI R127, RZ, 0x1f, R121 ;  /* 0x0000001fff7f7819 */ /* 0x000fe20000011479 */
[----:B------:R-:W-:Y:S01]  /*cfc0*/  IMAD.MOV.U32 R126, RZ, RZ, RZ ;  /* 0x000000ffff7e7224 */ /* 0x000fe200078e00ff */
[----:B------:R-:W-:Y:S01]  /*cfd0*/  VIMNMX R124, PT, PT, R124, 0x2, !PT ;  /* 0x000000027c7c7848 */ /* 0x000fe20007fe0100 */
[----:B------:R-:W-:Y:S01]  /*cfe0*/  UMOV UR16, 0xfffffe00 ;  /* 0xfffffe0000107882 */ /* 0x000fe20000000000 */
[----:B------:R-:W-:Y:S01]  /*cff0*/  UMOV UR17, 0x3fffbfef ;  /* 0x3fffbfef00117882 */ /* 0x000fe20000000000 */
[----:B------:R-:W-:Y:S01]  /*d000*/  UMOV UR7, URZ ;  /* 0x000000ff00077c82 */ /* 0x000fe20008000000 */
[----:B------:R-:W-:Y:S01]  /*d010*/  USGXT.U32 UR14, UR4, 0xe ;  /* 0x0000000e040e789a */ /* 0x000fe20008000000 */
[----:B------:R-:W-:Y:S01]  /*d020*/  VIADD R124, R124, 0xffffffff ;  /* 0xffffffff7c7c7836 */ /* 0x000fe20000000000 */
[----:B------:R-:W-:Y:S01]  /*d030*/  UIADD3.64 UR16, UPT, UPT, UR6, -UR16, URZ ;  /* 0x8000001006107297 */ /* 0x000fe2000fffe0ff */
[----:B------:R-:W-:Y:S01]  /*d040*/  UMOV UR22, 0x1 ;  /* 0x0000000100167882 */ /* 0x000fe20000000000 */
[----:B------:R-:W-:-:S02]  /*d050*/  UMOV UR5, URZ ;  /* 0x000000ff00057c82 */ /* 0x000fc40008000000 */
[----:B------:R0:W-:Y:S01]  /*d060*/  STL [R1+0x10c], R124 ;  /* 0x00010c7c01007387 */ /* 0x0001e20000100800 */
[----:B------:R-:W-:Y:S01]  /*d070*/  UMOV UR15, 0x80004020 ;  /* 0x80004020000f7882 */ /* 0x000fe20000000000 */
[----:B0-----:R-:W-:-:S07]  /*d080*/  SHF.R.S32.HI R124, RZ, 0x1f, R122 ;  /* 0x0000001fff7c7819 */ /* 0x001fce000001147a */
.L_x_10:
[----:B0-----:R-:W2:Y:S04]  /*d090*/  LDL.LU R206, [R1+0x108] ;  /* 0x0001080001ce7983 */ /* 0x001ea80000300800 */
[----:B------:R-:W3:Y:S04]  /*d0a0*/  LDL.LU R205, [R1+0x100] ;  /* 0x0001000001cd7983 */ /* 0x000ee80000300800 */
[----:B------:R-:W4:Y:S04]  /*d0b0*/  LDL.LU R204, [R1+0x6c] ;  /* 0x00006c0001cc7983 */ /* 0x000f280000300800 */
[----:B------:R-:W5:Y:S04]  /*d0c0*/  LDL.LU R203, [R1+0xf8] ;  /* 0x0000f80001cb7983 */ /* 0x000f680000300800 */
        /* <DEDUP_REMOVED lines=16> */
[----:B------:R-:W5:Y:S01]  /*d1d0*/  LDL.LU R127, [R1+0xb0] ;  /* 0x0000b000017f7983 */ /* 0x000f620000300800 */
[----:B------:R-:W-:Y:S01]  /*d1e0*/  IMAD.U32 R126, R126, -0x80000000, RZ ;  /* 0x800000007e7e7824 */ /* 0x000fe200078e00ff */
[----:B--2---:R-:W-:-:S02]  /*d1f0*/  IADD3 R206, P3, PT, R122, R206, RZ ;  /* 0x000000ce7ace7210 */ /* 0x004fc40007f7e0ff */
[----:B---3--:R-:W-:-:S03]  /*d200*/  IADD3 R205, P6, PT, R122, R205, RZ ;  /* 0x000000cd7acd7210 */ /* 0x008fc60007fde0ff */
[----:B------:R0:W-:Y:S01]  /*d210*/  STL [R1+0x108], R206 ;  /* 0x000108ce01007387 */ /* 0x0001e20000100800 */
[----:B----4-:R-:W-:-:S03]  /*d220*/  IADD3 R204, P5, PT, R122, R204, RZ ;  /* 0x000000cc7acc7210 */ /* 0x010fc60007fbe0ff */
[----:B------:R1:W-:Y:S01]  /*d230*/  STL [R1+0x100], R205 ;  /* 0x000100cd01007387 */ /* 0x0003e20000100800 */
[----:B-----5:R-:W-:-:S03]  /*d240*/  IADD3 R203, P2, PT, R122, R203, RZ ;  /* 0x000000cb7acb7210 */ /* 0x020fc60007f5e0ff */
[----:B------:R2:W-:Y:S01]  /*d250*/  STL [R1+0x6c], R204 ;  /* 0x00006ccc01007387 */ /* 0x0005e20000100800 */
[----:B------:R-:W-:-:S03]  /*d260*/  IADD3 R202, P4, PT, R122, R202, RZ ;  /* 0x000000ca7aca7210 */ /* 0x000fc60007f9e0ff */
[----:B------:R3:W-:Y:S01]  /*d270*/  STL [R1+0xf8], R203 ;  /* 0x0000f8cb01007387 */ /* 0x0007e20000100800 */
[----:B------:R-:W-:-:S03]  /*d280*/  IMAD.X R201, R124, 0x1, R201, P3 ;  /* 0x000000017cc97824 */ /* 0x000fc600018e06c9 */
        /* <DEDUP_REMOVED lines=28> */
[----:B------:R-:W5:Y:S01]  /*d450*/  LDL.LU R208, [R1+0xcc] ;  /* 0x0000cc0001d07983 */ /* 0x000f620000300800 */
[----:B------:R-:W-:-:S03]  /*d460*/  IADD3 R127, P5, PT, R122, R127, RZ ;  /* 0x0000007f7a7f7210 */ /* 0x000fc60007fbe0ff */
[----:B------:R0:W-:Y:S04]  /*d470*/  STL [R1+0xb8], R187 ;  /* 0x0000b8bb01007387 */ /* 0x0001e80000100800 */
[----:B------:R-:W5:Y:S04]  /*d480*/  LDL.LU R207, [R1+0xa8] ;  /* 0x0000a80001cf7983 */ /* 0x000f680000300800 */
[----:B------:R1:W-:Y:S04]  /*d490*/  STL [R1+0xd4], R186 ;  /* 0x0000d4ba01007387 */ /* 0x0003e80000100800 */
[----:B0-----:R-:W5:Y:S04]  /*d4a0*/  LDL.LU R206, [R1+0xc4] ;  /* 0x0000c40001ce7983 */ /* 0x001f680000300800 */
[----:B------:R0:W-:Y:S04]  /*d4b0*/  STL [R1+0xb0], R127 ;  /* 0x0000b07f01007387 */ /* 0x0001e80000100800 */
[----:B-1----:R-:W5:Y:S04]  /*d4c0*/  LDL.LU R205, [R1+0xa0] ;  /* 0x0000a00001cd7983 */ /* 0x002f680000300800 */
[----:B--2---:R-:W2:Y:S04]  /*d4d0*/  LDL.LU R204, [R1+0xbc] ;  /* 0x0000bc0001cc7983 */ /* 0x004ea80000300800 */
[----:B---3--:R-:W3:Y:S04]  /*d4e0*/  LDL.LU R203, [R1+0x98] ;  /* 0x0000980001cb7983 */ /* 0x008ee80000300800 */
[----:B----4-:R-:W4:Y:S04]  /*d4f0*/  LDL.LU R202, [R1+0xb4] ;  /* 0x0000b40001ca7983 */ /* 0x010f280000300800 */
[----:B-----5:R-:W5:Y:S04]  /*d500*/  LDL.LU R201, [R1+0x90] ;  /* 0x0000900001c97983 */ /* 0x020f680000300800 */
        /* <DEDUP_REMOVED lines=14> */
[----:B0-----:R-:W5:Y:S01]  /*d5f0*/  LDL.LU R127, [R1+0x74] ;  /* 0x00007400017f7983 */ /* 0x001f620000300800 */
[----:B------:R-:W-:Y:S01]  /*d600*/  IMAD.X R208, R124, 0x1, R208, P2 ;  /* 0x000000017cd07824 */ /* 0x000fe200010e06d0 */
[----:B------:R-:W-:-:S04]  /*d610*/  IADD3 R207, P2, PT, R122, R207, RZ ;  /* 0x000000cf7acf7210 */ /* 0x000fc80007f5e0ff */
[----:B------:R0:W-:Y:S01]  /*d620*/  STL [R1+0xcc], R208 ;  /* 0x0000ccd001007387 */ /* 0x0001e20000100800 */
[----:B------:R-:W-:-:S03]  /*d630*/  IMAD.X R206, R124, 0x1, R206, P4 ;  /* 0x000000017cce7824 */ /* 0x000fc600020e06ce */
[----:B------:R1:W-:Y:S01]  /*d640*/  STL [R1+0xa8], R207 ;  /* 0x0000a8cf01007387 */ /* 0x0003e20000100800 */
[----:B------:R-:W-:-:S03]  /*d650*/  IADD3 R205, P4, PT, R122, R205, RZ ;  /* 0x000000cd7acd7210 */ /* 0x000fc60007f9e0ff */
[----:B------:R0:W-:Y:S01]  /*d660*/  STL [R1+0xc4], R206 ;  /* 0x0000c4ce01007387 */ /* 0x0001e20000100800 */
[----:B--2---:R-:W-:-:S03]  /*d670*/  IMAD.X R204, R124, 0x1, R204, P3 ;  /* 0x000000017ccc7824 */ /* 0x004fc600018e06cc */
[----:B------:R2:W-:Y:S01]  /*d680*/  STL [R1+0xa0], R205 ;  /* 0x0000a0cd01007387 */ /* 0x0005e20000100800 */
[----:B---3--:R-:W-:-:S03]  /*d690*/  IADD3 R203, P3, PT, R122, R203, RZ ;  /* 0x000000cb7acb7210 */ /* 0x008fc60007f7e0ff */
[----:B------:R3:W-:Y:S01]  /*d6a0*/  STL [R1+0xbc], R204 ;  /* 0x0000bccc01007387 */ /* 0x0007e20000100800 */
[----:B----4-:R-:W-:-:S03]  /*d6b0*/  IMAD.X R202, R124, 0x1, R202, P6 ;  /* 0x000000017cca7824 */ /* 0x010fc600030e06ca */
[----:B------:R4:W-:Y:S01]  /*d6c0*/  STL [R1+0x98], R203 ;  /* 0x000098cb01007387 */ /* 0x0009e20000100800 */
[----:B-----5:R-:W-:-:S03]  /*d6d0*/  IADD3 R201, P6, PT, R122, R201, RZ ;  /* 0x000000c97ac97210 */ /* 0x020fc60007fde0ff */
        /* <DEDUP_REMOVED lines=28> */
[----:B0-----:R-:W5:Y:S01]  /*d8a0*/  LDL.LU R208, [R1+0x48] ;  /* 0x0000480001d07983 */ /* 0x001f620000300800 */
[----:B------:R-:W-:-:S03]  /*d8b0*/  IMAD.X R127, R124, 0x1, R127, P4 ;  /* 0x000000017c7f7824 */ /* 0x000fc600020e067f */
[----:B------:R0:W-:Y:S04]  /*d8c0*/  STL [R1+0x7c], R187 ;  /* 0x00007cbb01007387 */ /* 0x0001e80000100800 */
[----:B-1----:R-:W5:Y:S04]  /*d8d0*/  LDL.LU R207, [R1+0x64] ;  /* 0x0000640001cf7983 */ /* 0x002f680000300800 */
[----:B------:R1:W-:Y:S04]  /*d8e0*/  STL [R1+0x50], R186 ;  /* 0x000050ba01007387 */ /* 0x0003e80000100800 */
[----:B------:R-:W5:Y:S04]  /*d8f0*/  LDL.LU R206, [R1+0x40] ;  /* 0x0000400001ce7983 */ /* 0x000f680000300800 */
[----:B------:R0:W-:Y:S04]  /*d900*/  STL [R1+0x74], R127 ;  /* 0x0000747f01007387 */ /* 0x0001e80000100800 */
        /* <DEDUP_REMOVED lines=15> */
[----:B------:R-:W5:Y:S04]  /*da00*/  LDL.LU R189, [R1] ;  /* 0x0000000001bd7983 */ /* 0x000f680000300800 */
[----:B------:R-:W5:Y:S04]  /*da10*/  LDL.LU R188, [R1+0x1c] ;  /* 0x00001c0001bc7983 */ /* 0x000f680000300800 */
[----:B0-----:R-:W5:Y:S04]  /*da20*/  LDL.LU R187, [R1+0x14] ;  /* 0x0000140001bb7983 */ /* 0x001f680000300800 */
[----:B-1----:R-:W5:Y:S04]  /*da30*/  LDL.LU R186, [R1+0xc] ;  /* 0x00000c0001ba7983 */ /* 0x002f680000300800 */
[----:B------:R-:W5:Y:S01]  /*da40*/  LDL.LU R127, [R1+0x4] ;  /* 0x00000400017f7983 */ /* 0x000f620000300800 */
[----:B------:R-:W-:-:S02]  /*da50*/  PRMT R193, RZ, 0x7610, R193 ;  /* 0x00007610ffc17816 */ /* 0x000fc400000000c1 */
[----:B------:R-:W-:Y:S01]  /*da60*/  IADD3 R208, P4, PT, R122, R208, RZ ;  /* 0x000000d07ad07210 */ /* 0x000fe20007f9e0ff */
[----:B--2---:R-:W-:Y:S01]  /*da70*/  IMAD.X R205, R124, 0x1, R205, P6 ;  /* 0x000000017ccd7824 */ /* 0x004fe200030e06cd */
[----:B---3--:R-:W-:Y:S01]  /*da80*/  IADD3 R204, P6, PT, R122, R204, RZ ;  /* 0x000000cc7acc7210 */ /* 0x008fe20007fde0ff */
[----:B------:R-:W-:Y:S01]  /*da90*/  IMAD.X R207, R124, 0x1, R207, P3 ;  /* 0x000000017ccf7824 */ /* 0x000fe200018e06cf */
[----:B------:R-:W-:Y:S01]  /*daa0*/  IADD3 R206, P3, PT, R122, R206, RZ ;  /* 0x000000ce7ace7210 */ /* 0x000fe20007f7e0ff */
[----:B----4-:R-:W-:Y:S01]  /*dab0*/  IMAD.X R203, R124, 0x1, R203, P5 ;  /* 0x000000017ccb7824 */ /* 0x010fe200028e06cb */
[----:B-----5:R-:W-:Y:S01]  /*dac0*/  IADD3 R202, P5, PT, R122, R202, RZ ;  /* 0x000000ca7aca7210 */ /* 0x020fe20007fbe0ff */
[C---:B------:R-:W-:Y:S02]  /*dad0*/  IMAD.X R201, R124.reuse, 0x1, R201, P2 ;  /* 0x000000017cc97824 */ /* 0x040fe400010e06c9 */
[----:B------:R-:W-:Y:S01]  /*dae0*/  IMAD.X R195, R124, 0x1, R195, P6 ;  /* 0x000000017cc37824 */ /* 0x000fe200030e06c3 */
[----:B------:R-:W-:Y:S01]  /*daf0*/  IADD3 R194, P6, PT, R122, R194, RZ ;  /* 0x000000c27ac27210 */ /* 0x000fe20007fde0ff */
[----:B------:R-:W-:Y:S01]  /*db00*/  IMAD.X R199, R124, 0x1, R199, P4 ;  /* 0x000000017cc77824 */ /* 0x000fe200020e06c7 */
[----:B------:R-:W-:Y:S01]  /*db10*/  IADD3 R198, P4, PT, R122, R198, RZ ;  /* 0x000000c67ac67210 */ /* 0x000fe20007f9e0ff */
[----:B------:R-:W-:Y:S01]  /*db20*/  IMAD.X R197, R124, 0x1, R197, P3 ;  /* 0x000000017cc57824 */ /* 0x000fe200018e06c5 */
[----:B------:R-:W-:-:S02]  /*db30*/  IADD3 R200, P2, PT, R122, R200, RZ ;  /* 0x000000c87ac87210 */ /* 0x000fc40007f5e0ff */
[----:B------:R-:W-:Y:S01]  /*db40*/  IADD3 R196, P3, PT, R122, R196, RZ ;  /* 0x000000c47ac47210 */ /* 0x000fe20007f7e0ff */
[----:B------:R-:W-:Y:S01]  /*db50*/  IMAD.X R186, R124, 0x1, R186, P6 ;  /* 0x000000017cba7824 */ /* 0x000fe200030e06ba */
[----:B------:R-:W-:-:S05]  /*db60*/  IADD3 R247, P6, PT, R122, R247, RZ ;  /* 0x000000f77af77210 */ /* 0x000fca0007fde0ff */
[----:B------:R-:W-:Y:S01]  /*db70*/  IMAD.X R246, R124, 0x1, R246, P6 ;  /* 0x000000017cf67824 */ /* 0x000fe200030e06f6 */
[----:B------:R-:W-:-:S05]  /*db80*/  IADD3 R237, P6, PT, R122, R237, RZ ;  /* 0x000000ed7aed7210 */ /* 0x000fca0007fde0ff */
[----:B------:R-:W-:Y:S01]  /*db90*/  IMAD.X R236, R124, 0x1, R236, P6 ;  /* 0x000000017cec7824 */ /* 0x000fe200030e06ec */
[----:B------:R-:W-:Y:S01]  /*dba0*/  IADD3 R227, P6, PT, R122, R227, RZ ;  /* 0x000000e37ae37210 */ /* 0x000fe20007fde0ff */
[----:B------:R-:W-:Y:S01]  /*dbb0*/  IMAD.X R188, R124, 0x1, R188, P4 ;  /* 0x000000017cbc7824 */ /* 0x000fe200020e06bc */
[----:B------:R-:W-:-:S03]  /*dbc0*/  IADD3 R251, P4, PT, R122, R251, RZ ;  /* 0x000000fb7afb7210 */ /* 0x000fc60007f9e0ff */
[----:B------:R-:W-:Y:S01]  /*dbd0*/  IMAD.X R226, R124, 0x1, R226, P6 ;  /* 0x000000017ce27824 */ /* 0x000fe200030e06e2 */
[----:B------:R-:W-:Y:S01]  /*dbe0*/  IADD3 R217, P6, PT, R122, R217, RZ ;  /* 0x000000d97ad97210 */ /* 0x000fe20007fde0ff */
        /* <DEDUP_REMOVED lines=120> */
[C---:B------:R-:W-:Y:S01]  /*e370*/  IMAD.X R75, R124.reuse, 0x1, R75, P5 ;  /* 0x000000017c4b7824 */ /* 0x040fe200028e064b */
[----:B------:R-:W-:Y:S01]  /*e380*/  STL [R1+0x48], R208 ;  /* 0x000048d001007387 */ /* 0x000fe20000100800 */
[----:B------:R-:W-:Y:S01]  /*e390*/  IMAD.X R117, R124, 0x1, R117, P2 ;  /* 0x000000017c757824 */ /* 0x000fe200010e0675 */
[----:B------:R-:W-:Y:S01]  /*e3a0*/  IADD3 R112, P5, PT, R122, R112, RZ ;  /* 0x000000707a707210 */ /* 0x000fe20007fbe0ff */
[----:B------:R-:W-:Y:S01]  /*e3b0*/  IMAD.X R51, R124, 0x1, R51, P6 ;  /* 0x000000017c337824 */ /* 0x000fe200030e0633 */
[----:B------:R-:W-:Y:S01]  /*e3c0*/  IADD3 R66, P2, PT, R122, R66, RZ ;  /* 0x000000427a427210 */ /* 0x000fe20007f5e0ff */
[----:B------:R-:W-:Y:S01]  /*e3d0*/  IMAD.X R115, R124, 0x1, R115, P3 ;  /* 0x000000017c737824 */ /* 0x000fe200018e0673 */
[----:B------:R-:W-:Y:S01]  /*e3e0*/  IADD3 R88, P6, PT, R122, R88, RZ ;  /* 0x000000587a587210 */ /* 0x000fe20007fde0ff */
[----:B------:R-:W-:Y:S01]  /*e3f0*/  IMAD.X R111, R124, 0x1, R111, P4 ;  /* 0x000000017c6f7824 */ /* 0x000fe200020e066f */
[----:B------:R-:W-:Y:S01]  /*e400*/  STL [R1+0x64], R207 ;  /* 0x000064cf01007387 */ /* 0x000fe20000100800 */
[----:B------:R-:W-:-:S02]  /*e410*/  IADD3 R64, P3, PT, R122, R64, RZ ;  /* 0x000000407a407210 */ /* 0x000fc40007f7e0ff */
[----:B------:R-:W-:Y:S01]  /*e420*/  IADD3 R60, P4, PT, R122, R60, RZ ;  /* 0x0000003c7a3c7210 */ /* 0x000fe20007f9e0ff */
[----:B------:R-:W-:Y:S01]  /*e430*/  STL [R1+0x40], R206 ;  /* 0x000040ce01007387 */ /* 0x000fe20000100800 */
[----:B------:R-:W-:-:S03]  /*e440*/  IMAD.X R113, R124, 0x1, R113, P5 ;  /* 0x000000017c717824 */ /* 0x000fc600028e0671 */
[----:B------:R-:W-:Y:S01]  /*e450*/  STL [R1+0x5c], R205 ;  /* 0x00005ccd01007387 */ /* 0x000fe20000100800 */
[----:B------:R-:W-:Y:S01]  /*e460*/  IMAD.X R69, R124, 0x1, R69, P2 ;  /* 0x000000017c457824 */ /* 0x000fe200010e0645 */
[----:B------:R-:W-:Y:S01]  /*e470*/  IADD3 R62, P5, PT, R122, R62, RZ ;  /* 0x0000003e7a3e7210 */ /* 0x000fe20007fbe0ff */
[----:B------:R-:W-:Y:S01]  /*e480*/  IMAD.X R89, R124, 0x1, R89, P6 ;  /* 0x000000017c597824 */ /* 0x000fe200030e0659 */
[----:B------:R-:W-:Y:S01]  /*e490*/  STL [R1+0x38], R204 ;  /* 0x000038cc01007387 */ /* 0x000fe20000100800 */
[----:B------:R-:W-:Y:S01]  /*e4a0*/  IADD3 R106, P2, PT, R122, R106, RZ ;  /* 0x0000006a7a6a7210 */ /* 0x000fe20007f5e0ff */
[----:B------:R-:W-:Y:S01]  /*e4b0*/  IMAD.X R67, R124, 0x1, R67, P3 ;  /* 0x000000017c437824 */ /* 0x000fe200018e0643 */
[----:B------:R-:W-:Y:S01]  /*e4c0*/  IADD3 R38, P6, PT, R122, R38, RZ ;  /* 0x000000267a267210 */ /* 0x000fe20007fde0ff */
[----:B------:R-:W-:Y:S01]  /*e4d0*/  STL [R1+0x54], R203 ;  /* 0x000054cb01007387 */ /* 0x000fe20000100800 */
[----:B------:R-:W-:Y:S01]  /*e4e0*/  IMAD.X R63, R124, 0x1, R63, P4 ;  /* 0x000000017c3f7824 */ /* 0x000fe200020e063f */
[----:B------:R-:W-:-:S02]  /*e4f0*/  IADD3 R104, P3, PT, R122, R104, RZ ;  /* 0x000000687a687210 */ /* 0x000fc40007f7e0ff */
[----:B------:R-:W-:Y:S01]  /*e500*/  STL [R1+0x30], R202 ;  /* 0x000030ca01007387 */ /* 0x000fe20000100800 */
[----:B------:R-:W-:-:S03]  /*e510*/  IADD3 R100, P4, PT, R122, R100, RZ ;  /* 0x000000647a647210 */ /* 0x000fc60007f9e0ff */
[----:B------:R-:W-:Y:S01]  /*e520*/  STL [R1+0x4c], R201 ;  /* 0x00004cc901007387 */ /* 0x000fe20000100800 */
[----:B------:R-:W-:-:S03]  /*e530*/  IMAD.X R65, R124, 0x1, R65, P5 ;  /* 0x000000017c417824 */ /* 0x000fc600028e0641 */
[----:B------:R-:W-:Y:S01]  /*e540*/  STL [R1+0x28], R200 ;  /* 0x000028c801007387 */ /* 0x000fe20000100800 */
[----:B------:R-:W-:-:S03]  /*e550*/  IMAD.X R107, R124, 0x1, R107, P2 ;  /* 0x000000017c6b7824 */ /* 0x000fc600010e066b */
[----:B------:R-:W-:Y:S01]  /*e560*/  STL [R1+0x44], R199 ;  /* 0x000044c701007387 */ /* 0x000fe20000100800 */
[----:B------:R-:W-:Y:S01]  /*e570*/  IMAD.X R41, R124, 0x1, R41, P6 ;  /* 0x000000017c297824 */ /* 0x000fe200030e0629 */
[C---:B------:R-:W-:Y:S02]  /*e580*/  IADD3 R102, P5, PT, R122.reuse, R102, RZ ;  /* 0x000000667a667210 */ /* 0x040fe40007fbe0ff */
        /* <DEDUP_REMOVED lines=14> */
[----:B------:R-:W-:Y:S01]  /*e670*/  IADD3 R52, P5, PT, R122, R52, RZ ;  /* 0x000000347a347210 */ /* 0x000fe20007fbe0ff */
[----:B------:R-:W-:Y:S02]  /*e680*/  IMAD.X R57, R124, 0x1, R57, P3 ;  /* 0x000000017c397824 */ /* 0x000fe400018e0639 */
[----:B------:R-:W-:Y:S01]  /*e690*/  STL [R1+0x8], R191 ;  /* 0x000008bf01007387 */ /* 0x000fe20000100800 */
[----:B------:R-:W-:Y:S01]  /*e6a0*/  IADD3 R96, P2, PT, R122, R96, RZ ;  /* 0x000000607a607210 */ /* 0x000fe20007f5e0ff */
[----:B------:R-:W-:Y:S02]  /*e6b0*/  IMAD.X R53, R124, 0x1, R53, P4 ;  /* 0x000000017c357824 */ /* 0x000fe400020e0635 */
[----:B------:R-:W-:Y:S01]  /*e6c0*/  STL [R1+0x24], R190 ;  /* 0x000024be01007387 */ /* 0x000fe20000100800 */
[C---:B------:R-:W-:Y:S02]  /*e6d0*/  IADD3 R94, P3, PT, R122.reuse, R94, RZ ;  /* 0x0000005e7a5e7210 */ /* 0x040fe40007f7e0ff */
[----:B------:R-:W-:Y:S01]  /*e6e0*/  IADD3 R90, P4, PT, R122, R90, RZ ;  /* 0x0000005a7a5a7210 */ /* 0x000fe20007f9e0ff */
[----:B------:R-:W-:Y:S04]  /*e6f0*/  STL [R1], R189 ;  /* 0x000000bd01007387 */ /* 0x000fe80000100800 */
[----:B------:R-:W-:Y:S01]  /*e700*/  STL [R1+0x1c], R188 ;  /* 0x00001cbc01007387 */ /* 0x000fe20000100800 */
[----:B------:R-:W-:-:S03]  /*e710*/  IMAD.X R55, R124, 0x1, R55, P5 ;  /* 0x000000017c377824 */ /* 0x000fc600028e0637 */
[----:B------:R-:W-:Y:S01]  /*e720*/  STL [R1+0x14], R187 ;  /* 0x000014bb01007387 */ /* 0x000fe20000100800 */
[----:B------:R-:W-:-:S03]  /*e730*/  IMAD.X R97, R124, 0x1, R97, P2 ;  /* 0x000000017c617824 */ /* 0x000fc600010e0661 */
[----:B------:R0:W-:Y:S01]  /*e740*/  STL [R1+0xc], R186 ;  /* 0x00000cba01007387 */ /* 0x0001e20000100800 */
[----:B------:R-:W-:Y:S01]  /*e750*/  IMAD.X R79, R124, 0x1, R79, P6 ;  /* 0x000000017c4f7824 */ /* 0x000fe200030e064f */
[----:B------:R-:W-:Y:S01]  /*e760*/  IADD3 R92, P5, PT, R122, R92, RZ ;  /* 0x0000005c7a5c7210 */ /* 0x000fe20007fbe0ff */
[----:B------:R-:W-:Y:S01]  /*e770*/  IMAD.X R95, R124, 0x1, R95, P3 ;  /* 0x000000017c5f7824 */ /* 0x000fe200018e065f */
[----:B------:R-:W-:Y:S01]  /*e780*/  IADD3 R46, P2, PT, R122, R46, RZ ;  /* 0x0000002e7a2e7210 */ /* 0x000fe20007f5e0ff */
[----:B------:R-:W-:Y:S01]  /*e790*/  IMAD.X R91, R124, 0x1, R91, P4 ;  /* 0x000000017c5b7824 */ /* 0x000fe200020e065b */
[----:B------:R-:W1:Y:S01]  /*e7a0*/  SYNCS.PHASECHK.TRANS64.TRYWAIT P6, [UR13], R126 ;  /* 0x0000007eff0075a7 */ /* 0x000e6200080c110d */
[C---:B------:R-:W-:Y:S01]  /*e7b0*/  IADD3 R44, P3, PT, R122.reuse, R44, RZ ;  /* 0x0000002c7a2c7210 */ /* 0x040fe20007f7e0ff */
[----:B0-----:R-:W0:Y:S01]  /*e7c0*/  S2R R186, SR_TID.X ;  /* 0x0000000000ba7919 */ /* 0x001e220000002100 */
        /* <DEDUP_REMOVED lines=10> */
[----:B------:R2:W-:Y:S01]  /*e870*/  STL [R1+0x4], R127 ;  /* 0x0000047f01007387 */ /* 0x0005e20000100800 */
[----:B------:R-:W-:Y:S01]  /*e880*/  IMAD.X R87, R124, 0x1, R87, P2 ;  /* 0x000000017c577824 */ /* 0x000fe200010e0657 */
[----:B------:R-:W-:Y:S01]  /*e890*/  IADD3 R82, P5, PT, R122, R82, RZ ;  /* 0x000000527a527210 */ /* 0x000fe20007fbe0ff */
[----:B------:R-:W-:Y:S01]  /*e8a0*/  IMAD.X R85, R124, 0x1, R85, P3 ;  /* 0x000000017c557824 */ /* 0x000fe200018e0655 */
[----:B------:R-:W-:Y:S01]  /*e8b0*/  IADD3 R36, P2, PT, R122, R36, RZ ;  /* 0x000000247a247210 */ /* 0x000fe20007f5e0ff */
[----:B------:R-:W-:Y:S01]  /*e8c0*/  IMAD.X R81, R124, 0x1, R81, P4 ;  /* 0x000000017c517824 */ /* 0x000fe200020e0651 */
[----:B------:R-:W-:-:S02]  /*e8d0*/  IADD3 R35, P3, PT, R122, R35, RZ ;  /* 0x000000237a237210 */ /* 0x000fc40007f7e0ff */
[C---:B------:R-:W-:Y:S02]  /*e8e0*/  IADD3 R22, P4, PT, R121.reuse, R22, RZ ;  /* 0x0000001679167210 */ /* 0x040fe40007f9e0ff */
[----:B--2---:R-:W-:Y:S01]  /*e8f0*/  SHF.R.S32.HI R127, RZ, 0x1f, R121 ;  /* 0x0000001fff7f7819 */ /* 0x004fe20000011479 */
[----:B------:R-:W-:Y:S01]  /*e900*/  IMAD.X R83, R124, 0x1, R83, P5 ;  /* 0x000000017c537824 */ /* 0x000fe200028e0653 */
[----:B------:R-:W-:Y:S01]  /*e910*/  IADD3 R33, P5, PT, R122, R33, RZ ;  /* 0x000000217a217210 */ /* 0x000fe20007fbe0ff */
[C---:B------:R-:W-:Y:S01]  /*e920*/  IMAD.X R39, R124.reuse, 0x1, R39, P2 ;  /* 0x000000017c277824 */ /* 0x040fe200010e0627 */
[C---:B------:R-:W-:Y:S01]  /*e930*/  IADD3 R30, P2, PT, R121.reuse, R30, RZ ;  /* 0x0000001e791e7210 */ /* 0x040fe20007f5e0ff */
[C---:B------:R-:W-:Y:S01]  /*e940*/  IMAD.X R37, R124.reuse, 0x1, R37, P3 ;  /* 0x000000017c257824 */ /* 0x040fe200018e0625 */
[----:B------:R-:W-:Y:S01]  /*e950*/  IADD3 R15, P3, PT, R121, R15, RZ ;  /* 0x0000000f790f7210 */ /* 0x000fe20007f7e0ff */
[----:B------:R-:W-:Y:S01]  /*e960*/  IMAD.X R25, R127, 0x1, R25, P4 ;  /* 0x000000017f197824 */ /* 0x000fe200020e0619 */
[C---:B------:R-:W-:Y:S01]  /*e970*/  IADD3 R20, P4, PT, R121.reuse, R20, RZ ;  /* 0x0000001479147210 */ /* 0x040fe20007f9e0ff */
        /* <DEDUP_REMOVED lines=13> */
[----:B0-----:R-:W-:Y:S01]  /*ea50*/  SHF.R.U32.HI R187, RZ, 0x6, R186 ;  /* 0x00000006ffbb7819 */ /* 0x001fe200000116ba */
[----:B------:R-:W-:Y:S01]  /*ea60*/  IMAD.X R21, R127, 0x1, R21, P4 ;  /* 0x000000017f157824 */ /* 0x000fe200020e0615 */
[----:B------:R-:W-:-:S02]  /*ea70*/  IADD3 R11, P3, PT, R121, R11, RZ ;  /* 0x0000000b790b7210 */ /* 0x000fc40007f7e0ff */
[----:B------:R-:W-:Y:S01]  /*ea80*/  IADD3 R16, P4, PT, R121, R16, RZ ;  /* 0x0000001079107210 */ /* 0x000fe20007f9e0ff */
[----:B------:R-:W-:Y:S01]  /*ea90*/  IMAD.X R6, R127, 0x1, R6, P5 ;  /* 0x000000017f067824 */ /* 0x000fe200028e0606 */
[----:B------:R-:W-:Y:S01]  /*eaa0*/  SGXT.U32 R187, R187, 0x1 ;  /* 0x00000001bbbb781a */ /* 0x000fe20000000000 */
[----:B------:R-:W-:Y:S01]  /*eab0*/  IMAD.X R27, R127, 0x1, R27, P2 ;  /* 0x000000017f1b7824 */ /* 0x000fe200010e061b */
[----:B------:R-:W-:Y:S01]  /*eac0*/  IADD3 R3, P5, PT, R121, R3, RZ ;  /* 0x0000000379037210 */ /* 0x000fe20007fbe0ff */
[----:B------:R-:W-:Y:S01]  /*ead0*/  IMAD.X R12, R127, 0x1, R12, P3 ;  /* 0x000000017f0c7824 */ /* 0x000fe200018e060c */
[----:B------:R-:W-:Y:S01]  /*eae0*/  IADD3 R26, P2, PT, R121, R26, RZ ;  /* 0x0000001a791a7210 */ /* 0x000fe20007f5e0ff */
[----:B------:R-:W-:Y:S01]  /*eaf0*/  IMAD.X R18, R127, 0x1, R18, P4 ;  /* 0x000000017f127824 */ /* 0x000fe200020e0612 */
[C---:B------:R-:W-:Y:S02]  /*eb00*/  IADD3 R8, P3, PT, R121.reuse, R8, RZ ;  /* 0x0000000879087210 */ /* 0x040fe40007f7e0ff */
[----:B------:R-:W-:-:S02]  /*eb10*/  IADD3 R0, P4, PT, R121, R0, RZ ;  /* 0x0000000079007210 */ /* 0x000fc40007f9e0ff */
[----:B------:R-:W-:Y:S01]  /*eb20*/  LOP3.LUT R186, R187, 0x8, RZ, 0xfc, !PT ;  /* 0x00000008bbba7812 */ /* 0x000fe200078efcff */
[----:B------:R-:W-:Y:S01]  /*eb30*/  IMAD.X R5, R127, 0x1, R5, P5 ;  /* 0x000000017f057824 */ /* 0x000fe200028e0605 */
[-C--:B------:R-:W-:Y:S01]  /*eb40*/  ISETP.GE.AND P5, PT, R187, R123.reuse, PT ;  /* 0x0000007bbb00720c */ /* 0x080fe20003fa6270 */
[C---:B------:R-:W-:Y:S01]  /*eb50*/  IMAD.X R29, R127.reuse, 0x1, R29, P2 ;  /* 0x000000017f1d7824 */ /* 0x040fe200010e061d */
[----:B------:R-:W-:Y:S01]  /*eb60*/  ISETP.GE.AND P2, PT, R186, R123, PT ;  /* 0x0000007bba00720c */ /* 0x000fe20003f46270 */
[C---:B------:R-:W-:Y:S02]  /*eb70*/  IMAD.X R10, R127.reuse, 0x1, R10, P3 ;  /* 0x000000017f0a7824 */ /* 0x040fe400018e060a */
[----:B------:R-:W-:Y:S01]  /*eb80*/  IMAD.X R2, R127, 0x1, R2, P4 ;  /* 0x000000017f027824 */ /* 0x000fe200020e0602 */
[----:B-1----:R-:W-:Y:S09]  /*eb90*/  @!P6 BRA `(.L_x_8) ;  /* 0x000000e800e4e947 */ /* 0x002ff20003800000 */
.L_x_16:
[----:B------:R-:W0:Y:S01]  /*eba0*/  S2R R127, SR_TID.X ;  /* 0x00000000007f7919 */ /* 0x000e220000002100 */
[----:B------:R-:W-:Y:S01]  /*ebb0*/  @!P5 IMAD.MOV.U32 R126, RZ, RZ, R0 ;  /* 0x000000ffff7ed224 */ /* 0x000fe200078e0000 */
[----:B0-----:R-:W-:-:S04]  /*ebc0*/  SHF.R.U32.HI R127, RZ, 0x6, R127 ;  /* 0x00000006ff7f7819 */ /* 0x001fc8000001167f */
[----:B------:R-:W-:-:S04]  /*ebd0*/  SGXT.U32 R127, R127, 0x1 ;  /* 0x000000017f7f781a */ /* 0x000fc80000000000 */
[----:B------:R-:W-:-:S04]  /*ebe0*/  LOP3.LUT R127, R127, 0x10, RZ, 0xfc, !PT ;  /* 0x000000107f7f7812 */ /* 0x000fc800078efcff */
[----:B------:R-:W-:Y:S01]  /*ebf0*/  ISETP.GE.AND P3, PT, R127, R123, PT ;  /* 0x0000007b7f00720c */ /* 0x000fe20003f66270 */
[----:B------:R-:W-:-:S05]  /*ec00*/  @!P5 IMAD.MOV.U32 R127, RZ, RZ, R2 ;  /* 0x000000ffff7fd224 */ /* 0x000fca00078e0002 */
[----:B------:R0:W2:Y:S01]  /*ec10*/  @!P5 LDG.E.U8 R193, desc[UR24][R126.64] ;  /* 0x000000187ec1d981 */ /* 0x0000a2000c1e1100 */
[----:B------:R-:W-:Y:S01]  /*ec20*/  PRMT R192, RZ, 0x7610, R192 ;  /* 0x00007610ffc07816 */ /* 0x000fe200000000c0 */
[----:B0-----:R-:W0:Y:S01]  /*ec30*/  S2R R127, SR_TID.X ;  /* 0x00000000007f7919 */ /* 0x001e220000002100 */
[----:B------:R-:W-:Y:S01]  /*ec40*/  @!P2 IMAD.MOV.U32 R126, RZ, RZ, R3 ;  /* 0x000000ffff7ea224 */ /* 0x000fe200078e0003 */
[----:B------:R-:W-:Y:S02]  /*ec50*/  PRMT R191, RZ, 0x7610, R191 ;  /* 0x00007610ffbf7816 */ /* 0x000fe400000000bf */
[----:B0-----:R-:W-:-:S04]  /*ec60*/  SHF.R.U32.HI R127, RZ, 0x6, R127 ;  /* 0x00000006ff7f7819 */ /* 0x001fc8000001167f */
[----:B------:R-:W-:-:S04]  /*ec70*/  SGXT.U32 R127, R127, 0x1 ;  /* 0x000000017f7f781a */ /* 0x000fc80000000000 */
[----:B------:R-:W-:-:S04]  /*ec80*/  LOP3.LUT R127, R127, 0x18, RZ, 0xfc, !PT ;  /* 0x000000187f7f7812 */ /* 0x000fc800078efcff */
[----:B------:R-:W-:Y:S01]  /*ec90*/  ISETP.GE.AND P4, PT, R127, R123, PT ;  /* 0x0000007b7f00720c */ /* 0x000fe20003f86270 */
[----:B------:R-:W-:-:S05]  /*eca0*/  @!P2 IMAD.MOV.U32 R127, RZ, RZ, R5 ;  /* 0x000000ffff7fa224 */ /* 0x000fca00078e0005 */
[----:B------:R0:W3:Y:S02]  /*ecb0*/  @!P2 LDG.E.U8 R192, desc[UR24][R126.64] ;  /* 0x000000187ec0a981 */ /* 0x0000e4000c1e1100 */
[----:B0-----:R-:W-:Y:S02]  /*ecc0*/  @!P3 IMAD.MOV.U32 R126, RZ, RZ, R4 ;  /* 0x000000ffff7eb224 */ /* 0x001fe400078e0004 */
[----:B------:R-:W-:-:S05]  /*ecd0*/  @!P3 IMAD.MOV.U32 R127, RZ, RZ, R6 ;  /* 0x000000ffff7fb224 */ /* 0x000fca00078e0006 */
[----:B------:R0:W4:Y:S01]  /*ece0*/  @!P3 LDG.E.U8 R191, desc[UR24][R126.64] ;  /* 0x000000187ebfb981 */ /* 0x000122000c1e1100 */
[----:B------:R-:W-:Y:S01]  /*ecf0*/  PRMT R208, RZ, 0x7610, R208 ;  /* 0x00007610ffd07816 */ /* 0x000fe200000000d0 */
[----:B0-----:R-:W0:Y:S01]  /*ed00*/  S2R R127, SR_TID.X ;  /* 0x00000000007f7919 */ /* 0x001e220000002100 */
[----:B------:R-:W-:Y:S01]  /*ed10*/  @!P4 IMAD.MOV.U32 R126, RZ, RZ, R7 ;  /* 0x000000ffff7ec224 */ /* 0x000fe200078e0007 */
[----:B0-----:R-:W-:-:S04]  /*ed20*/  SHF.R.U32.HI R127, RZ, 0x6, R127 ;  /* 0x00000006ff7f7819 */ /* 0x001fc8000001167f */
[----:B------:R-:W-:-:S04]  /*ed30*/  SGXT.U32 R127, R127, 0x1 ;  /* 0x000000017f7f781a */ /* 0x000fc80000000000 */
[----:B------:R-:W-:-:S04]  /*ed40*/  LOP3.LUT R127, R127, 0x2, RZ, 0xfc, !PT ;  /* 0x000000027f7f7812 */ /* 0x000fc800078efcff */
[----:B------:R-:W-:Y:S01]  /*ed50*/  ISETP.GE.AND P2, PT, R127, R123, PT ;  /* 0x0000007b7f00720c */ /* 0x000fe20003f46270 */
[----:B------:R-:W-:-:S05]  /*ed60*/  @!P4 IMAD.MOV.U32 R127, RZ, RZ, R9 ;  /* 0x000000ffff7fc224 */ /* 0x000fca00078e0009 */
[----:B------:R0:W5:Y:S01]  /*ed70*/  @!P4 LDG.E.U8 R208, desc[UR24][R126.64] ;  /* 0x000000187ed0c981 */ /* 0x000162000c1e1100 */
[----:B------:R-:W-:Y:S01]  /*ed80*/  PRMT R207, RZ, 0x7610, R207 ;  /* 0x00007610ffcf7816 */ /* 0x000fe200000000cf */
[----:B0-----:R-:W0:Y:S05]  /*ed90*/  S2R R127, SR_TID.X ;  /* 0x00000000007f7919 */ /* 0x001e2a0000002100 */
[----:B------:R-:W-:Y:S01]  /*eda0*/  @!P2 IMAD.MOV.U32 R126, RZ, RZ, R8 ;  /* 0x000000ffff7ea224 */ /* 0x000fe200078e0008 */
[----:B------:R-:W-:Y:S02]  /*edb0*/  PRMT R190, RZ, 0x7610, R190 ;  /* 0x00007610ffbe7816 */ /* 0x000fe400000000be */
[----:B0-----:R-:W-:-:S04]  /*edc0*/  SHF.R.U32.HI R127, RZ, 0x6, R127 ;  /* 0x00000006ff7f7819 */ /* 0x001fc8000001167f */
[----:B------:R-:W-:-:S04]  /*edd0*/  SGXT.U32 R127, R127, 0x1 ;  /* 0x000000017f7f781a */ /* 0x000fc80000000000 */
[----:B------:R-:W-:-:S04]  /*ede0*/  LOP3.LUT R127, R127, 0xa, RZ, 0xfc, !PT ;  /* 0x0000000a7f7f7812 */ /* 0x000fc800078efcff */
[----:B------:R-:W-:Y:S01]  /*edf0*/  ISETP.GE.AND P3, PT, R127, R123, PT ;  /* 0x0000007b7f00720c */ /* 0x000fe20003f66270 */
[----:B------:R-:W-:-:S05]  /*ee00*/  @!P2 IMAD.MOV.U32 R127, RZ, RZ, R10 ;  /* 0x000000ffff7fa224 */ /* 0x000fca00078e000a */
[----:B------:R0:W2:Y:S07]  /*ee10*/  @!P2 LDG.E.U8 R207, desc[UR24][R126.64] ;  /* 0x000000187ecfa981 */ /* 0x0000ae000c1e1100 */
[----:B0-----:R-:W-:Y:S02]  /*ee20*/  @!P3 IMAD.MOV.U32 R126, RZ, RZ, R11 ;  /* 0x000000ffff7eb224 */ /* 0x001fe400078e000b */
[----:B------:R-:W-:-:S05]  /*ee30*/  @!P3 IMAD.MOV.U32 R127, RZ, RZ, R12 ;  /* 0x000000ffff7fb224 */ /* 0x000fca00078e000c */
[----:B------:R0:W2:Y:S01]  /*ee40*/  @!P3 LDG.E.U8 R190, desc[UR24][R126.64] ;  /* 0x000000187ebeb981 */ /* 0x0000a2000c1e1100 */
[----:B------:R-:W-:Y:S01]  /*ee50*/  PRMT R189, RZ, 0x7610, R189 ;  /* 0x00007610ffbd7816 */ /* 0x000fe200000000bd */
[----:B0-----:R-:W0:Y:S02]  /*ee60*/  S2R R127, SR_TID.X ;  /* 0x00000000007f7919 */ /* 0x001e240000002100 */
[----:B0-----:R-:W-:-:S04]  /*ee70*/  SHF.R.U32.HI R127, RZ, 0x6, R127 ;  /* 0x00000006ff7f7819 */ /* 0x001fc8000001167f */
[----:B------:R-:W-:-:S04]  /*ee80*/  SGXT.U32 R127, R127, 0x1 ;  /* 0x000000017f7f781a */ /* 0x000fc80000000000 */
[C---:B------:R-:W-:Y:S02]  /*ee90*/  LOP3.LUT R126, R127.reuse, 0x12, RZ, 0xfc, !PT ;  /* 0x000000127f7e7812 */ /* 0x040fe400078efcff */
[----:B------:R-:W-:Y:S02]  /*eea0*/  LOP3.LUT R127, R127, 0x1a, RZ, 0xfc, !PT ;  /* 0x0000001a7f7f7812 */ /* 0x000fe400078efcff */
[-C--:B------:R-:W-:Y:S02]  /*eeb0*/  ISETP.GE.AND P2, PT, R126, R123.reuse, PT ;  /* 0x0000007b7e00720c */ /* 0x080fe40003f46270 */
[----:B------:R-:W-:-:S11]  /*eec0*/  ISETP.GE.AND P3, PT, R127, R123, PT ;  /* 0x0000007b7f00720c */ /* 0x000fd60003f66270 */
[----:B------:R-:W-:Y:S02]  /*eed0*/  @!P2 IMAD.MOV.U32 R126, RZ, RZ, R13 ;  /* 0x000000ffff7ea224 */ /* 0x000fe400078e000d */
[----:B------:R-:W-:-:S05]  /*eee0*/  @!P2 IMAD.MOV.U32 R127, RZ, RZ, R14 ;  /* 0x000000ffff7fa224 */ /* 0x000fca00078e000e */
[----:B------:R0:W2:Y:S01]  /*eef0*/  @!P2 LDG.E.U8 R189, desc[UR24][R126.64] ;  /* 0x000000187ebda981 */ /* 0x0000a2000c1e1100 */
        /* <DEDUP_REMOVED lines=10> */
[----:B0-----:R-:W0:Y:S05]  /*efa0*/  S2R R127, SR_TID.X ;  /* 0x00000000007f7919 */ /* 0x001e2a0000002100 */
        /* <DEDUP_REMOVED lines=37> */
[----:B0-----:R-:W-:-:S04]  /*f200*/  LEA.HI R127, R127, 0xe, RZ, 0x1a ;  /* 0x0000000e7f7f7811 */ /* 0x001fc800078fd0ff */
[----:B------:R-:W-:Y:S01]  /*f210*/  ISETP.GE.AND P3, PT, R127, R123, PT ;  /* 0x0000007b7f00720c */ /* 0x000fe20003f66270 */
[----:B------:R-:W-:-:S05]  /*f220*/  @!P2 IMAD.MOV.U32 R127, RZ, RZ, R29 ;  /* 0x000000ffff7fa224 */ /* 0x000fca00078e001d */
[----:B------:R0:W4:Y:S01]  /*f230*/  @!P2 LDG.E.U8 R204, desc[UR24][R126.64] ;  /* 0x000000187ecca981 */ /* 0x000122000c1e1100 */
        /* <DEDUP_REMOVED lines=12> */
[----:B0-----:R-:W-:-:S04]  /*f300*/  LEA.HI R127, R127, 0x1e, RZ, 0x1a ;  /* 0x0000001e7f7f7811 */ /* 0x001fc800078fd0ff */
[----:B------:R-:W-:Y:S01]  /*f310*/  ISETP.GE.AND P3, PT, R127, R123, PT ;  /* 0x0000007b7f00720c */ /* 0x000fe20003f66270 */
[----:B------:R-:W-:-:S05]  /*f320*/  @!P2 IMAD.MOV.U32 R127, RZ, RZ, R31 ;  /* 0x000000ffff7fa224 */ /* 0x000fca00078e001f */
[----:B------:R0:W5:Y:S01]  /*f330*/  @!P2 LDG.E.U8 R202, desc[UR24][R126.64] ;  /* 0x000000187ecaa981 */ /* 0x000162000c1e1100 */
[----:B------:R-:W-:Y:S01]  /*f340*/  PRMT R201, RZ, 0x7610, R201 ;  /* 0x00007610ffc97816 */ /* 0x000fe200000000c9 */
[----:B0-----:R-:W0:Y:S05]  /*f350*/  S2R R127, SR_TID.X ;  /* 0x00000000007f7919 */ /* 0x001e2a0000002100 */
[----:B------:R-:W-:Y:S01]  /*f360*/  @!P3 IMAD.MOV.U32 R126, RZ, RZ, R30 ;  /* 0x000000ffff7eb224 */ /* 0x000fe200078e001e */
[----:B------:R-:W-:Y:S02]  /*f370*/  PRMT R200, RZ, 0x7610, R200 ;  /* 0x00007610ffc87816 */ /* 0x000fe400000000c8 */
[----:B0-----:R-:W-:-:S04]  /*f380*/  LOP3.LUT R127, R127, 0x1f, RZ, 0xc0, !PT ;  /* 0x0000001f7f7f7812 */ /* 0x001fc800078ec0ff */
[----:B------:R-:W-:Y:S01]  /*f390*/  ISETP.GE.AND P2, PT, R127, R123, PT ;  /* 0x0000007b7f00720c */ /* 0x000fe20003f46270 */
[----:B------:R-:W-:-:S05]  /*f3a0*/  @!P3 IMAD.MOV.U32 R127, RZ, RZ, R32 ;  /* 0x000000ffff7fb224 */ /* 0x000fca00078e0020 */
[----:B------:R0:W5:Y:S01]  /*f3b0*/  @!P3 LDG.E.U8 R201, desc[UR24][R126.64] ;  /* 0x000000187ec9b981 */ /* 0x000162000c1e1100 */
[----:B------:R-:W-:Y:S06]  /*f3c0*/  BAR.SYNC.DEFER_BLOCKING 0x0 ;  /* 0x0000000000007b1d */ /* 0x000fec0000010000 */
[----:B0-----:R-:W-:Y:S02]  /*f3d0*/  @!P2 IMAD.MOV.U32 R126, RZ, RZ, R33 ;  /* 0x000000ffff7ea224 */ /* 0x001fe400078e0021 */
[----:B------:R-:W-:-:S05]  /*f3e0*/  @!P2 IMAD.MOV.U32 R127, RZ, RZ, R34 ;  /* 0x000000ffff7fa224 */ /* 0x000fca00078e0022 */
[----:B------:R0:W5:Y:S01]  /*f3f0*/  @!P2 LDG.E.U8 R200, desc[UR24][R126.64] ;  /* 0x000000187ec8a981 */ /* 0x000162000c1e1100 */
[----:B------:R-:W-:Y:S02]  /*f400*/  PRMT R199, RZ, 0x7610, R199 ;  /* 0x00007610ffc77816 */ /* 0x000fe400000000c7 */
[----:B------:R-:W-:Y:S01]  /*f410*/  PRMT R198, RZ, 0x7610, R198 ;  /* 0x00007610ffc67816 */ /* 0x000fe200000000c6 */
[----:B0-----:R-:W-:Y:S02]  /*f420*/  @!P2 IMAD.MOV.U32 R126, RZ, RZ, R35 ;  /* 0x000000ffff7ea224 */ /* 0x001fe400078e0023 */
[----:B------:R-:W-:-:S05]  /*f430*/  @!P2 IMAD.MOV.U32 R127, RZ, RZ, R37 ;  /* 0x000000ffff7fa224 */ /* 0x000fca00078e0025 */
[----:B------:R0:W5:Y:S01]  /*f440*/  @!P2 LDG.E.U8 R199, desc[UR24][R126.64] ;  /* 0x000000187ec7a981 */ /* 0x000162000c1e1100 */
        /* <DEDUP_REMOVED lines=15> */
[----:B------:R0:W5:Y:S04]  /*f540*/  @!P2 LDG.E.U8 R195, desc[UR24][R126.64] ;  /* 0x000000187ec3a981 */ /* 0x000168000c1e1100 */
[----:B--2---:R1:W-:Y:S01]  /*f550*/  STS.U8 [R160+UR11+0x8800], R193 ;  /* 0x008800c1a0007988 */ /* 0x0043e2000800000b */
[----:B0-----:R-:W-:Y:S02]  /*f560*/  @!P2 IMAD.MOV.U32 R126, RZ, RZ, R44 ;  /* 0x000000ffff7ea224 */ /* 0x001fe400078e002c */
[----:B------:R-:W-:Y:S01]  /*f570*/  @!P2 IMAD.MOV.U32 R127, RZ, RZ, R47 ;  /* 0x000000ffff7fa224 */ /* 0x000fe200078e002f */
[----:B-1----:R-:W-:-:S04]  /*f580*/  PRMT R193, RZ, 0x7610, R193 ;  /* 0x00007610ffc17816 */ /* 0x002fc800000000c1 */
[----:B------:R0:W2:Y:S04]  /*f590*/  @!P2 LDG.E.U8 R194, desc[UR24][R126.64] ;  /* 0x000000187ec2a981 */ /* 0x0000a8000c1e1100 */
[----:B---3--:R1:W-:Y:S01]  /*f5a0*/  STS.U8 [R160+UR11+0x8a00], R192 ;  /* 0x008a00c0a0007988 */ /* 0x0083e2000800000b */
[----:B0-----:R-:W-:Y:S02]  /*f5b0*/  @!P2 IMAD.MOV.U32 R126, RZ, RZ, R46 ;  /* 0x000000ffff7ea224 */ /* 0x001fe400078e002e */
[----:B------:R-:W-:Y:S01]  /*f5c0*/  @!P2 IMAD.MOV.U32 R127, RZ, RZ, R49 ;  /* 0x000000ffff7fa224 */ /* 0x000fe200078e0031 */
[----:B-1----:R-:W-:-:S04]  /*f5d0*/  PRMT R192, RZ, 0x7610, R192 ;  /* 0x00007610ffc07816 */ /* 0x002fc800000000c0 */
[----:B------:R0:W3:Y:S04]  /*f5e0*/  @!P2 LDG.E.U8 R193, desc[UR24][R126.64] ;  /* 0x000000187ec1a981 */ /* 0x0000e8000c1e1100 */
[----:B----4-:R1:W-:Y:S01]  /*f5f0*/  STS.U8 [R160+UR11+0x8c00], R191 ;  /* 0x008c00bfa0007988 */ /* 0x0103e2000800000b */
[----:B0-----:R-:W-:Y:S02]  /*f600*/  @!P2 IMAD.MOV.U32 R126, RZ, RZ, R48 ;  /* 0x000000ffff7ea224 */ /* 0x001fe400078e0030 */
[----:B------:R-:W-:Y:S01]  /*f610*/  @!P2 IMAD.MOV.U32 R127, RZ, RZ, R51 ;  /* 0x000000ffff7fa224 */ /* 0x000fe200078e0033 */
[----:B-1----:R-:W-:-:S04]  /*f620*/  PRMT R191, RZ, 0x7610, R191 ;  /* 0x00007610ffbf7816 */ /* 0x002fc800000000bf */
[----:B------:R0:W4:Y:S04]  /*f630*/  @!P2 LDG.E.U8 R192, desc[UR24][R126.64] ;  /* 0x000000187ec0a981 */ /* 0x000128000c1e1100 */
[----:B-----5:R1:W-:Y:S01]  /*f640*/  STS.U8 [R160+UR11+0x8e00], R208 ;  /* 0x008e00d0a0007988 */ /* 0x0203e2000800000b */
[----:B0-----:R-:W-:Y:S02]  /*f650*/  @!P2 IMAD.MOV.U32 R126, RZ, RZ, R50 ;  /* 0x000000ffff7ea224 */ /* 0x001fe400078e0032 */
[----:B------:R-:W-:Y:S01]  /*f660*/  @!P2 IMAD.MOV.U32 R127, RZ, RZ, R53 ;  /* 0x000000ffff7fa224 */ /* 0x000fe200078e0035 */
[----:B-1----:R-:W-:-:S04]  /*f670*/  PRMT R208, RZ, 0x7610, R208 ;  /* 0x00007610ffd07816 */ /* 0x002fc800000000d0 */
[----:B------:R0:W5:Y:S04]  /*f680*/  @!P2 LDG.E.U8 R191, desc[UR24][R126.64] ;  /* 0x000000187ebfa981 */ /* 0x000168000c1e1100 */
[----:B------:R1:W-:Y:S01]  /*f690*/  STS.U8 [R77+UR11+0x8880], R207 ;  /* 0x008880cf4d007988 */ /* 0x0003e2000800000b */
[----:B0-----:R-:W-:Y:S02]  /*f6a0*/  @!P2 IMAD.MOV.U32 R126, RZ, RZ, R52 ;  /* 0x000000ffff7ea224 */ /* 0x001fe400078e0034 */
[----:B------:R-:W-:Y:S01]  /*f6b0*/  @!P2 IMAD.MOV.U32 R127, RZ, RZ, R55 ;  /* 0x000000ffff7fa224 */ /* 0x000fe200078e0037 */
[----:B-1----:R-:W-:-:S04]  /*f6c0*/  PRMT R207, RZ, 0x7610, R207 ;  /* 0x00007610ffcf7816 */ /* 0x002fc800000000cf */
[----:B------:R0:W2:Y:S04]  /*f6d0*/  @!P2 LDG.E.U8 R208, desc[UR24][R126.64] ;  /* 0x000000187ed0a981 */ /* 0x0000a8000c1e1100 */
        /* <DEDUP_REMOVED lines=14> */
[----:B------:R0:W2:Y:S02]  /*f7c0*/  @!P2 LDG.E.U8 R189, desc[UR24][R126.64] ;  /* 0x000000187ebda981 */ /* 0x0000a4000c1e1100 */
[----:B0-----:R-:W-:Y:S02]  /*f7d0*/  @!P2 IMAD.MOV.U32 R126, RZ, RZ, R60 ;  /* 0x000000ffff7ea224 */ /* 0x001fe400078e003c */
[----:B------:R-:W-:-:S05]  /*f7e0*/  @!P2 IMAD.MOV.U32 R127, RZ, RZ, R63 ;  /* 0x000000ffff7fa224 */ /* 0x000fca00078e003f */
[----:B------:R0:W2:Y:S02]  /*f7f0*/  @!P2 LDG.E.U8 R188, desc[UR24][R126.64] ;  /* 0x000000187ebca981 */ /* 0x0000a4000c1e1100 */
[----:B0-----:R-:W-:Y:S01]  /*f800*/  LOP3.LUT R127, R160, 0x20, RZ, 0x3c, !PT ;  /* 0x00000020a07f7812 */ /* 0x001fe200078e3cff */
[----:B------:R-:W-:-:S04]  /*f810*/  @!P2 IMAD.MOV.U32 R126, RZ, RZ, R62 ;  /* 0x000000ffff7ea224 */ /* 0x000fc800078e003e */
[----:B------:R0:W-:Y:S02]  /*f820*/  STS.U8 [R127+UR11+0x8900], R187 ;  /* 0x008900bb7f007988 */ /* 0x0001e4000800000b */
[----:B0-----:R-:W-:Y:S01]  /*f830*/  PRMT R187, RZ, 0x7610, R187 ;  /* 0x00007610ffbb7816 */ /* 0x001fe200000000bb */
[----:B------:R-:W-:-:S05]  /*f840*/  @!P2 IMAD.MOV.U32 R127, RZ, RZ, R65 ;  /* 0x000000ffff7fa224 */ /* 0x000fca00078e0041 */
[----:B------:R0:W2:Y:S02]  /*f850*/  @!P2 LDG.E.U8 R187, desc[UR24][R126.64] ;  /* 0x000000187ebba981 */ /* 0x0000a4000c1e1100 */
[----:B0-----:R-:W-:Y:S01]  /*f860*/  LOP3.LUT R127, R160, 0x20, RZ, 0x3c, !PT ;  /* 0x00000020a07f7812 */ /* 0x001fe200078e3cff */
[----:B------:R-:W-:-:S04]  /*f870*/  @!P2 IMAD.MOV.U32 R126, RZ, RZ, R64 ;  /* 0x000000ffff7ea224 */ /* 0x000fc800078e0040 */
[----:B------:R0:W-:Y:S02]  /*f880*/  STS.U8 [R127+UR11+0x8b00], R186 ;  /* 0x008b00ba7f007988 */ /* 0x0001e4000800000b */
[----:B0-----:R-:W-:Y:S01]  /*f890*/  PRMT R186, RZ, 0x7610, R186 ;  /* 0x00007610ffba7816 */ /* 0x001fe200000000ba */
[----:B------:R-:W-:-:S05]  /*f8a0*/  @!P2 IMAD.MOV.U32 R127, RZ, RZ, R67 ;  /* 0x000000ffff7fa224 */ /* 0x000fca00078e0043 */
[----:B------:R0:W4:Y:S02]  /*f8b0*/  @!P2 LDG.E.U8 R186, desc[UR24][R126.64] ;  /* 0x000000187ebaa981 */ /* 0x000124000c1e1100 */
[----:B0-----:R-:W-:Y:S01]  /*f8c0*/  LOP3.LUT R127, R160, 0x20, RZ, 0x3c, !PT ;  /* 0x00000020a07f7812 */ /* 0x001fe200078e3cff */
[----:B------:R-:W-:-:S04]  /*f8d0*/  @!P2 IMAD.MOV.U32 R126, RZ, RZ, R66 ;  /* 0x000000ffff7ea224 */ /* 0x000fc800078e0042 */
[----:B------:R0:W-:Y:S02]  /*f8e0*/  STS.U8 [R127+UR11+0x8d00], R206 ;  /* 0x008d00ce7f007988 */ /* 0x0001e4000800000b */
[----:B0-----:R-:W-:Y:S01]  /*f8f0*/  PRMT R206, RZ, 0x7610, R206 ;  /* 0x00007610ffce7816 */ /* 0x001fe200000000ce */
[----:B------:R-:W-:-:S05]  /*f900*/  @!P2 IMAD.MOV.U32 R127, RZ, RZ, R69 ;  /* 0x000000ffff7fa224 */ /* 0x000fca00078e0045 */
[----:B------:R0:W5:Y:S02]  /*f910*/  @!P2 LDG.E.U8 R206, desc[UR24][R126.64] ;  /* 0x000000187ecea981 */ /* 0x000164000c1e1100 */
        /* <DEDUP_REMOVED lines=26> */
[----:B------:R0:W-:Y:S04]  /*fac0*/  STS.U8 [R127+UR11+0x8f80], R201 ;  /* 0x008f80c97f007988 */ /* 0x0001e8000800000b */
[----:B------:R1:W-:Y:S01]  /*fad0*/  STS.U8 [R160+UR11+0x4000], R200 ;  /* 0x004000c8a0007988 */ /* 0x0003e2000800000b */
[----:B0-----:R-:W-:Y:S01]  /*fae0*/  PRMT R201, RZ, 0x7610, R201 ;  /* 0x00007610ffc97816 */ /* 0x001fe200000000c9 */
[----:B------:R-:W-:Y:S01]  /*faf0*/  @!P2 IMAD.MOV.U32 R127, RZ, RZ, R128 ;  /* 0x000000ffff7fa224 */ /* 0x000fe200078e0080 */
[----:B-1----:R-:W-:-:S04]  /*fb00*/  PRMT R200, RZ, 0x7610, R200 ;  /* 0x00007610ffc87816 */ /* 0x002fc800000000c8 */
[----:B------:R0:W5:Y:S02]  /*fb10*/  @!P2 LDG.E.U8 R201, desc[UR24][R126.64] ;  /* 0x000000187ec9a981 */ /* 0x000164000c1e1100 */
[----:B0-----:R-:W-:Y:S02]  /*fb20*/  @!P2 IMAD.MOV.U32 R126, RZ, RZ, R133 ;  /* 0x000000ffff7ea224 */ /* 0x001fe400078e0085 */
[----:B------:R-:W-:-:S05]  /*fb30*/  @!P2 IMAD.MOV.U32 R127, RZ, RZ, R132 ;  /* 0x000000ffff7fa224 */ /* 0x000fca00078e0084 */
[----:B------:R0:W5:Y:S04]  /*fb40*/  @!P2 LDG.E.U8 R200, desc[UR24][R126.64] ;  /* 0x000000187ec8a981 */ /* 0x000168000c1e1100 */
[----:B------:R1:W-:Y:S01]  /*fb50*/  STS.U8 [R160+UR11+0x4100], R199 ;  /* 0x004100c7a0007988 */ /* 0x0003e2000800000b */
[----:B0-----:R-:W-:Y:S02]  /*fb60*/  @!P2 IMAD.MOV.U32 R126, RZ, RZ, R137 ;  /* 0x000000ffff7ea224 */ /* 0x001fe400078e0089 */
[----:B------:R-:W-:Y:S01]  /*fb70*/  @!P2 IMAD.MOV.U32 R127, RZ, RZ, R136 ;  /* 0x000000ffff7fa224 */ /* 0x000fe200078e0088 */
[----:B-1----:R-:W-:Y:S01]  /*fb80*/  PRMT R199, RZ, 0x7610, R199 ;  /* 0x00007610ffc77816 */ /* 0x002fe200000000c7 */
[----:B------:R0:W-:Y:S05]  /*fb90*/  STS.U8 [R160+UR11+0x4200], R198 ;  /* 0x004200c6a0007988 */ /* 0x0001ea000800000b */
[----:B------:R1:W5:Y:S01]  /*fba0*/  @!P2 LDG.E.U8 R199, desc[UR24][R126.64] ;  /* 0x000000187ec7a981 */ /* 0x000362000c1e1100 */
[----:B0-----:R-:W-:-:S03]  /*fbb0*/  PRMT R198, RZ, 0x7610, R198 ;  /* 0x00007610ffc67816 */ /* 0x001fc600000000c6 */
[----:B------:R0:W-:Y:S01]  /*fbc0*/  STS.U8 [R160+UR11+0x4300], R197 ;  /* 0x004300c5a0007988 */ /* 0x0001e2000800000b */
[----:B-1----:R-:W-:Y:S02]  /*fbd0*/  @!P2 IMAD.MOV.U32 R126, RZ, RZ, R141 ;  /* 0x000000ffff7ea224 */ /* 0x002fe400078e008d */
[----:B------:R-:W-:Y:S01]  /*fbe0*/  @!P2 IMAD.MOV.U32 R127, RZ, RZ, R140 ;  /* 0x000000ffff7fa224 */ /* 0x000fe200078e008c */
[----:B0-----:R-:W-:-:S04]  /*fbf0*/  PRMT R197, RZ, 0x7610, R197 ;  /* 0x00007610ffc57816 */ /* 0x001fc800000000c5 */
[----:B------:R0:W5:Y:S04]  /*fc00*/  @!P2 LDG.E.U8 R198, desc[UR24][R126.64] ;  /* 0x000000187ec6a981 */ /* 0x000168000c1e1100 */
[----:B------:R1:W-:Y:S01]  /*fc10*/  STS.U8 [R160+UR11+0x4400], R196 ;  /* 0x004400c4a0007988 */ /* 0x0003e2000800000b */
        /* <DEDUP_REMOVED lines=101> */
[----:B------:R0:W2:Y:S04]  /*10270*/  @!P2 LDG.E.U8 R200, desc[UR24][R126.64] ;  /* 0x000000187ec8a981 */ /* 0x0000a8000c1e1100 */
[----:B------:R-:W0:Y:S04]  /*10280*/  LDL R127, [R1] ;  /* 0x00000000017f7983 */ /* 0x000e280000100800 */
[----:B------:R1:W-:Y:S02]  /*10290*/  STS.U8 [R160+UR11+0x5800], R199 ;  /* 0x005800c7a0007988 */ /* 0x0003e4000800000b */
[----:B-1----:R-:W-:Y:S01]  /*102a0*/  PRMT R199, RZ, 0x7610, R199 ;  /* 0x00007610ffc77816 */ /* 0x002fe200000000c7 */
[----:B0-----:R-:W-:-:S02]  /*102b0*/  @!P2 IMAD.MOV.U32 R126, RZ, RZ, R127 ;  /* 0x000000ffff7ea224 */ /* 0x001fc400078e007f */
[----:B------:R-:W-:-:S05]  /*102c0*/  @!P2 IMAD.MOV.U32 R127, RZ, RZ, R252 ;  /* 0x000000ffff7fa224 */ /* 0x000fca00078e00fc */
[----:B------:R0:W2:Y:S04]  /*102d0*/  @!P2 LDG.E.U8 R199, desc[UR24][R126.64] ;  /* 0x000000187ec7a981 */ /* 0x0000a8000c1e1100 */
[----:B------:R-:W0:Y:S04]  /*102e0*/  LDL R126, [R1+0xc] ;  /* 0x00000c00017e7983 */ /* 0x000e280000100800 */
[----:B------:R-:W0:Y:S04]  /*102f0*/  LDL R127, [R1+0x10] ;  /* 0x00001000017f7983 */ /* 0x000e280000100800 */
[----:B------:R1:W-:Y:S02]  /*10300*/  STS.U8 [R160+UR11+0x5900], R198 ;  /* 0x005900c6a0007988 */ /* 0x0003e4000800000b */
[----:B-1----:R-:W-:-:S02]  /*10310*/  PRMT R198, RZ, 0x7610, R198 ;  /* 0x00007610ffc67816 */ /* 0x002fc400000000c6 */
[----:B0-----:R-:W-:-:S04]  /*10320*/  @!P2 LOP3.LUT R127, R127, R126, RZ, 0x3c, !PT ;  /* 0x0000007e7f7fa212 */ /* 0x001fc800078e3cff */
[----:B------:R-:W-:-:S04]  /*10330*/  @!P2 LOP3.LUT R126, R127, R126, RZ, 0x3c, !PT ;  /* 0x0000007e7f7ea212 */ /* 0x000fc800078e3cff */
[----:B------:R-:W-:-:S05]  /*10340*/  @!P2 LOP3.LUT R127, R127, R126, RZ, 0x3c, !PT ;  /* 0x0000007e7f7fa212 */ /* 0x000fca00078e3cff */
        /* <DEDUP_REMOVED lines=16> */
[----:B------:R0:W3:Y:S04]  /*10450*/  @!P2 LDG.E.U8 R196, desc[UR24][R126.64] ;  /* 0x000000187ec4a981 */ /* 0x0000e8000c1e1100 */
[----:B------:R-:W0:Y:S04]  /*10460*/  LDL R126, [R1+0x3c] ;  /* 0x00003c00017e7983 */ /* 0x000e280000100800 */
[----:B------:R-:W0:Y:S04]  /*10470*/  LDL R127, [R1+0x40] ;  /* 0x00004000017f7983 */ /* 0x000e280000100800 */
[----:B--2---:R1:W-:Y:S02]  /*10480*/  STS.U8 [R160+UR11+0x5c00], R195 ;  /* 0x005c00c3a0007988 */ /* 0x0043e4000800000b */
[----:B-1----:R-:W-:-:S02]  /*10490*/  PRMT R195, RZ, 0x7610, R195 ;  /* 0x00007610ffc37816 */ /* 0x002fc400000000c3 */
[----:B0-----:R-:W-:-:S04]  /*104a0*/  @!P2 LOP3.LUT R127, R127, R126, RZ, 0x3c, !PT ;  /* 0x0000007e7f7fa212 */ /* 0x001fc800078e3cff */
[----:B------:R-:W-:-:S04]  /*104b0*/  @!P2 LOP3.LUT R126, R127, R126, RZ, 0x3c, !PT ;  /* 0x0000007e7f7ea212 */ /* 0x000fc800078e3cff */
[----:B------:R-:W-:-:S05]  /*104c0*/  @!P2 LOP3.LUT R127, R127, R126, RZ, 0x3c, !PT ;  /* 0x0000007e7f7fa212 */ /* 0x000fca00078e3cff */
[----:B------:R0:W2:Y:S04]  /*104d0*/  @!P2 LDG.E.U8 R195, desc[UR24][R126.64] ;  /* 0x000000187ec3a981 */ /* 0x0000a8000c1e1100 */
[----:B------:R-:W0:Y:S04]  /*104e0*/  LDL R126, [R1+0x4c] ;  /* 0x00004c00017e7983 */ /* 0x000e280000100800 */
[----:B------:R-:W0:Y:S04]  /*104f0*/  LDL R127, [R1+0x50] ;  /* 0x00005000017f7983 */ /* 0x000e280000100800 */
[----:B---3--:R1:W-:Y:S02]  /*10500*/  STS.U8 [R160+UR11+0x5d00], R194 ;  /* 0x005d00c2a0007988 */ /* 0x0083e4000800000b */
[----:B-1----:R-:W-:-:S02]  /*10510*/  PRMT R194, RZ, 0x7610, R194 ;  /* 0x00007610ffc27816 */ /* 0x002fc400000000c2 */
[----:B0-----:R-:W-:-:S04]  /*10520*/  @!P2 LOP3.LUT R127, R127, R126, RZ, 0x3c, !PT ;  /* 0x0000007e7f7fa212 */ /* 0x001fc800078e3cff */
[----:B------:R-:W-:-:S04]  /*10530*/  @!P2 LOP3.LUT R126, R127, R126, RZ, 0x3c, !PT ;  /* 0x0000007e7f7ea212 */ /* 0x000fc800078e3cff */
[----:B------:R-:W-:-:S05]  /*10540*/  @!P2 LOP3.LUT R127, R127, R126, RZ, 0x3c, !PT ;  /* 0x0000007e7f7fa212 */ /* 0x000fca00078e3cff */
[----:B------:R0:W3:Y:S04]  /*10550*/  @!P2 LDG.E.U8 R194, desc[UR24][R126.64] ;  /* 0x000000187ec2a981 */ /* 0x0000e8000c1e1100 */
[----:B------:R-:W0:Y:S04]  /*10560*/  LDL R126, [R1+0x5c] ;  /* 0x00005c00017e7983 */ /* 0x000e280000100800 */
[----:B------:R-:W0:Y:S04]  /*10570*/  LDL R127, [R1+0x60] ;  /* 0x00006000017f7983 */ /* 0x000e280000100800 */
[----:B----4-:R1:W-:Y:S02]  /*10580*/  STS.U8 [R160+UR11+0x5e00], R193 ;  /* 0x005e00c1a0007988 */ /* 0x0103e4000800000b */
[----:B-1----:R-:W-:-:S02]  /*10590*/  PRMT R193, RZ, 0x7610, R193 ;  /* 0x00007610ffc17816 */ /* 0x002fc400000000c1 */
[----:B0-----:R-:W-:-:S04]  /*105a0*/  @!P2 LOP3.LUT R127, R127, R126, RZ, 0x3c, !PT ;  /* 0x0000007e7f7fa212 */ /* 0x001fc800078e3cff */
[----:B------:R-:W-:-:S04]  /*105b0*/  @!P2 LOP3.LUT R126, R127, R126, RZ, 0x3c, !PT ;  /* 0x0000007e7f7ea212 */ /* 0x000fc800078e3cff */
[----:B------:R-:W-:-:S05]  /*105c0*/  @!P2 LOP3.LUT R127, R127, R126, RZ, 0x3c, !PT ;  /* 0x0000007e7f7fa212 */ /* 0x000fca00078e3cff */
[----:B------:R0:W4:Y:S04]  /*105d0*/  @!P2 LDG.E.U8 R193, desc[UR24][R126.64] ;  /* 0x000000187ec1a981 */ /* 0x000128000c1e1100 */
[----:B------:R-:W0:Y:S04]  /*105e0*/  LDL R126, [R1+0x74] ;  /* 0x00007400017e7983 */ /* 0x000e280000100800 */
[----:B------:R-:W0:Y:S04]  /*105f0*/  LDL R127, [R1+0x78] ;  /* 0x00007800017f7983 */ /* 0x000e280000100800 */
[----:B-----5:R1:W-:Y:S02]  /*10600*/  STS.U8 [R160+UR11+0x5f00], R192 ;  /* 0x005f00c0a0007988 */ /* 0x0203e4000800000b */
[----:B-1----:R-:W-:-:S02]  /*10610*/  PRMT R192, RZ, 0x7610, R192 ;  /* 0x00007610ffc07816 */ /* 0x002fc400000000c0 */
[----:B0-----:R-:W-:-:S04]  /*10620*/  @!P2 LOP3.LUT R127, R127, R126, RZ, 0x3c, !PT ;  /* 0x0000007e7f7fa212 */ /* 0x001fc800078e3cff */
[----:B------:R-:W-:-:S04]  /*10630*/  @!P2 LOP3.LUT R126, R127, R126, RZ, 0x3c, !PT ;  /* 0x0000007e7f7ea212 */ /* 0x000fc800078e3cff */
[----:B------:R-:W-:-:S05]  /*10640*/  @!P2 LOP3.LUT R127, R127, R126, RZ, 0x3c, !PT ;  /* 0x0000007e7f7fa212 */ /* 0x000fca00078e3cff */
[----:B------:R0:W5:Y:S04]  /*10650*/  @!P2 LDG.E.U8 R192, desc[UR24][R126.64] ;  /* 0x000000187ec0a981 */ /* 0x000168000c1e1100 */
        /* <DEDUP_REMOVED lines=66> */
[----:B------:R1:W-:Y:S04]  /*10a80*/  STS.U8 [R160+UR11+0x6800], R206 ;  /* 0x006800cea0007988 */ /* 0x0003e8000800000b */
[----:B------:R3:W-:Y:S01]  /*10a90*/  STS.U8 [R160+UR11+0x6900], R205 ;  /* 0x006900cda0007988 */ /* 0x0007e2000800000b */
[----:B-1----:R-:W-:-:S02]  /*10aa0*/  PRMT R206, RZ, 0x7610, R206 ;  /* 0x00007610ffce7816 */ /* 0x002fc400000000ce */
[----:B---3--:R-:W-:-:S06]  /*10ab0*/  PRMT R205, RZ, 0x7610, R205 ;  /* 0x00007610ffcd7816 */ /* 0x008fcc00000000cd */
[----:B------:R-:W3:Y:S04]  /*10ac0*/  @!P2 LDG.E.U8 R205, desc[UR24][R78.64] ;  /* 0x000000184ecda981 */ /* 0x000ee8000c1e1100 */
[----:B------:R1:W-:Y:S04]  /*10ad0*/  STS.U8 [R160+UR11+0x6a00], R204 ;  /* 0x006a00cca0007988 */ /* 0x0003e8000800000b */
[----:B------:R4:W-:Y:S01]  /*10ae0*/  STS.U8 [R160+UR11+0x6b00], R203 ;  /* 0x006b00cba0007988 */ /* 0x0009e2000800000b */
[----:B-1----:R-:W-:Y:S02]  /*10af0*/  PRMT R204, RZ, 0x7610, R204 ;  /* 0x00007610ffcc7816 */ /* 0x002fe400000000cc */
[----:B----4-:R-:W-:-:S04]  /*10b00*/  PRMT R203, RZ, 0x7610, R203 ;  /* 0x00007610ffcb7816 */ /* 0x010fc800000000cb */
[----:B------:R-:W4:Y:S04]  /*10b10*/  @!P2 LDG.E.U8 R204, desc[UR24][R80.64] ;  /* 0x0000001850cca981 */ /* 0x000f28000c1e1100 */
[----:B------:R1:W-:Y:S04]  /*10b20*/  STS.U8 [R160+UR11+0x6c00], R202 ;  /* 0x006c00caa0007988 */ /* 0x0003e8000800000b */
[----:B------:R-:W2:Y:S01]  /*10b30*/  @!P2 LDG.E.U8 R203, desc[UR24][R82.64] ;  /* 0x0000001852cba981 */ /* 0x000ea2000c1e1100 */
[----:B-1----:R-:W-:-:S03]  /*10b40*/  PRMT R202, RZ, 0x7610, R202 ;  /* 0x00007610ffca7816 */ /* 0x002fc600000000ca */
[----:B------:R1:W-:Y:S04]  /*10b50*/  STS.U8 [R160+UR11+0x6d00], R201 ;  /* 0x006d00c9a0007988 */ /* 0x0003e8000800000b */
[----:B------:R-:W3:Y:S01]  /*10b60*/  @!P2 LDG.E.U8 R202, desc[UR24][R84.64] ;  /* 0x0000001854caa981 */ /* 0x000ee2000c1e1100 */
[----:B-1----:R-:W-:-:S03]  /*10b70*/  PRMT R201, RZ, 0x7610, R201 ;  /* 0x00007610ffc97816 */ /* 0x002fc600000000c9 */
[----:B------:R1:W-:Y:S04]  /*10b80*/  STS.U8 [R160+UR11+0x6e00], R200 ;  /* 0x006e00c8a0007988 */ /* 0x0003e8000800000b */
[----:B------:R-:W3:Y:S01]  /*10b90*/  @!P2 LDG.E.U8 R201, desc[UR24][R86.64] ;  /* 0x0000001856c9a981 */ /* 0x000ee2000c1e1100 */
[----:B-1----:R-:W-:-:S03]  /*10ba0*/  PRMT R200, RZ, 0x7610, R200 ;  /* 0x00007610ffc87816 */ /* 0x002fc600000000c8 */
[----:B------:R1:W-:Y:S04]  /*10bb0*/  STS.U8 [R160+UR11+0x6f00], R199 ;  /* 0x006f00c7a0007988 */ /* 0x0003e8000800000b */
[----:B------:R-:W3:Y:S01]  /*10bc0*/  @!P2 LDG.E.U8 R200, desc[UR24][R88.64] ;  /* 0x0000001858c8a981 */ /* 0x000ee2000c1e1100 */
[----:B0-----:R-:W-:-:S04]  /*10bd0*/  @!P2 LOP3.LUT R127, R127, R126, RZ, 0x3c, !PT ;  /* 0x0000007e7f7fa212 */ /* 0x001fc800078e3cff */
[----:B------:R-:W-:-:S04]  /*10be0*/  @!P2 LOP3.LUT R126, R127, R126, RZ, 0x3c, !PT ;  /* 0x0000007e7f7ea212 */ /* 0x000fc800078e3cff */
[----:B------:R-:W-:-:S05]  /*10bf0*/  @!P2 LOP3.LUT R127, R127, R126, RZ, 0x3c, !PT ;  /* 0x0000007e7f7fa212 */ /* 0x000fca00078e3cff */
[----:B------:R0:W3:Y:S01]  /*10c00*/  @!P2 LDG.E.U8 R206, desc[UR24][R126.64] ;  /* 0x000000187ecea981 */ /* 0x0000e2000c1e1100 */
[----:B-1----:R-:W-:-:S03]  /*10c10*/  PRMT R199, RZ, 0x7610, R199 ;  /* 0x00007610ffc77816 */ /* 0x002fc600000000c7 */
[----:B------:R1:W-:Y:S04]  /*10c20*/  STS.U8 [R160+UR11+0x7000], R198 ;  /* 0x007000c6a0007988 */ /* 0x0003e8000800000b */
[----:B------:R-:W4:Y:S01]  /*10c30*/  @!P2 LDG.E.U8 R199, desc[UR24][R90.64] ;  /* 0x000000185ac7a981 */ /* 0x000f22000c1e1100 */
[----:B-1----:R-:W-:-:S03]  /*10c40*/  PRMT R198, RZ, 0x7610, R198 ;  /* 0x00007610ffc67816 */ /* 0x002fc600000000c6 */
[----:B------:R1:W-:Y:S04]  /*10c50*/  STS.U8 [R160+UR11+0x7100], R197 ;  /* 0x007100c5a0007988 */ /* 0x0003e8000800000b */
[----:B------:R-:W4:Y:S01]  /*10c60*/  @!P2 LDG.E.U8 R198, desc[UR24][R92.64] ;  /* 0x000000185cc6a981 */ /* 0x000f22000c1e1100 */
[----:B-1----:R-:W-:-:S03]  /*10c70*/  PRMT R197, RZ, 0x7610, R197 ;  /* 0x00007610ffc57816 */ /* 0x002fc600000000c5 */
[----:B------:R1:W-:Y:S04]  /*10c80*/  STS.U8 [R160+UR11+0x7200], R196 ;  /* 0x007200c4a0007988 */ /* 0x0003e8000800000b */
[----:B------:R-:W4:Y:S01]  /*10c90*/  @!P2 LDG.E.U8 R197, desc[UR24][R94.64] ;  /* 0x000000185ec5a981 */ /* 0x000f22000c1e1100 */
[----:B-1----:R-:W-:-:S03]  /*10ca0*/  PRMT R196, RZ, 0x7610, R196 ;  /* 0x00007610ffc47816 */ /* 0x002fc600000000c4 */
[----:B--2---:R1:W-:Y:S04]  /*10cb0*/  STS.U8 [R160+UR11+0x7300], R195 ;  /* 0x007300c3a0007988 */ /* 0x0043e8000800000b */
[----:B------:R-:W2:Y:S01]  /*10cc0*/  @!P2 LDG.E.U8 R196, desc[UR24][R96.64] ;  /* 0x0000001860c4a981 */ /* 0x000ea2000c1e1100 */
[----:B-1----:R-:W-:-:S03]  /*10cd0*/  PRMT R195, RZ, 0x7610, R195 ;  /* 0x00007610ffc37816 */ /* 0x002fc600000000c3 */
[----:B------:R1:W-:Y:S04]  /*10ce0*/  STS.U8 [R160+UR11+0x7400], R194 ;  /* 0x007400c2a0007988 */ /* 0x0003e8000800000b */
[----:B------:R-:W2:Y:S01]  /*10cf0*/  @!P2 LDG.E.U8 R195, desc[UR24][R98.64] ;  /* 0x0000001862c3a981 */ /* 0x000ea2000c1e1100 */
[----:B-1----:R-:W-:-:S03]  /*10d00*/  PRMT R194, RZ, 0x7610, R194 ;  /* 0x00007610ffc27816 */ /* 0x002fc600000000c2 */
[----:B------:R1:W-:Y:S04]  /*10d10*/  STS.U8 [R160+UR11+0x7500], R193 ;  /* 0x007500c1a0007988 */ /* 0x0003e8000800000b */
[----:B------:R-:W2:Y:S01]  /*10d20*/  @!P2 LDG.E.U8 R194, desc[UR24][R100.64] ;  /* 0x0000001864c2a981 */ /* 0x000ea2000c1e1100 */
[----:B-1----:R-:W-:-:S03]  /*10d30*/  PRMT R193, RZ, 0x7610, R193 ;  /* 0x00007610ffc17816 */ /* 0x002fc600000000c1 */
[----:B-----5:R1:W-:Y:S04]  /*10d40*/  STS.U8 [R160+UR11+0x7600], R192 ;  /* 0x007600c0a0007988 */ /* 0x0203e8000800000b */
[----:B------:R-:W5:Y:S01]  /*10d50*/  @!P2 LDG.E.U8 R193, desc[UR24][R102.64] ;  /* 0x0000001866c1a981 */ /* 0x000f62000c1e1100 */
[----:B-1----:R-:W-:-:S03]  /*10d60*/  PRMT R192, RZ, 0x7610, R192 ;  /* 0x00007610ffc07816 */ /* 0x002fc600000000c0 */
[----:B------:R1:W-:Y:S04]  /*10d70*/  STS.U8 [R160+UR11+0x7700], R191 ;  /* 0x007700bfa0007988 */ /* 0x0003e8000800000b */
        /* <DEDUP_REMOVED lines=15> */
[----:B------:R-:W5:Y:S01]  /*10e70*/  @!P2 LDG.E.U8 R189, desc[UR24][R114.64] ;  /* 0x0000001872bda981 */ /* 0x000f62000c1e1100 */
[----:B-1----:R-:W-:-:S03]  /*10e80*/  PRMT R188, RZ, 0x7610, R188 ;  /* 0x00007610ffbc7816 */ /* 0x002fc600000000bc */
[----:B------:R1:W-:Y:S04]  /*10e90*/  STS.U8 [R160+UR11+0x7d00], R187 ;  /* 0x007d00bba0007988 */ /* 0x0003e8000800000b */
[----:B------:R-:W5:Y:S01]  /*10ea0*/  @!P2 LDG.E.U8 R188, desc[UR24][R116.64] ;  /* 0x0000001874bca981 */ /* 0x000f62000c1e1100 */
[----:B-1----:R-:W-:-:S03]  /*10eb0*/  PRMT R187, RZ, 0x7610, R187 ;  /* 0x00007610ffbb7816 */ /* 0x002fc600000000bb */
[----:B------:R1:W-:Y:S01]  /*10ec0*/  STS.U8 [R160+UR11+0x7e00], R186 ;  /* 0x007e00baa0007988 */ /* 0x0003e2000800000b */
[----:B0-----:R-:W-:Y:S02]  /*10ed0*/  @!P2 IMAD.MOV.U32 R126, RZ, RZ, R125 ;  /* 0x000000ffff7ea224 */ /* 0x001fe400078e007d */
[----:B------:R-:W-:Y:S01]  /*10ee0*/  @!P2 IMAD.MOV.U32 R127, RZ, RZ, R120 ;  /* 0x000000ffff7fa224 */ /* 0x000fe200078e0078 */
[----:B------:R-:W5:Y:S01]  /*10ef0*/  @!P2 LDG.E.U8 R187, desc[UR24][R118.64] ;  /* 0x0000001876bba981 */ /* 0x000f62000c1e1100 */
[----:B-1----:R-:W-:-:S06]  /*10f00*/  PRMT R186, RZ, 0x7610, R186 ;  /* 0x00007610ffba7816 */ /* 0x002fcc00000000ba */
[----:B------:R0:W5:Y:S02]  /*10f10*/  @!P2 LDG.E.U8 R186, desc[UR24][R126.64] ;  /* 0x000000187ebaa981 */ /* 0x000164000c1e1100 */
[----:B0-----:R-:W-:Y:S02]  /*10f20*/  @!P2 IMAD.MOV.U32 R126, RZ, RZ, R131 ;  /* 0x000000ffff7ea224 */ /* 0x001fe400078e0083 */
[----:B------:R-:W-:Y:S01]  /*10f30*/  @!P2 IMAD.MOV.U32 R127, RZ, RZ, R130 ;  /* 0x000000ffff7fa224 */ /* 0x000fe200078e0082 */
[----:B---3--:R0:W-:Y:S04]  /*10f40*/  STS.U8 [R160+UR11+0x7f00], R206 ;  /* 0x007f00cea0007988 */ /* 0x0081e8000800000b */
[----:B------:R1:W-:Y:S01]  /*10f50*/  STS.U8 [R77+UR11+0x4080], R205 ;  /* 0x004080cd4d007988 */ /* 0x0003e2000800000b */
[----:B0-----:R-:W-:-:S02]  /*10f60*/  PRMT R206, RZ, 0x7610, R206 ;  /* 0x00007610ffce7816 */ /* 0x001fc400000000ce */
[----:B-1----:R-:W-:-:S04]  /*10f70*/  PRMT R205, RZ, 0x7610, R205 ;  /* 0x00007610ffcd7816 */ /* 0x002fc800000000cd */
[----:B------:R0:W3:Y:S02]  /*10f80*/  @!P2 LDG.E.U8 R206, desc[UR24][R126.64] ;  /* 0x000000187ecea981 */ /* 0x0000e4000c1e1100 */
[----:B0-----:R-:W-:Y:S02]  /*10f90*/  @!P2 IMAD.MOV.U32 R126, RZ, RZ, R135 ;  /* 0x000000ffff7ea224 */ /* 0x001fe400078e0087 */
[----:B------:R-:W-:-:S05]  /*10fa0*/  @!P2 IMAD.MOV.U32 R127, RZ, RZ, R134 ;  /* 0x000000ffff7fa224 */ /* 0x000fca00078e0086 */
[----:B------:R0:W3:Y:S04]  /*10fb0*/  @!P2 LDG.E.U8 R205, desc[UR24][R126.64] ;  /* 0x000000187ecda981 */ /* 0x0000e8000c1e1100 */
[----:B----4-:R1:W-:Y:S01]  /*10fc0*/  STS.U8 [R77+UR11+0x4180], R204 ;  /* 0x004180cc4d007988 */ /* 0x0103e2000800000b */
[----:B0-----:R-:W-:Y:S02]  /*10fd0*/  @!P2 IMAD.MOV.U32 R126, RZ, RZ, R139 ;  /* 0x000000ffff7ea224 */ /* 0x001fe400078e008b */
[----:B------:R-:W-:Y:S01]  /*10fe0*/  @!P2 IMAD.MOV.U32 R127, RZ, RZ, R138 ;  /* 0x000000ffff7fa224 */ /* 0x000fe200078e008a */
[----:B-1----:R-:W-:Y:S01]  /*10ff0*/  PRMT R204, RZ, 0x7610, R204 ;  /* 0x00007610ffcc7816 */ /* 0x002fe200000000cc */
[----:B------:R0:W-:Y:S05]  /*11000*/  STS.U8 [R77+UR11+0x4280], R203 ;  /* 0x004280cb4d007988 */ /* 0x0001ea000800000b */
[----:B------:R1:W4:Y:S01]  /*11010*/  @!P2 LDG.E.U8 R204, desc[UR24][R126.64] ;  /* 0x000000187ecca981 */ /* 0x000322000c1e1100 */
[----:B0-----:R-:W-:-:S03]  /*11020*/  PRMT R203, RZ, 0x7610, R203 ;  /* 0x00007610ffcb7816 */ /* 0x001fc600000000cb */
[----:B------:R0:W-:Y:S01]  /*11030*/  STS.U8 [R77+UR11+0x4380], R202 ;  /* 0x004380ca4d007988 */ /* 0x0001e2000800000b */
[----:B-1----:R-:W-:Y:S02]  /*11040*/  @!P2 IMAD.MOV.U32 R126, RZ, RZ, R143 ;  /* 0x000000ffff7ea224 */ /* 0x002fe400078e008f */
[----:B------:R-:W-:Y:S01]  /*11050*/  @!P2 IMAD.MOV.U32 R127, RZ, RZ, R142 ;  /* 0x000000ffff7fa224 */ /* 0x000fe200078e008e */
[----:B0-----:R-:W-:-:S04]  /*11060*/  PRMT R202, RZ, 0x7610, R202 ;  /* 0x00007610ffca7816 */ /* 0x001fc800000000ca */
[----:B------:R0:W3:Y:S04]  /*11070*/  @!P2 LDG.E.U8 R203, desc[UR24][R126.64] ;  /* 0x000000187ecba981 */ /* 0x0000e8000c1e1100 */
[----:B------:R1:W-:Y:S01]  /*11080*/  STS.U8 [R77+UR11+0x4480], R201 ;  /* 0x004480c94d007988 */ /* 0x0003e2000800000b */
[----:B0-----:R-:W-:Y:S02]  /*11090*/  @!P2 IMAD.MOV.U32 R126, RZ, RZ, R147 ;  /* 0x000000ffff7ea224 */ /* 0x001fe400078e0093 */
[----:B------:R-:W-:Y:S01]  /*110a0*/  @!P2 IMAD.MOV.U32 R127, RZ, RZ, R146 ;  /* 0x000000ffff7fa224 */ /* 0x000fe200078e0092 */
[----:B-1----:R-:W-:-:S04]  /*110b0*/  PRMT R201, RZ, 0x7610, R201 ;  /* 0x00007610ffc97816 */ /* 0x002fc800000000c9 */
[----:B------:R0:W4:Y:S04]  /*110c0*/  @!P2 LDG.E.U8 R202, desc[UR24][R126.64] ;  /* 0x000000187ecaa981 */ /* 0x000128000c1e1100 */
        /* <DEDUP_REMOVED lines=20> */
[----:B--2---:R1:W-:Y:S01]  /*11210*/  STS.U8 [R77+UR11+0x4980], R196 ;  /* 0x004980c44d007988 */ /* 0x0043e2000800000b */
        /* <DEDUP_REMOVED lines=212> */
[----:B------:R-:W5:Y:S04]  /*11f60*/  @!P2 LDG.E.U8 R190, desc[UR24][R126.64] ;  /* 0x000000187ebea981 */ /* 0x000f68000c1e1100 */
[----:B------:R0:W-:Y:S04]  /*11f70*/  STS.U8 [R77+UR11+0x6980], R189 ;  /* 0x006980bd4d007988 */ /* 0x0001e8000800000b */
[----:B------:R0:W-:Y:S04]  /*11f80*/  STS.U8 [R77+UR11+0x6a80], R188 ;  /* 0x006a80bc4d007988 */ /* 0x0001e8000800000b */
[----:B------:R0:W-:Y:S04]  /*11f90*/  STS.U8 [R77+UR11+0x6b80], R187 ;  /* 0x006b80bb4d007988 */ /* 0x0001e8000800000b */
[----:B---3--:R0:W-:Y:S04]  /*11fa0*/  STS.U8 [R77+UR11+0x6c80], R186 ;  /* 0x006c80ba4d007988 */ /* 0x0081e8000800000b */
[----:B------:R0:W-:Y:S04]  /*11fb0*/  STS.U8 [R77+UR11+0x6d80], R206 ;  /* 0x006d80ce4d007988 */ /* 0x0001e8000800000b */
[----:B------:R0:W-:Y:S04]  /*11fc0*/  STS.U8 [R77+UR11+0x6e80], R205 ;  /* 0x006e80cd4d007988 */ /* 0x0001e8000800000b */
[----:B----4-:R0:W-:Y:S04]  /*11fd0*/  STS.U8 [R77+UR11+0x6f80], R204 ;  /* 0x006f80cc4d007988 */ /* 0x0101e8000800000b */
[----:B------:R0:W-:Y:S04]  /*11fe0*/  STS.U8 [R77+UR11+0x7080], R203 ;  /* 0x007080cb4d007988 */ /* 0x0001e8000800000b */
[----:B------:R0:W-:Y:S04]  /*11ff0*/  STS.U8 [R77+UR11+0x7180], R202 ;  /* 0x007180ca4d007988 */ /* 0x0001e8000800000b */
[----:B------:R0:W-:Y:S04]  /*12000*/  STS.U8 [R77+UR11+0x7280], R201 ;  /* 0x007280c94d007988 */ /* 0x0001e8000800000b */
[----:B------:R0:W-:Y:S04]  /*12010*/  STS.U8 [R77+UR11+0x7380], R200 ;  /* 0x007380c84d007988 */ /* 0x0001e8000800000b */
[----:B------:R0:W-:Y:S04]  /*12020*/  STS.U8 [R77+UR11+0x7480], R199 ;  /* 0x007480c74d007988 */ /* 0x0001e8000800000b */
[----:B------:R0:W-:Y:S04]  /*12030*/  STS.U8 [R77+UR11+0x7580], R198 ;  /* 0x007580c64d007988 */ /* 0x0001e8000800000b */
[----:B--2---:R0:W-:Y:S04]  /*12040*/  STS.U8 [R77+UR11+0x7680], R197 ;  /* 0x007680c54d007988 */ /* 0x0041e8000800000b */
[----:B------:R0:W-:Y:S04]  /*12050*/  STS.U8 [R77+UR11+0x7780], R196 ;  /* 0x007780c44d007988 */ /* 0x0001e8000800000b */
[----:B------:R0:W-:Y:S04]  /*12060*/  STS.U8 [R77+UR11+0x7880], R195 ;  /* 0x007880c34d007988 */ /* 0x0001e8000800000b */
[----:B-----5:R0:W-:Y:S04]  /*12070*/  STS.U8 [R77+UR11+0x7980], R194 ;  /* 0x007980c24d007988 */ /* 0x0201e8000800000b */
[----:B------:R0:W-:Y:S04]  /*12080*/  STS.U8 [R77+UR11+0x7a80], R193 ;  /* 0x007a80c14d007988 */ /* 0x0001e8000800000b */
[----:B------:R0:W-:Y:S04]  /*12090*/  STS.U8 [R77+UR11+0x7b80], R192 ;  /* 0x007b80c04d007988 */ /* 0x0001e8000800000b */
[----:B------:R0:W-:Y:S04]  /*120a0*/  STS.U8 [R77+UR11+0x7c80], R191 ;  /* 0x007c80bf4d007988 */ /* 0x0001e8000800000b */
[----:B------:R0:W-:Y:S04]  /*120b0*/  STS.U8 [R77+UR11+0x7d80], R208 ;  /* 0x007d80d04d007988 */ /* 0x0001e8000800000b */
[----:B------:R0:W-:Y:S01]  /*120c0*/  STS.U8 [R77+UR11+0x7e80], R207 ;  /* 0x007e80cf4d007988 */ /* 0x0001e2000800000b */
[----:B------:R-:W-:Y:S01]  /*120d0*/  ULEA UR13, UR22, UR11, 0x3 ;  /* 0x0000000b160d7291 */ /* 0x000fe2000f8e18ff */
[----:B------:R-:W-:-:S03]  /*120e0*/  UMOV UR4, UR5 ;  /* 0x0000000500047c82 */ /* 0x000fc60008000000 */
[----:B------:R-:W-:Y:S01]  /*120f0*/  UIADD3 UR13, UPT, UPT, UR13, 0x9000, URZ ;  /* 0x000090000d0d7890 */ /* 0x000fe2000fffe0ff */
[----:B------:R0:W-:Y:S01]  /*12100*/  STS.U8 [R77+UR11+0x7f80], R190 ;  /* 0x007f80be4d007988 */ /* 0x0001e2000800000b */
[----:B------:R1:W-:Y:S06]  /*12110*/  MEMBAR.ALL.CTA ;  /* 0x0000000000007992 */ /* 0x0003ec0000008000 */
[----:B-1----:R-:W1:Y:S02]  /*12120*/  FENCE.VIEW.ASYNC.S ;  /* 0x00000000000073c6 */ /* 0x002e640000000000 */
[----:B-1----:R-:W-:Y:S06]  /*12130*/  BAR.SYNC.DEFER_BLOCKING 0x0 ;  /* 0x0000000000007b1d */ /* 0x002fec0000010000 */
[----:B------:R-:W-:Y:S05]  /*12140*/  @P0 BRA `(.L_x_9) ;  /* 0x0000000000380947 */ /* 0x000fea0003800000 */
[----:B------:R-:W-:Y:S01]  /*12150*/  UIADD3 UR23, UPT, UPT, UR10, 0x100000, URZ ;  /* 0x001000000a177890 */ /* 0x000fe2000fffe0ff */
[----:B------:R-:W-:Y:S01]  /*12160*/  UMOV UR18, UR6 ;  /* 0x0000000600127c82 */ /* 0x000fe20008000000 */
[----:B------:R-:W-:Y:S01]  /*12170*/  UMOV UR19, 0xc0004010 ;  /* 0xc000401000137882 */ /* 0x000fe20000000000 */
[----:B------:R-:W-:Y:S01]  /*12180*/  UMOV UR20, 0x0 ;  /* 0x0000000000147882 */ /* 0x000fe20000000000 */
[----:B------:R-:W-:Y:S01]  /*12190*/  UMOV UR21, 0x4408490 ;  /* 0x0440849000157882 */ /* 0x000fe20000000000 */
[----:B------:R-:W-:Y:S01]  /*121a0*/  UMOV UR8, UR13 ;  /* 0x0000000d00087c82 */ /* 0x000fe20008000000 */
[----:B------:R-:W-:Y:S01]  /*121b0*/  UMOV UR9, URZ ;  /* 0x000000ff00097c82 */ /* 0x000fe20008000000 */
[----:B------:R-:W-:Y:S01]  /*121c0*/  UMOV UR26, 0x0 ;  /* 0x00000000001a7882 */ /* 0x000fe20000000000 */
[----:B------:R-:W-:Y:S01]  /*121d0*/  UMOV UR27, 0x4408490 ;  /* 0x04408490001b7882 */ /* 0x000fe20000000000 */
[----:B------:R1:W-:Y:S01]  /*121e0*/  UTCQMMA gdesc[UR14], gdesc[UR18], tmem[UR10], tmem[UR20], idesc[UR21], UPT ;  /* 0x00ff14120e0075ea */ /* 0x0003e2000b80030a */
[----:B------:R-:W-:Y:S01]  /*121f0*/  UMOV UR5, UR8 ;  /* 0x0000000800057c82 */ /* 0x000fe20008000000 */
[----:B------:R1:W-:Y:S01]  /*12200*/  UTCQMMA gdesc[UR14], gdesc[UR16], tmem[UR23], tmem[UR26], idesc[UR27], UPT ;  /* 0x00ff1a100e0075ea */ /* 0x0003e2000b800317 */
[----:B------:R1:W-:Y:S01]  /*12210*/  UTCBAR [UR5], URZ ;  /* 0x000000ff050073e9 */ /* 0x0003e200080000ff */
[----:B------:R-:W-:-:S02]  /*12220*/  NOP ;  /* 0x0000000000007918 */ /* 0x000fc40000000000 */
.L_x_9:
[----:B------:R-:W2:Y:S01]  /*12230*/  LDL.LU R126, [R1+0x10c] ;  /* 0x00010c00017e7983 */ /* 0x000ea20000300800 */
[----:B------:R-:W-:Y:S01]  /*12240*/  UIADD3 UR22, UPT, UPT, UR22, 0x1, URZ ;  /* 0x0000000116167890 */ /* 0x000fe2000fffe0ff */
[----:B------:R-:W-:-:S03]  /*12250*/  VIADD R123, R123, 0xffffffe0 ;  /* 0xffffffe07b7b7836 */ /* 0x000fc60000000000 */
[----:B------:R-:W-:-:S04]  /*12260*/  UISETP.GT.AND UP1, UPT, UR22, 0x1, UPT ;  /* 0x000000011600788c */ /* 0x000fc8000bf24270 */
[----:B-1----:R-:W-:Y:S02]  /*12270*/  USEL UR5, URZ, 0x1, !UP1 ;  /* 0x00000001ff057887 */ /* 0x002fe4000c800000 */
[----:B------:R-:W-:Y:S02]  /*12280*/  USEL UR22, UR22, URZ, !UP1 ;  /* 0x000000ff16167287 */ /* 0x000fe4000c800000 */
[----:B------:R-:W-:Y:S01]  /*12290*/  ULOP3.LUT UR5, UR4, UR5, URZ, 0x3c, !UPT ;  /* 0x0000000504057292 */ /* 0x000fe2000f8e3cff */
[----:B--2---:R-:W-:-:S05]  /*122a0*/  VIADD R126, R126, 0xffffffff ;  /* 0xffffffff7e7e7836 */ /* 0x004fca0000000000 */
[----:B------:R-:W-:Y:S01]  /*122b0*/  ISETP.NE.U32.AND P2, PT, R126, RZ, PT ;  /* 0x000000ff7e00720c */ /* 0x000fe20003f45070 */
[----:B------:R1:W-:Y:S02]  /*122c0*/  STL [R1+0x10c], R126 ;  /* 0x00010c7e01007387 */ /* 0x0003e40000100800 */
[----:B-1----:R-:W-:-:S10]  /*122d0*/  IMAD.U32 R126, RZ, RZ, UR4 ;  /* 0x00000004ff7e7e24 */ /* 0x002fd4000f8e00ff */
[----:B------:R-:W-:Y:S05]  /*122e0*/  @P2 BRA `(.L_x_10) ;  /* 0xffffffac00682947 */ /* 0x000fea000383ffff */
.L_x_7:
[----:B0-----:R-:W0:Y:S01]  /*122f0*/  LDC R186, c[0x0][0x3a0] ;  /* 0x0000e800ffba7b82 */ /* 0x001e220000000800 */
[----:B------:R-:W2:Y:S01]  /*12300*/  S2R R127, SR_TID.X ;  /* 0x00000000007f7919 */ /* 0x000ea20000002100 */
[----:B0-----:R-:W-:-:S05]  /*12310*/  VIADD R186, R186, 0x1f ;  /* 0x0000001fbaba7836 */ /* 0x001fca0000000000 */
[----:B------:R-:W-:Y:S01]  /*12320*/  ISETP.GE.AND P0, PT, R186, 0x20, PT ;  /* 0x00000020ba00780c */ /* 0x000fe20003f06270 */
[C---:B--2--5:R-:W-:Y:S02]  /*12330*/  IMAD.SHL.U32 R0, R127.reuse, 0x10, RZ ;  /* 0x000000107f007824 */ /* 0x064fe400078e00ff */
[----:B------:R-:W-:-:S03]  /*12340*/  IMAD.SHL.U32 R2, R127, 0x80, RZ ;  /* 0x000000807f027824 */ /* 0x000fc600078e00ff */
[----:B------:R-:W-:-:S07]  /*12350*/  LOP3.LUT R0, R0, 0xf0, RZ, 0xc0, !PT ;  /* 0x000000f000007812 */ /* 0x000fce00078ec0ff */
[----:B------:R-:W-:Y:S05]  /*12360*/  @!P0 BRA `(.L_x_11) ;  /* 0x0000000000108947 */ /* 0x000fea0003800000 */
[----:B------:R-:W-:-:S06]  /*12370*/  USHF.L.U32 UR4, UR4, 0x1f, URZ ;  /* 0x0000001f04047899 */ /* 0x000fcc00080006ff */
[----:B------:R-:W-:-:S04]  /*12380*/  IMAD.U32 R3, RZ, RZ, UR4 ;  /* 0x00000004ff037e24 */ /* 0x000fc8000f8e00ff */
[----:B------:R-:W0:Y:S02]  /*12390*/  SYNCS.PHASECHK.TRANS64.TRYWAIT P0, [UR13], R3 ;  /* 0x00000003ff0075a7 */ /* 0x000e24000800110d */
[----:B0-----:R-:W-:Y:S05]  /*123a0*/  @!P0 BRA `(.L_x_12) ;  /* 0x000000b000ec8947 */ /* 0x001fea0003800000 */
.L_x_11:
[----:B------:R-:W2:Y:S01]  /*123b0*/  LDL.LU R4, [R1+0x110] ;  /* 0x0001100001047983 */ /* 0x000ea20000300800 */
[----:B------:R-:W-:Y:S01]  /*123c0*/  LOP3.LUT R3, R2, 0x800, RZ, 0xc0, !PT ;  /* 0x0000080002037812 */ /* 0x000fe200078ec0ff */
[----:B------:R-:W0:Y:S02]  /*123d0*/  LDCU.128 UR16, c[0x0][0x390] ;  /* 0x00007200ff1077ac */ /* 0x000e240008000c00 */
[----:B------:R-:W0:Y:S01]  /*123e0*/  LDL.LU R185, [R1+0x114] ;  /* 0x0001140001b97983 */ /* 0x000e220000300800 */
[----:B------:R-:W-:Y:S01]  /*123f0*/  IADD3 R2, PT, PT, R0, UR11, R3 ;  /* 0x0000000b00027c10 */ /* 0x000fe2000fffe003 */
[----:B------:R-:W3:Y:S01]  /*12400*/  LDCU UR5, c[0x0][0x39c] ;  /* 0x00007380ff0577ac */ /* 0x000ee20008000800 */
[----:B------:R-:W-:Y:S06]  /*12410*/  BAR.SYNC.DEFER_BLOCKING 0x0 ;  /* 0x0000000000007b1d */ /* 0x000fec0000010000 */
[----:B------:R-:W4:Y:S01]  /*12420*/  LDCU UR4, c[0x0][0x39c] ;  /* 0x00007380ff0477ac */ /* 0x000f220008000800 */
[----:B------:R-:W5:Y:S01]  /*12430*/  S2R R5, SR_TID.X ;  /* 0x0000000000057919 */ /* 0x000f620000002100 */
[----:B------:R-:W1:Y:S01]  /*12440*/  S2R R7, SR_TID.X ;  /* 0x0000000000077919 */ /* 0x000e620000002100 */
[----:B------:R-:W-:Y:S01]  /*12450*/  LEA R160, R160, UR11, 0x4 ;  /* 0x0000000ba0a07c11 */ /* 0x000fe2000f8e20ff */
[----:B------:R-:W0:Y:S01]  /*12460*/  LDCU UR6, c[0x0][0x39c] ;  /* 0x00007380ff0677ac */ /* 0x000e220008000800 */
[----:B------:R-:W0:Y:S01]  /*12470*/  LDCU UR7, c[0x0][0x39c] ;  /* 0x00007380ff0777ac */ /* 0x000e220008000800 */
[----:B------:R-:W0:Y:S01]  /*12480*/  LDCU UR8, c[0x0][0x39c] ;  /* 0x00007380ff0877ac */ /* 0x000e220008000800 */
[----:B------:R-:W3:Y:S02]  /*12490*/  @!P1 SYNCS.CCTL.IV [UR11+0x9000] ;  /* 0x00900000ff0099b1 */ /* 0x000ee4000800000b */
[----:B---3--:R-:W-:Y:S06]  /*124a0*/  BAR.SYNC.DEFER_BLOCKING 0x0 ;  /* 0x0000000000007b1d */ /* 0x008fec0000010000 */
[----:B-1----:R-:W1:Y:S01]  /*124b0*/  LDTM.x64 R96, tmem[UR12] ;  /* 0x0000000c006079ee */ /* 0x002e620008340000 */
[----:B-----5:R-:W-:-:S02]  /*124c0*/  LEA.HI R6, R5, 0x1e, RZ, 0x1a ;  /* 0x0000001e05067811 */ /* 0x020fc400078fd0ff */
[----:B------:R-:W-:Y:S01]  /*124d0*/  LEA.HI R5, R5, 0xe, RZ, 0x1a ;  /* 0x0000000e05057811 */ /* 0x000fe200078fd0ff */
[----:B------:R-:W3:Y:S01]  /*124e0*/  @!P1 SYNCS.CCTL.IV [UR11+0x9008] ;  /* 0x00900800ff0099b1 */ /* 0x000ee2000800000b */
[----:B-1----:R-:W-:Y:S02]  /*124f0*/  F2FP.SATFINITE.E5M2.F32.PACK_AB_MERGE_C R183, R97, R96, RZ ;  /* 0x0000006061b7723e */ /* 0x002fe400048060ff */
[----:B------:R-:W-:Y:S02]  /*12500*/  F2FP.SATFINITE.E5M2.F32.PACK_AB_MERGE_C R182, R99, R98, RZ ;  /* 0x0000006263b6723e */ /* 0x000fe400048060ff */
[----:B------:R-:W-:Y:S02]  /*12510*/  F2FP.SATFINITE.E5M2.F32.PACK_AB_MERGE_C R181, R101, R100, RZ ;  /* 0x0000006465b5723e */ /* 0x000fe400048060ff */
[----:B------:R-:W-:Y:S02]  /*12520*/  F2FP.SATFINITE.E5M2.F32.PACK_AB_MERGE_C R180, R103, R102, RZ ;  /* 0x0000006667b4723e */ /* 0x000fe400048060ff */
[----:B------:R-:W-:-:S02]  /*12530*/  F2FP.SATFINITE.E5M2.F32.PACK_AB_MERGE_C R179, R105, R104, RZ ;  /* 0x0000006869b3723e */ /* 0x000fc400048060ff */
[----:B------:R-:W-:Y:S02]  /*12540*/  F2FP.SATFINITE.E5M2.F32.PACK_AB_MERGE_C R178, R107, R106, RZ ;  /* 0x0000006a6bb2723e */ /* 0x000fe400048060ff */
[----:B------:R-:W-:Y:S02]  /*12550*/  F2FP.SATFINITE.E5M2.F32.PACK_AB_MERGE_C R177, R109, R108, RZ ;  /* 0x0000006c6db1723e */ /* 0x000fe400048060ff */
[----:B------:R-:W-:Y:S02]  /*12560*/  F2FP.SATFINITE.E5M2.F32.PACK_AB_MERGE_C R176, R111, R110, RZ ;  /* 0x0000006e6fb0723e */ /* 0x000fe400048060ff */
[----:B------:R-:W1:Y:S01]  /*12570*/  LDTM.x64 R48, tmem[UR12+0x40] ;  /* 0x0000400c003079ee */ /* 0x000e620008340000 */
[----:B------:R-:W-:Y:S02]  /*12580*/  F2FP.SATFINITE.E5M2.F32.PACK_AB_MERGE_C R112, R113, R112, RZ ;  /* 0x000000707170723e */ /* 0x000fe400048060ff */
[----:B------:R-:W-:Y:S02]  /*12590*/  F2FP.SATFINITE.E5M2.F32.PACK_AB_MERGE_C R114, R115, R114, RZ ;  /* 0x000000727372723e */ /* 0x000fe400048060ff */
[----:B------:R-:W-:-:S02]  /*125a0*/  F2FP.SATFINITE.E5M2.F32.PACK_AB_MERGE_C R116, R117, R116, RZ ;  /* 0x000000747574723e */ /* 0x000fc400048060ff */
[----:B------:R-:W-:Y:S02]  /*125b0*/  F2FP.SATFINITE.E5M2.F32.PACK_AB_MERGE_C R118, R119, R118, RZ ;  /* 0x000000767776723e */ /* 0x000fe400048060ff */
[----:B------:R-:W-:Y:S02]  /*125c0*/  F2FP.SATFINITE.E5M2.F32.PACK_AB_MERGE_C R120, R121, R120, RZ ;  /* 0x000000787978723e */ /* 0x000fe400048060ff */
[----:B------:R-:W-:Y:S02]  /*125d0*/  F2FP.SATFINITE.E5M2.F32.PACK_AB_MERGE_C R122, R123, R122, RZ ;  /* 0x0000007a7b7a723e */ /* 0x000fe400048060ff */
[----:B------:R-:W-:Y:S02]  /*125e0*/  F2FP.SATFINITE.E5M2.F32.PACK_AB_MERGE_C R124, R125, R124, RZ ;  /* 0x0000007c7d7c723e */ /* 0x000fe400048060ff */
[----:B------:R-:W-:Y:S02]  /*125f0*/  F2FP.SATFINITE.E5M2.F32.PACK_AB_MERGE_C R126, R127, R126, RZ ;  /* 0x0000007e7f7e723e */ /* 0x000fe400048060ff */
[----:B------:R-:W-:-:S02]  /*12600*/  F2FP.SATFINITE.E5M2.F32.PACK_AB_MERGE_C R128, R129, R128, RZ ;  /* 0x000000808180723e */ /* 0x000fc400048060ff */
[----:B------:R-:W-:Y:S02]  /*12610*/  F2FP.SATFINITE.E5M2.F32.PACK_AB_MERGE_C R130, R131, R130, RZ ;  /* 0x000000828382723e */ /* 0x000fe400048060ff */
        /* <DEDUP_REMOVED lines=42> */
[----:B------:R-:W-:Y:S02]  /*128c0*/  LOP3.LUT R112, R112, 0xffff, RZ, 0xc0, !PT ;  /* 0x0000ffff70707812 */ /* 0x000fe400078ec0ff */
[----:B------:R-:W-:Y:S02]  /*128d0*/  LOP3.LUT R116, R116, 0xffff, RZ, 0xc0, !PT ;  /* 0x0000ffff74747812 */ /* 0x000fe400078ec0ff */
[----:B------:R-:W-:Y:S02]  /*128e0*/  LOP3.LUT R124, R124, 0xffff, RZ, 0xc0, !PT ;  /* 0x0000ffff7c7c7812 */ /* 0x000fe400078ec0ff */
[----:B------:R-:W-:Y:S02]  /*128f0*/  LOP3.LUT R120, R120, 0xffff, RZ, 0xc0, !PT ;  /* 0x0000ffff78787812 */ /* 0x000fe400078ec0ff */
[----:B------:R-:W-:-:S02]  /*12900*/  F2FP.SATFINITE.E5M2.F32.PACK_AB_MERGE_C R152, R153, R152, RZ ;  /* 0x000000989998723e */ /* 0x000fc400048060ff */
[----:B------:R-:W-:Y:S02]  /*12910*/  LOP3.LUT R128, R128, 0xffff, RZ, 0xc0, !PT ;  /* 0x0000ffff80807812 */ /* 0x000fe400078ec0ff */
[----:B------:R-:W-:Y:S02]  /*12920*/  LOP3.LUT R132, R132, 0xffff, RZ, 0xc0, !PT ;  /* 0x0000ffff84847812 */ /* 0x000fe400078ec0ff */
[----:B------:R-:W-:Y:S02]  /*12930*/  LOP3.LUT R140, R140, 0xffff, RZ, 0xc0, !PT ;  /* 0x0000ffff8c8c7812 */ /* 0x000fe400078ec0ff */
[----:B------:R-:W-:Y:S02]  /*12940*/  LOP3.LUT R136, R136, 0xffff, RZ, 0xc0, !PT ;  /* 0x0000ffff88887812 */ /* 0x000fe400078ec0ff */
[----:B------:R-:W-:Y:S02]  /*12950*/  F2FP.SATFINITE.E5M2.F32.PACK_AB_MERGE_C R154, R155, R154, RZ ;  /* 0x0000009a9b9a723e */ /* 0x000fe400048060ff */
[----:B------:R-:W-:-:S02]  /*12960*/  F2FP.SATFINITE.E5M2.F32.PACK_AB_MERGE_C R156, R157, R156, RZ ;  /* 0x0000009c9d9c723e */ /* 0x000fc400048060ff */
[----:B------:R-:W-:Y:S02]  /*12970*/  F2FP.SATFINITE.E5M2.F32.PACK_AB_MERGE_C R158, R159, R158, RZ ;  /* 0x0000009e9f9e723e */ /* 0x000fe400048060ff */
[----:B------:R-:W-:Y:S02]  /*12980*/  LOP3.LUT R144, R144, 0xffff, RZ, 0xc0, !PT ;  /* 0x0000ffff90907812 */ /* 0x000fe400078ec0ff */
[----:B------:R-:W-:Y:S02]  /*12990*/  LOP3.LUT R157, R146, 0xffff, RZ, 0xc0, !PT ;  /* 0x0000ffff929d7812 */ /* 0x000fe400078ec0ff */
[----:B------:R-:W-:Y:S02]  /*129a0*/  LOP3.LUT R148, R148, 0xffff, RZ, 0xc0, !PT ;  /* 0x0000ffff94947812 */ /* 0x000fe400078ec0ff */
[----:B------:R-:W-:Y:S02]  /*129b0*/  LOP3.LUT R183, R183, 0xffff, RZ, 0xc0, !PT ;  /* 0x0000ffffb7b77812 */ /* 0x000fe400078ec0ff */
[----:B------:R-:W-:-:S02]  /*129c0*/  LOP3.LUT R182, R182, 0xffff, RZ, 0xc0, !PT ;  /* 0x0000ffffb6b67812 */ /* 0x000fc400078ec0ff */
[----:B------:R-:W-:Y:S02]  /*129d0*/  LOP3.LUT R156, R156, 0xffff, RZ, 0xc0, !PT ;  /* 0x0000ffff9c9c7812 */ /* 0x000fe400078ec0ff */
[----:B------:R-:W-:Y:S02]  /*129e0*/  LOP3.LUT R152, R152, 0xffff, RZ, 0xc0, !PT ;  /* 0x0000ffff98987812 */ /* 0x000fe400078ec0ff */
[----:B------:R-:W-:Y:S01]  /*129f0*/  LOP3.LUT R159, R154, 0xffff, RZ, 0xc0, !PT ;  /* 0x0000ffff9a9f7812 */ /* 0x000fe200078ec0ff */
[C---:B--2---:R-:W-:Y:S01]  /*12a00*/  IMAD.IADD R175, R4.reuse, 0x1, R6 ;  /* 0x0000000104af7824 */ /* 0x044fe200078e0206 */
[----:B------:R-:W-:Y:S01]  /*12a10*/  SHF.R.U32.HI R6, RZ, 0x6, R7 ;  /* 0x00000006ff067819 */ /* 0x000fe20000011607 */
[----:B------:R-:W-:Y:S01]  /*12a20*/  IMAD.IADD R167, R4, 0x1, R5 ;  /* 0x0000000104a77824 */ /* 0x000fe200078e0205 */
[----:B------:R-:W-:Y:S02]  /*12a30*/  LOP3.LUT R5, R7, 0x60, RZ, 0xc0, !PT ;  /* 0x0000006007057812 */ /* 0x000fe400078ec0ff */
[----:B------:R-:W-:-:S02]  /*12a40*/  SGXT.U32 R6, R6, 0x1 ;  /* 0x000000010606781a */ /* 0x000fc40000000000 */
[----:B------:R-:W-:Y:S01]  /*12a50*/  LEA.HI R3, R7, R4, RZ, 0x1a ;  /* 0x0000000407037211 */ /* 0x000fe200078fd0ff */
[----:B------:R-:W-:Y:S01]  /*12a60*/  IMAD R2, R5, 0x8, R2 ;  /* 0x0000000805027824 */ /* 0x000fe200078e0202 */
[C---:B------:R-:W-:Y:S02]  /*12a70*/  LOP3.LUT R0, R4.reuse, R6, RZ, 0xfc, !PT ;  /* 0x0000000604007212 */ /* 0x040fe400078efcff */
[C-C-:B------:R-:W-:Y:S02]  /*12a80*/  LOP3.LUT R174, R4.reuse, 0x1c, R6.reuse, 0xfe, !PT ;  /* 0x0000001c04ae7812 */ /* 0x140fe400078efe06 */
[C-C-:B------:R-:W-:Y:S02]  /*12a90*/  LOP3.LUT R173, R4.reuse, 0x1a, R6.reuse, 0xfe, !PT ;  /* 0x0000001a04ad7812 */ /* 0x140fe400078efe06 */
[C-C-:B------:R-:W-:Y:S02]  /*12aa0*/  LOP3.LUT R172, R4.reuse, 0x18, R6.reuse, 0xfe, !PT ;  /* 0x0000001804ac7812 */ /* 0x140fe400078efe06 */
[----:B------:R-:W-:-:S02]  /*12ab0*/  LOP3.LUT R171, R4, 0x16, R6, 0xfe, !PT ;  /* 0x0000001604ab7812 */ /* 0x000fc400078efe06 */
[C-C-:B------:R-:W-:Y:S02]  /*12ac0*/  LOP3.LUT R170, R4.reuse, 0x14, R6.reuse, 0xfe, !PT ;  /* 0x0000001404aa7812 */ /* 0x140fe400078efe06 */
[C-C-:B------:R-:W-:Y:S02]  /*12ad0*/  LOP3.LUT R169, R4.reuse, 0x12, R6.reuse, 0xfe, !PT ;  /* 0x0000001204a97812 */ /* 0x140fe400078efe06 */
[C-C-:B------:R-:W-:Y:S02]  /*12ae0*/  LOP3.LUT R168, R4.reuse, 0x10, R6.reuse, 0xfe, !PT ;  /* 0x0000001004a87812 */ /* 0x140fe400078efe06 */
[C-C-:B------:R-:W-:Y:S02]  /*12af0*/  LOP3.LUT R166, R4.reuse, 0xc, R6.reuse, 0xfe, !PT ;  /* 0x0000000c04a67812 */ /* 0x140fe400078efe06 */
[C-C-:B------:R-:W-:Y:S02]  /*12b00*/  LOP3.LUT R165, R4.reuse, 0xa, R6.reuse, 0xfe, !PT ;  /* 0x0000000a04a57812 */ /* 0x140fe400078efe06 */
[----:B------:R-:W-:-:S02]  /*12b10*/  LOP3.LUT R164, R4, 0x8, R6, 0xfe, !PT ;  /* 0x0000000804a47812 */ /* 0x000fc400078efe06 */
[C-C-:B------:R-:W-:Y:S02]  /*12b20*/  LOP3.LUT R163, R4.reuse, 0x6, R6.reuse, 0xfe, !PT ;  /* 0x0000000604a37812 */ /* 0x140fe400078efe06 */
[C-C-:B------:R-:W-:Y:S02]  /*12b30*/  LOP3.LUT R162, R4.reuse, 0x4, R6.reuse, 0xfe, !PT ;  /* 0x0000000404a27812 */ /* 0x140fe400078efe06 */
[----:B------:R-:W-:Y:S02]  /*12b40*/  LOP3.LUT R161, R4, 0x2, R6, 0xfe, !PT ;  /* 0x0000000204a17812 */ /* 0x000fe400078efe06 */
[----:B------:R-:W1:Y:S02]  /*12b50*/  LDTM.x64 R4, tmem[UR12+0x80] ;  /* 0x0000800c000479ee */ /* 0x000e640008340000 */
[----:B-1----:R-:W-:Y:S02]  /*12b60*/  F2FP.SATFINITE.E5M2.F32.PACK_AB_MERGE_C R69, R5, R4, RZ ;  /* 0x000000040545723e */ /* 0x002fe400048060ff */
        /* <DEDUP_REMOVED lines=31> */
[----:B------:R-:W1:Y:S01]  /*12d60*/  LDTM.x64 R4, tmem[UR12+0xc0] ;  /* 0x0000c00c000479ee */ /* 0x000e620008340000 */
[----:B0-----:R-:W-:Y:S01]  /*12d70*/  ISETP.GE.AND P0, PT, R185, UR18, PT ;  /* 0x00000012b9007c0c */ /* 0x001fe2000bf06270 */
[----:B------:R-:W-:Y:S01]  /*12d80*/  NOP ;  /* 0x0000000000007918 */ /* 0x000fe20000000000 */
[--C-:B------:R-:W-:Y:S02]  /*12d90*/  PRMT R184, R183, 0x3340, R182.reuse ;  /* 0x00003340b7b87816 */ /* 0x100fe400000000b6 */
[----:B------:R-:W-:Y:S02]  /*12da0*/  SHF.R.U32.HI R183, RZ, 0x8, R183 ;  /* 0x00000008ffb77819 */ /* 0x000fe400000116b7 */
[----:B------:R-:W-:Y:S02]  /*12db0*/  SHF.R.U32.HI R182, RZ, 0x8, R182 ;  /* 0x00000008ffb67819 */ /* 0x000fe400000116b6 */
[----:B-1----:R-:W-:Y:S02]  /*12dc0*/  F2FP.SATFINITE.E5M2.F32.PACK_AB_MERGE_C R8, R9, R8, RZ ;  /* 0x000000080908723e */ /* 0x002fe400048060ff */
[----:B------:R-:W-:-:S02]  /*12dd0*/  F2FP.SATFINITE.E5M2.F32.PACK_AB_MERGE_C R12, R13, R12, RZ ;  /* 0x0000000c0d0c723e */ /* 0x000fc400048060ff */
[----:B------:R-:W-:Y:S02]  /*12de0*/  LOP3.LUT R9, R114, 0xffff, RZ, 0xc0, !PT ;  /* 0x0000ffff72097812 */ /* 0x000fe400078ec0ff */
[----:B------:R-:W-:Y:S02]  /*12df0*/  LOP3.LUT R13, R122, 0xffff, RZ, 0xc0, !PT ;  /* 0x0000ffff7a0d7812 */ /* 0x000fe400078ec0ff */
[----:B------:R-:W-:Y:S02]  /*12e00*/  F2FP.SATFINITE.E5M2.F32.PACK_AB_MERGE_C R14, R15, R14, RZ ;  /* 0x0000000e0f0e723e */ /* 0x000fe400048060ff */
[----:B------:R-:W-:Y:S02]  /*12e10*/  F2FP.SATFINITE.E5M2.F32.PACK_AB_MERGE_C R10, R11, R10, RZ ;  /* 0x0000000a0b0a723e */ /* 0x000fe400048060ff */
[----:B------:R-:W-:Y:S02]  /*12e20*/  F2FP.SATFINITE.E5M2.F32.PACK_AB_MERGE_C R20, R21, R20, RZ ;  /* 0x000000141514723e */ /* 0x000fe400048060ff */
[----:B------:R-:W-:-:S02]  /*12e30*/  PRMT R15, R116, 0x3340, R1 ;  /* 0x00003340740f7816 */ /* 0x000fc40000000001 */
[----:B------:R-:W-:Y:S02]  /*12e40*/  PRMT R114, R112, 0x3340, R9 ;  /* 0x0000334070727816 */ /* 0x000fe40000000009 */
[----:B------:R-:W-:Y:S02]  /*12e50*/  F2FP.SATFINITE.E5M2.F32.PACK_AB_MERGE_C R22, R23, R22, RZ ;  /* 0x000000161716723e */ /* 0x000fe400048060ff */
[----:B------:R-:W-:Y:S02]  /*12e60*/  PRMT R11, R124, 0x3340, R1 ;  /* 0x000033407c0b7816 */ /* 0x000fe40000000001 */
[----:B------:R-:W-:Y:S02]  /*12e70*/  PRMT R122, R120, 0x3340, R13 ;  /* 0x00003340787a7816 */ /* 0x000fe4000000000d */
[----:B------:R-:W-:Y:S02]  /*12e80*/  LOP3.LUT R21, R130, 0xffff, RZ, 0xc0, !PT ;  /* 0x0000ffff82157812 */ /* 0x000fe400078ec0ff */
[----:B------:R-:W-:-:S02]  /*12e90*/  F2FP.SATFINITE.E5M2.F32.PACK_AB_MERGE_C R153, R5, R4, RZ ;  /* 0x000000040599723e */ /* 0x000fc400048060ff */
[----:B------:R-:W-:Y:S02]  /*12ea0*/  LOP3.LUT R23, R138, 0xffff, RZ, 0xc0, !PT ;  /* 0x0000ffff8a177812 */ /* 0x000fe400078ec0ff */
[----:B------:R-:W-:Y:S02]  /*12eb0*/  LOP3.LUT R4, R0, 0x22, RZ, 0xfc, !PT ;  /* 0x0000002200047812 */ /* 0x000fe400078efcff */
[----:B------:R-:W-:Y:S02]  /*12ec0*/  F2FP.SATFINITE.E5M2.F32.PACK_AB_MERGE_C R16, R17, R16, RZ ;  /* 0x000000101110723e */ /* 0x000fe400048060ff */
[----:B------:R-:W-:Y:S02]  /*12ed0*/  PRMT R15, R114, 0x5410, R15 ;  /* 0x00005410720f7816 */ /* 0x000fe4000000000f */
[----:B------:R-:W-:Y:S02]  /*12ee0*/  F2FP.SATFINITE.E5M2.F32.PACK_AB_MERGE_C R18, R19, R18, RZ ;  /* 0x000000121312723e */ /* 0x000fe400048060ff */
[----:B------:R-:W-:-:S02]  /*12ef0*/  PRMT R11, R122, 0x5410, R11 ;  /* 0x000054107a0b7816 */ /* 0x000fc4000000000b */
[----:B------:R-:W-:Y:S02]  /*12f00*/  PRMT R17, R132, 0x3340, R1 ;  /* 0x0000334084117816 */ /* 0x000fe40000000001 */
[----:B------:R-:W-:Y:S02]  /*12f10*/  PRMT R114, R128, 0x3340, R21 ;  /* 0x0000334080727816 */ /* 0x000fe40000000015 */
[----:B------:R-:W-:Y:S02]  /*12f20*/  PRMT R19, R140, 0x3340, R1 ;  /* 0x000033408c137816 */ /* 0x000fe40000000001 */
[----:B------:R-:W-:Y:S02]  /*12f30*/  PRMT R122, R136, 0x3340, R23 ;  /* 0x00003340887a7816 */ /* 0x000fe40000000017 */
[----:B------:R-:W-:Y:S01]  /*12f40*/  ISETP.LT.AND P2, PT, R4, UR5, !P0 ;  /* 0x0000000504007c0c */ /* 0x000fe2000c741270 */
[----:B------:R-:W0:Y:S01]  /*12f50*/  LDCU UR5, c[0x0][0x39c] ;  /* 0x00007380ff0577ac */ /* 0x000e220008000800 */
[----:B------:R-:W-:-:S02]  /*12f60*/  LOP3.LUT R4, R181, 0xffff, RZ, 0xc0, !PT ;  /* 0x0000ffffb5047812 */ /* 0x000fc400078ec0ff */
[----:B------:R-:W-:Y:S02]  /*12f70*/  F2FP.SATFINITE.E5M2.F32.PACK_AB_MERGE_C R155, R7, R6, RZ ;  /* 0x00000006079b723e */ /* 0x000fe400048060ff */
[----:B------:R-:W-:Y:S02]  /*12f80*/  F2FP.SATFINITE.E5M2.F32.PACK_AB_MERGE_C R24, R25, R24, RZ ;  /* 0x000000181918723e */ /* 0x000fe400048060ff */
[----:B------:R-:W-:Y:S02]  /*12f90*/  PRMT R17, R114, 0x5410, R17 ;  /* 0x0000541072117816 */ /* 0x000fe40000000011 */
[----:B------:R-:W-:Y:S02]  /*12fa0*/  LOP3.LUT R6, R177, 0xffff, RZ, 0xc0, !PT ;  /* 0x0000ffffb1067812 */ /* 0x000fe400078ec0ff */
[----:B------:R-:W-:Y:S02]  /*12fb0*/  PRMT R19, R122, 0x5410, R19 ;  /* 0x000054107a137816 */ /* 0x000fe40000000013 */
[----:B------:R-:W-:-:S02]  /*12fc0*/  PRMT R114, R148, 0x3340, R1 ;  /* 0x0000334094727816 */ /* 0x000fc40000000001 */
[----:B------:R-:W-:Y:S02]  /*12fd0*/  PRMT R25, R144, 0x3340, R157 ;  /* 0x0000334090197816 */ /* 0x000fe4000000009d */
[----:B------:R-:W-:Y:S02]  /*12fe0*/  PRMT R122, R156, 0x3340, R1 ;  /* 0x000033409c7a7816 */ /* 0x000fe40000000001 */
[----:B------:R-:W-:Y:S02]  /*12ff0*/  PRMT R177, R152, 0x3340, R159 ;  /* 0x0000334098b17816 */ /* 0x000fe4000000009f */
[----:B------:R-:W-:Y:S02]  /*13000*/  PRMT R7, R4, 0x3340, R1 ;  /* 0x0000334004077816 */ /* 0x000fe40000000001 */
[----:B------:R-:W-:Y:S02]  /*13010*/  LOP3.LUT R179, R179, 0xffff, RZ, 0xc0, !PT ;  /* 0x0000ffffb3b37812 */ /* 0x000fe400078ec0ff */
[----:B------:R-:W-:-:S02]  /*13020*/  LOP3.LUT R178, R178, 0xffff, RZ, 0xc0, !PT ;  /* 0x0000ffffb2b27812 */ /* 0x000fc400078ec0ff */
[----:B------:R-:W-:Y:S02]  /*13030*/  SHF.R.U32.HI R4, RZ, 0x8, R4 ;  /* 0x00000008ff047819 */ /* 0x000fe40000011604 */
[----:B------:R-:W-:Y:S02]  /*13040*/  PRMT R114, R25, 0x5410, R114 ;  /* 0x0000541019727816 */ /* 0x000fe40000000072 */
[----:B------:R-:W-:Y:S02]  /*13050*/  PRMT R25, R177, 0x5410, R122 ;  /* 0x00005410b1197816 */ /* 0x000fe4000000007a */
[----:B------:R-:W-:Y:S02]  /*13060*/  F2FP.SATFINITE.E5M2.F32.PACK_AB_MERGE_C R28, R29, R28, RZ ;  /* 0x0000001c1d1c723e */ /* 0x000fe400048060ff */
[----:B------:R-:W-:Y:S02]  /*13070*/  LOP3.LUT R122, R183, 0xffff, RZ, 0xc0, !PT ;  /* 0x0000ffffb77a7812 */ /* 0x000fe400078ec0ff */
[----:B------:R-:W-:-:S02]  /*13080*/  LOP3.LUT R29, R182, 0xffff, RZ, 0xc0, !PT ;  /* 0x0000ffffb61d7812 */ /* 0x000fc400078ec0ff */
[--C-:B------:R-:W-:Y:S02]  /*13090*/  PRMT R186, R179, 0x3340, R178.reuse ;  /* 0x00003340b3ba7816 */ /* 0x100fe400000000b2 */
[----:B------:R-:W-:Y:S02]  /*130a0*/  LOP3.LUT R4, R4, 0xffff, RZ, 0xc0, !PT ;  /* 0x0000ffff04047812 */ /* 0x000fe400078ec0ff */
[----:B------:R-:W-:Y:S02]  /*130b0*/  SHF.R.U32.HI R179, RZ, 0x8, R179 ;  /* 0x00000008ffb37819 */ /* 0x000fe400000116b3 */
[----:B------:R-:W-:Y:S02]  /*130c0*/  SHF.R.U32.HI R178, RZ, 0x8, R178 ;  /* 0x00000008ffb27819 */ /* 0x000fe400000116b2 */
[----:B------:R-:W-:Y:S02]  /*130d0*/  SHF.R.U32.HI R112, RZ, 0x8, R112 ;  /* 0x00000008ff707819 */ /* 0x000fe40000011670 */
[----:B------:R-:W-:-:S02]  /*130e0*/  SHF.R.U32.HI R9, RZ, 0x8, R9 ;  /* 0x00000008ff097819 */ /* 0x000fc40000011609 */
[----:B------:R-:W-:Y:S02]  /*130f0*/  LOP3.LUT R5, R0, 0x20, RZ, 0xfc, !PT ;  /* 0x0000002000057812 */ /* 0x000fe400078efcff */
[----:B------:R-:W-:Y:S02]  /*13100*/  PRMT R29, R122, 0x3340, R29 ;  /* 0x000033407a1d7816 */ /* 0x000fe4000000001d */
[----:B------:R-:W-:Y:S02]  /*13110*/  SHF.R.U32.HI R120, RZ, 0x8, R120 ;  /* 0x00000008ff787819 */ /* 0x000fe40000011678 */
[----:B------:R-:W-:Y:S02]  /*13120*/  SHF.R.U32.HI R13, RZ, 0x8, R13 ;  /* 0x00000008ff0d7819 */ /* 0x000fe4000001160d */
[----:B------:R-:W-:Y:S02]  /*13130*/  F2FP.SATFINITE.E5M2.F32.PACK_AB_MERGE_C R34, R35, R34, RZ ;  /* 0x000000222322723e */ /* 0x000fe400048060ff */
[----:B------:R-:W-:-:S02]  /*13140*/  PRMT R122, R4, 0x3340, R1 ;  /* 0x00003340047a7816 */ /* 0x000fc40000000001 */
[----:B------:R-:W-:Y:S02]  /*13150*/  SHF.R.U32.HI R132, RZ, 0x8, R132 ;  /* 0x00000008ff847819 */ /* 0x000fe40000011684 */
[----:B------:R-:W-:Y:S02]  /*13160*/  LOP3.LUT R4, R179, 0xffff, RZ, 0xc0, !PT ;  /* 0x0000ffffb3047812 */ /* 0x000fe400078ec0ff */
[----:B------:R-:W-:Y:S02]  /*13170*/  LOP3.LUT R35, R178, 0xffff, RZ, 0xc0, !PT ;  /* 0x0000ffffb2237812 */ /* 0x000fe400078ec0ff */
[----:B------:R-:W-:Y:S02]  /*13180*/  SHF.R.U32.HI R136, RZ, 0x8, R136 ;  /* 0x00000008ff887819 */ /* 0x000fe40000011688 */
[----:B------:R-:W-:Y:S02]  /*13190*/  SHF.R.U32.HI R23, RZ, 0x8, R23 ;  /* 0x00000008ff177819 */ /* 0x000fe40000011617 */
[----:B------:R-:W-:-:S02]  /*131a0*/  LOP3.LUT R130, R112, 0xffff, RZ, 0xc0, !PT ;  /* 0x0000ffff70827812 */ /* 0x000fc400078ec0ff */
[----:B------:R-:W-:Y:S02]  /*131b0*/  LOP3.LUT R9, R9, 0xffff, RZ, 0xc0, !PT ;  /* 0x0000ffff09097812 */ /* 0x000fe400078ec0ff */
[----:B------:R-:W-:Y:S02]  /*131c0*/  SHF.R.U32.HI R21, RZ, 0x8, R21 ;  /* 0x00000008ff157819 */ /* 0x000fe40000011615 */
[----:B----4-:R-:W-:Y:S01]  /*131d0*/  ISETP.LT.AND P4, PT, R5, UR4, !P0 ;  /* 0x0000000405007c0c */ /* 0x010fe2000c781270 */
[----:B------:R-:W1:Y:S01]  /*131e0*/  LDCU UR4, c[0x0][0x3b4] ;  /* 0x00007680ff0477ac */ /* 0x000e620008000800 */
[----:B------:R-:W-:Y:S02]  /*131f0*/  SHF.R.U32.HI R128, RZ, 0x8, R128 ;  /* 0x00000008ff807819 */ /* 0x000fe40000011680 */
[----:B------:R-:W-:Y:S02]  /*13200*/  LOP3.LUT R120, R120, 0xffff, RZ, 0xc0, !PT ;  /* 0x0000ffff78787812 */ /* 0x000fe400078ec0ff */
[----:B------:R-:W-:-:S02]  /*13210*/  LOP3.LUT R13, R13, 0xffff, RZ, 0xc0, !PT ;  /* 0x0000ffff0d0d7812 */ /* 0x000fc400078ec0ff */
[----:B------:R-:W-:Y:S02]  /*13220*/  PRMT R5, R6, 0x3340, R1 ;  /* 0x0000334006057816 */ /* 0x000fe40000000001 */
[----:B------:R-:W-:Y:S02]  /*13230*/  LOP3.LUT R132, R132, 0xffff, RZ, 0xc0, !PT ;  /* 0x0000ffff84847812 */ /* 0x000fe400078ec0ff */
[----:B------:R-:W-:Y:S02]  /*13240*/  SHF.R.U32.HI R140, RZ, 0x8, R140 ;  /* 0x00000008ff8c7819 */ /* 0x000fe4000001168c */
[----:B------:R-:W-:Y:S02]  /*13250*/  F2FP.SATFINITE.E5M2.F32.PACK_AB_MERGE_C R32, R33, R32, RZ ;  /* 0x000000202120723e */ /* 0x000fe400048060ff */
[----:B------:R-:W-:Y:S02]  /*13260*/  SHF.R.U32.HI R6, RZ, 0x8, R6 ;  /* 0x00000008ff067819 */ /* 0x000fe40000011606 */
[----:B------:R-:W-:-:S02]  /*13270*/  PRMT R35, R4, 0x3340, R35 ;  /* 0x0000334004237816 */ /* 0x000fc40000000023 */
[----:B------:R-:W-:Y:S02]  /*13280*/  SHF.R.U32.HI R144, RZ, 0x8, R144 ;  /* 0x00000008ff907819 */ /* 0x000fe40000011690 */
[----:B------:R-:W-:Y:S02]  /*13290*/  SHF.R.U32.HI R157, RZ, 0x8, R157 ;  /* 0x00000008ff9d7819 */ /* 0x000fe4000001169d */
[----:B------:R-:W-:Y:S02]  /*132a0*/  LOP3.LUT R136, R136, 0xffff, RZ, 0xc0, !PT ;  /* 0x0000ffff88887812 */ /* 0x000fe400078ec0ff */
[----:B------:R-:W-:Y:S02]  /*132b0*/  LOP3.LUT R23, R23, 0xffff, RZ, 0xc0, !PT ;  /* 0x0000ffff17177812 */ /* 0x000fe400078ec0ff */
[----:B------:R-:W-:Y:S02]  /*132c0*/  PRMT R33, R130, 0x3340, R9 ;  /* 0x0000334082217816 */ /* 0x000fe40000000009 */
[----:B------:R-:W-:-:S02]  /*132d0*/  LOP3.LUT R4, R21, 0xffff, RZ, 0xc0, !PT ;  /* 0x0000ffff15047812 */ /* 0x000fc400078ec0ff */
[----:B------:R-:W-:Y:S02]  /*132e0*/  LOP3.LUT R9, R128, 0xffff, RZ, 0xc0, !PT ;  /* 0x0000ffff80097812 */ /* 0x000fe400078ec0ff */
[----:B------:R-:W-:Y:S02]  /*132f0*/  PRMT R21, R120, 0x3340, R13 ;  /* 0x0000334078157816 */ /* 0x000fe4000000000d */
[----:B------:R-:W-:Y:S02]  /*13300*/  F2FP.SATFINITE.E5M2.F32.PACK_AB_MERGE_C R42, R43, R42, RZ ;  /* 0x0000002a2b2a723e */ /* 0x000fe400048060ff */
[----:B------:R-:W-:Y:S02]  /*13310*/  SHF.R.U32.HI R116, RZ, 0x8, R116 ;  /* 0x00000008ff747819 */ /* 0x000fe40000011674 */
[----:B------:R-:W-:Y:S02]  /*13320*/  PRMT R120, R132, 0x3340, R1 ;  /* 0x0000334084787816 */ /* 0x000fe40000000001 */
[----:B------:R-:W-:-:S02]  /*13330*/  LOP3.LUT R128, R140, 0xffff, RZ, 0xc0, !PT ;  /* 0x0000ffff8c807812 */ /* 0x000fc400078ec0ff */
[----:B------:R-:W-:Y:S02]  /*13340*/  LOP3.LUT R6, R6, 0xffff, RZ, 0xc0, !PT ;  /* 0x0000ffff06067812 */ /* 0x000fe400078ec0ff */
[----:B------:R-:W-:Y:S02]  /*13350*/  LOP3.LUT R144, R144, 0xffff, RZ, 0xc0, !PT ;  /* 0x0000ffff90907812 */ /* 0x000fe400078ec0ff */
[----:B------:R-:W-:Y:S02]  /*13360*/  LOP3.LUT R43, R157, 0xffff, RZ, 0xc0, !PT ;  /* 0x0000ffff9d2b7812 */ /* 0x000fe400078ec0ff */
[----:B------:R-:W-:Y:S02]  /*13370*/  PRMT R23, R136, 0x3340, R23 ;  /* 0x0000334088177816 */ /* 0x000fe40000000017 */
[----:B------:R-:W-:Y:S02]  /*13380*/  LOP3.LUT R132, R113, 0xffff, RZ, 0xc0, !PT ;  /* 0x0000ffff71847812 */ /* 0x000fe400078ec0ff */
[----:B------:R-:W-:-:S02]  /*13390*/  LOP3.LUT R115, R115, 0xffff, RZ, 0xc0, !PT ;  /* 0x0000ffff73737812 */ /* 0x000fc400078ec0ff */
[----:B------:R-:W-:Y:S02]  /*133a0*/  LOP3.LUT R140, R117, 0xffff, RZ, 0xc0, !PT ;  /* 0x0000ffff758c7812 */ /* 0x000fe400078ec0ff */
[----:B------:R-:W-:Y:S02]  /*133b0*/  LOP3.LUT R121, R121, 0xffff, RZ, 0xc0, !PT ;  /* 0x0000ffff79797812 */ /* 0x000fe400078ec0ff */
[----:B------:R-:W-:Y:S02]  /*133c0*/  LOP3.LUT R138, R123, 0xffff, RZ, 0xc0, !PT ;  /* 0x0000ffff7b8a7812 */ /* 0x000fe400078ec0ff */
[----:B------:R-:W-:Y:S02]  /*133d0*/  LOP3.LUT R136, R125, 0xffff, RZ, 0xc0, !PT ;  /* 0x0000ffff7d887812 */ /* 0x000fe400078ec0ff */
[----:B------:R-:W-:Y:S02]  /*133e0*/  LOP3.LUT R112, R116, 0xffff, RZ, 0xc0, !PT ;  /* 0x0000ffff74707812 */ /* 0x000fe400078ec0ff */
[----:B------:R-:W-:-:S02]  /*133f0*/  PRMT R13, R9, 0x3340, R4 ;  /* 0x00003340090d7816 */ /* 0x000fc40000000004 */
[----:B------:R-:W-:Y:S02]  /*13400*/  F2FP.SATFINITE.E5M2.F32.PACK_AB_MERGE_C R36, R37, R36, RZ ;  /* 0x000000242524723e */ /* 0x000fe400048060ff */
[----:B------:R-:W-:Y:S02]  /*13410*/  PRMT R116, R6, 0x3340, R1 ;  /* 0x0000334006747816 */ /* 0x000fe40000000001 */
[----:B------:R-:W-:Y:S02]  /*13420*/  PRMT R43, R144, 0x3340, R43 ;  /* 0x00003340902b7816 */ /* 0x000fe4000000002b */
[----:B------:R-:W-:Y:S02]  /*13430*/  PRMT R9, R140, 0x3340, R1 ;  /* 0x000033408c097816 */ /* 0x000fe40000000001 */
[----:B------:R-:W-:Y:S02]  /*13440*/  PRMT R4, R132, 0x3340, R115 ;  /* 0x0000334084047816 */ /* 0x000fe40000000073 */
[----:B------:R-:W-:-:S02]  /*13450*/  F2FP.SATFINITE.E5M2.F32.PACK_AB_MERGE_C R44, R45, R44, RZ ;  /* 0x0000002c2d2c723e */ /* 0x000fc400048060ff */
[----:B------:R-:W-:Y:S02]  /*13460*/  F2FP.SATFINITE.E5M2.F32.PACK_AB_MERGE_C R46, R47, R46, RZ ;  /* 0x0000002e2f2e723e */ /* 0x000fe400048060ff */
[----:B------:R-:W-:Y:S02]  /*13470*/  F2FP.SATFINITE.E5M2.F32.PACK_AB_MERGE_C R48, R49, R48, RZ ;  /* 0x000000303130723e */ /* 0x000fe400048060ff */
[----:B------:R-:W-:Y:S02]  /*13480*/  PRMT R37, R136, 0x3340, R1 ;  /* 0x0000334088257816 */ /* 0x000fe40000000001 */
        /* <DEDUP_REMOVED lines=8> */
[----:B------:R-:W-:-:S02]  /*13510*/  LOP3.LUT R82, R82, 0xffff, RZ, 0xc0, !PT ;  /* 0x0000ffff52527812 */ /* 0x000fc400078ec0ff */
[----:B------:R-:W-:Y:S02]  /*13520*/  LOP3.LUT R84, R84, 0xffff, RZ, 0xc0, !PT ;  /* 0x0000ffff54547812 */ /* 0x000fe400078ec0ff */
[----:B------:R-:W-:Y:S02]  /*13530*/  LOP3.LUT R88, R88, 0xffff, RZ, 0xc0, !PT ;  /* 0x0000ffff58587812 */ /* 0x000fe400078ec0ff */
[----:B------:R-:W-:Y:S02]  /*13540*/  LOP3.LUT R47, R90, 0xffff, RZ, 0xc0, !PT ;  /* 0x0000ffff5a2f7812 */ /* 0x000fe400078ec0ff */
[----:B------:R-:W-:Y:S02]  /*13550*/  LOP3.LUT R92, R92, 0xffff, RZ, 0xc0, !PT ;  /* 0x0000ffff5c5c7812 */ /* 0x000fe400078ec0ff */
[----:B------:R-:W-:Y:S02]  /*13560*/  F2FP.SATFINITE.E5M2.F32.PACK_AB_MERGE_C R30, R31, R30, RZ ;  /* 0x0000001e1f1e723e */ /* 0x000fe400048060ff */
[----:B------:R-:W-:-:S02]  /*13570*/  PRMT R9, R4, 0x5410, R9 ;  /* 0x0000541004097816 */ /* 0x000fc40000000009 */
[----:B------:R-:W-:Y:S02]  /*13580*/  F2FP.SATFINITE.E5M2.F32.PACK_AB_MERGE_C R26, R27, R26, RZ ;  /* 0x0000001a1b1a723e */ /* 0x000fe400048060ff */
[----:B------:R-:W-:Y:S02]  /*13590*/  F2FP.SATFINITE.E5M2.F32.PACK_AB_MERGE_C R38, R39, R38, RZ ;  /* 0x000000262726723e */ /* 0x000fe400048060ff */
[----:B------:R-:W-:Y:S02]  /*135a0*/  F2FP.SATFINITE.E5M2.F32.PACK_AB_MERGE_C R60, R61, R60, RZ ;  /* 0x0000003c3d3c723e */ /* 0x000fe400048060ff */
[----:B------:R-:W-:Y:S02]  /*135b0*/  PRMT R37, R6, 0x5410, R37 ;  /* 0x0000541006257816 */ /* 0x000fe40000000025 */
[----:B------:R-:W-:Y:S02]  /*135c0*/  PRMT R31, R68, 0x3340, R1 ;  /* 0x00003340441f7816 */ /* 0x000fe40000000001 */
[----:B------:R-:W-:-:S02]  /*135d0*/  PRMT R4, R144, 0x3340, R131 ;  /* 0x0000334090047816 */ /* 0x000fc40000000083 */
[----:B------:R-:W-:Y:S02]  /*135e0*/  PRMT R7, R184, 0x5410, R7 ;  /* 0x00005410b8077816 */ /* 0x000fe40000000007 */
[----:B------:R-:W-:Y:S02]  /*135f0*/  F2FP.SATFINITE.E5M2.F32.PACK_AB_MERGE_C R50, R51, R50, RZ ;  /* 0x000000323332723e */ /* 0x000fe400048060ff */
[----:B------:R-:W-:Y:S02]  /*13600*/  F2FP.SATFINITE.E5M2.F32.PACK_AB_MERGE_C R52, R53, R52, RZ ;  /* 0x000000343534723e */ /* 0x000fe400048060ff */
[--C-:B------:R-:W-:Y:S02]  /*13610*/  PRMT R39, R76, 0x3340, R1.reuse ;  /* 0x000033404c277816 */ /* 0x100fe40000000001 */
[--C-:B------:R-:W-:Y:S02]  /*13620*/  PRMT R27, R84, 0x3340, R1.reuse ;  /* 0x00003340541b7816 */ /* 0x100fe40000000001 */
[----:B------:R-:W-:-:S02]  /*13630*/  PRMT R61, R92, 0x3340, R1 ;  /* 0x000033405c3d7816 */ /* 0x000fc40000000001 */
[----:B------:R-:W-:Y:S02]  /*13640*/  PRMT R6, R72, 0x3340, R49 ;  /* 0x0000334048067816 */ /* 0x000fe40000000031 */
[----:B------:R-:W-:Y:S02]  /*13650*/  PRMT R74, R45, 0x3340, R82 ;  /* 0x000033402d4a7816 */ /* 0x000fe40000000052 */
[----:B------:R-:W-:Y:S02]  /*13660*/  PRMT R80, R88, 0x3340, R47 ;  /* 0x0000334058507816 */ /* 0x000fe4000000002f */
[----:B------:R-:W-:Y:S02]  /*13670*/  LOP3.LUT R180, R180, 0xffff, RZ, 0xc0, !PT ;  /* 0x0000ffffb4b47812 */ /* 0x000fe400078ec0ff */
[----:B------:R-:W-:Y:S02]  /*13680*/  PRMT R5, R186, 0x5410, R5 ;  /* 0x00005410ba057816 */ /* 0x000fe40000000005 */
[----:B------:R-:W-:-:S02]  /*13690*/  LOP3.LUT R176, R176, 0xffff, RZ, 0xc0, !PT ;  /* 0x0000ffffb0b07812 */ /* 0x000fc400078ec0ff */
[----:B------:R-:W-:Y:S02]  /*136a0*/  LOP3.LUT R118, R118, 0xffff, RZ, 0xc0, !PT ;  /* 0x0000ffff76767812 */ /* 0x000fe400078ec0ff */
[----:B------:R-:W-:Y:S02]  /*136b0*/  LOP3.LUT R126, R126, 0xffff, RZ, 0xc0, !PT ;  /* 0x0000ffff7e7e7812 */ /* 0x000fe400078ec0ff */
[----:B------:R-:W-:Y:S02]  /*136c0*/  LOP3.LUT R51, R96, 0xffff, RZ, 0xc0, !PT ;  /* 0x0000ffff60337812 */ /* 0x000fe400078ec0ff */
[----:B------:R-:W-:Y:S02]  /*136d0*/  LOP3.LUT R98, R98, 0xffff, RZ, 0xc0, !PT ;  /* 0x0000ffff62627812 */ /* 0x000fe400078ec0ff */
[----:B------:R-:W-:Y:S02]  /*136e0*/  LOP3.LUT R104, R104, 0xffff, RZ, 0xc0, !PT ;  /* 0x0000ffff68687812 */ /* 0x000fe400078ec0ff */
[----:B------:R-:W-:-:S02]  /*136f0*/  LOP3.LUT R53, R106, 0xffff, RZ, 0xc0, !PT ;  /* 0x0000ffff6a357812 */ /* 0x000fc400078ec0ff */
[----:B------:R-:W-:Y:S02]  /*13700*/  PRMT R31, R4, 0x5410, R31 ;  /* 0x00005410041f7816 */ /* 0x000fe4000000001f */
[----:B------:R-:W-:Y:S02]  /*13710*/  LOP3.LUT R100, R100, 0xffff, RZ, 0xc0, !PT ;  /* 0x0000ffff64647812 */ /* 0x000fe400078ec0ff */
[----:B------:R-:W-:Y:S02]  /*13720*/  LOP3.LUT R108, R108, 0xffff, RZ, 0xc0, !PT ;  /* 0x0000ffff6c6c7812 */ /* 0x000fe400078ec0ff */
[----:B------:R-:W-:Y:S02]  /*13730*/  PRMT R39, R6, 0x5410, R39 ;  /* 0x0000541006277816 */ /* 0x000fe40000000027 */
[----:B------:R-:W-:Y:S02]  /*13740*/  PRMT R27, R74, 0x5410, R27 ;  /* 0x000054104a1b7816 */ /* 0x000fe4000000001b */
[----:B------:R-:W-:-:S02]  /*13750*/  PRMT R61, R80, 0x5410, R61 ;  /* 0x00005410503d7816 */ /* 0x000fc4000000003d */
[----:B------:R-:W-:Y:S02]  /*13760*/  PRMT R4, R7, 0x4210, R180 ;  /* 0x0000421007047816 */ /* 0x000fe400000000b4 */
[----:B------:R-:W-:Y:S02]  /*13770*/  PRMT R74, R51, 0x3340, R98 ;  /* 0x00003340334a7816 */ /* 0x000fe40000000062 */
[----:B------:R-:W-:Y:S02]  /*13780*/  PRMT R80, R104, 0x3340, R53 ;  /* 0x0000334068507816 */ /* 0x000fe40000000035 */
[----:B------:R-:W-:Y:S02]  /*13790*/  PRMT R5, R5, 0x4210, R176 ;  /* 0x0000421005057816 */ /* 0x000fe400000000b0 */
[----:B------:R-:W-:Y:S02]  /*137a0*/  PRMT R6, R15, 0x4210, R118 ;  /* 0x000042100f067816 */ /* 0x000fe40000000076 */
[----:B------:R-:W-:-:S02]  /*137b0*/  PRMT R7, R11, 0x4210, R126 ;  /* 0x000042100b077816 */ /* 0x000fc4000000007e */
[----:B------:R-:W-:Y:S02]  /*137c0*/  F2FP.SATFINITE.E5M2.F32.PACK_AB_MERGE_C R40, R41, R40, RZ ;  /* 0x000000282928723e */ /* 0x000fe400048060ff */
[----:B------:R-:W-:Y:S02]  /*137d0*/  F2FP.SATFINITE.E5M2.F32.PACK_AB_MERGE_C R62, R63, R62, RZ ;  /* 0x0000003e3f3e723e */ /* 0x000fe400048060ff */
[----:B------:R-:W-:Y:S02]  /*137e0*/  SHF.R.U32.HI R124, RZ, 0x8, R124 ;  /* 0x00000008ff7c7819 */ /* 0x000fe4000001167c */
[----:B------:R-:W-:Y:S02]  /*137f0*/  SHF.R.U32.HI R148, RZ, 0x8, R148 ;  /* 0x00000008ff947819 */ /* 0x000fe40000011694 */
[----:B------:R-:W-:Y:S02]  /*13800*/  SHF.R.U32.HI R51, RZ, 0x8, R51 ;  /* 0x00000008ff337819 */ /* 0x000fe40000011633 */
[----:B------:R-:W-:-:S02]  /*13810*/  SHF.R.U32.HI R98, RZ, 0x8, R98 ;  /* 0x00000008ff627819 */ /* 0x000fc40000011662 */
[----:B------:R-:W-:Y:S02]  /*13820*/  SHF.R.U32.HI R104, RZ, 0x8, R104 ;  /* 0x00000008ff687819 */ /* 0x000fe40000011668 */
[----:B------:R-:W-:Y:S02]  /*13830*/  SHF.R.U32.HI R53, RZ, 0x8, R53 ;  /* 0x00000008ff357819 */ /* 0x000fe40000011635 */
[--C-:B------:R-:W-:Y:S02]  /*13840*/  PRMT R41, R100, 0x3340, R1.reuse ;  /* 0x0000334064297816 */ /* 0x100fe40000000001 */
[----:B------:R-:W-:Y:S02]  /*13850*/  PRMT R63, R108, 0x3340, R1 ;  /* 0x000033406c3f7816 */ /* 0x000fe40000000001 */
[----:B------:R-:W-:Y:S02]  /*13860*/  SHF.R.U32.HI R132, RZ, 0x8, R132 ;  /* 0x00000008ff847819 */ /* 0x000fe40000011684 */
[----:B------:R-:W-:-:S02]  /*13870*/  SHF.R.U32.HI R115, RZ, 0x8, R115 ;  /* 0x00000008ff737819 */ /* 0x000fc40000011673 */
[----:B------:R-:W-:Y:S02]  /*13880*/  SHF.R.U32.HI R140, RZ, 0x8, R140 ;  /* 0x00000008ff8c7819 */ /* 0x000fe4000001168c */
[----:B------:R-:W-:Y:S02]  /*13890*/  SHF.R.U32.HI R121, RZ, 0x8, R121 ;  /* 0x00000008ff797819 */ /* 0x000fe40000011679 */
[----:B------:R-:W-:Y:S02]  /*138a0*/  SHF.R.U32.HI R138, RZ, 0x8, R138 ;  /* 0x00000008ff8a7819 */ /* 0x000fe4000001168a */
[----:B------:R-:W-:Y:S02]  /*138b0*/  SHF.R.U32.HI R136, RZ, 0x8, R136 ;  /* 0x00000008ff887819 */ /* 0x000fe40000011688 */
[----:B------:R-:W-:Y:S02]  /*138c0*/  SHF.R.U32.HI R72, RZ, 0x8, R72 ;  /* 0x00000008ff487819 */ /* 0x000fe40000011648 */
[----:B------:R-:W-:-:S02]  /*138d0*/  SHF.R.U32.HI R49, RZ, 0x8, R49 ;  /* 0x00000008ff317819 */ /* 0x000fc40000011631 */
[----:B------:R-:W-:Y:S01]  /*138e0*/  SHF.R.U32.HI R76, RZ, 0x8, R76 ;  /* 0x00000008ff4c7819 */ /* 0x000fe2000001164c */
[----:B---3--:R2:W-:Y:S01]  /*138f0*/  STS.128 [R2], R4 ;  /* 0x0000000402007388 */ /* 0x0085e20000000c00 */
[----:B------:R-:W-:Y:S02]  /*13900*/  PRMT R112, R112, 0x3340, R1 ;  /* 0x0000334070707816 */ /* 0x000fe40000000001 */
[----:B------:R-:W-:Y:S02]  /*13910*/  LOP3.LUT R124, R124, 0xffff, RZ, 0xc0, !PT ;  /* 0x0000ffff7c7c7812 */ /* 0x000fe400078ec0ff */
[----:B------:R-:W-:Y:S02]  /*13920*/  LOP3.LUT R130, R148, 0xffff, RZ, 0xc0, !PT ;  /* 0x0000ffff94827812 */ /* 0x000fe400078ec0ff */
[----:B------:R-:W-:Y:S02]  /*13930*/  LOP3.LUT R51, R51, 0xffff, RZ, 0xc0, !PT ;  /* 0x0000ffff33337812 */ /* 0x000fe400078ec0ff */
[----:B------:R-:W-:-:S02]  /*13940*/  LOP3.LUT R98, R98, 0xffff, RZ, 0xc0, !PT ;  /* 0x0000ffff62627812 */ /* 0x000fc400078ec0ff */
[----:B------:R-:W-:Y:S02]  /*13950*/  LOP3.LUT R104, R104, 0xffff, RZ, 0xc0, !PT ;  /* 0x0000ffff68687812 */ /* 0x000fe400078ec0ff */
[----:B------:R-:W-:Y:S02]  /*13960*/  LOP3.LUT R53, R53, 0xffff, RZ, 0xc0, !PT ;  /* 0x0000ffff35357812 */ /* 0x000fe400078ec0ff */
[----:B------:R-:W-:Y:S02]  /*13970*/  PRMT R11, R74, 0x5410, R41 ;  /* 0x000054104a0b7816 */ /* 0x000fe40000000029 */
[----:B------:R-:W-:Y:S02]  /*13980*/  PRMT R63, R80, 0x5410, R63 ;  /* 0x00005410503f7816 */ /* 0x000fe4000000003f */
[----:B--2---:R-:W-:Y:S02]  /*13990*/  LOP3.LUT R5, R132, 0xffff, RZ, 0xc0, !PT ;  /* 0x0000ffff84057812 */ /* 0x004fe400078ec0ff */
[----:B------:R-:W-:-:S02]  /*139a0*/  LOP3.LUT R4, R115, 0xffff, RZ, 0xc0, !PT ;  /* 0x0000ffff73047812 */ /* 0x000fc400078ec0ff */
[----:B------:R-:W-:Y:S02]  /*139b0*/  SHF.R.U32.HI R45, RZ, 0x8, R45 ;  /* 0x00000008ff2d7819 */ /* 0x000fe4000001162d */
[----:B------:R-:W-:Y:S02]  /*139c0*/  SHF.R.U32.HI R82, RZ, 0x8, R82 ;  /* 0x00000008ff527819 */ /* 0x000fe40000011652 */
[----:B------:R-:W-:Y:S02]  /*139d0*/  SHF.R.U32.HI R88, RZ, 0x8, R88 ;  /* 0x00000008ff587819 */ /* 0x000fe40000011658 */
[----:B------:R-:W-:Y:S02]  /*139e0*/  SHF.R.U32.HI R47, RZ, 0x8, R47 ;  /* 0x00000008ff2f7819 */ /* 0x000fe4000001162f */
[----:B------:R-:W-:Y:S02]  /*139f0*/  LOP3.LUT R140, R140, 0xffff, RZ, 0xc0, !PT ;  /* 0x0000ffff8c8c7812 */ /* 0x000fe400078ec0ff */
[----:B------:R-:W-:-:S02]  /*13a00*/  LOP3.LUT R121, R121, 0xffff, RZ, 0xc0, !PT ;  /* 0x0000ffff79797812 */ /* 0x000fc400078ec0ff */
[----:B------:R-:W-:Y:S02]  /*13a10*/  LOP3.LUT R6, R138, 0xffff, RZ, 0xc0, !PT ;  /* 0x0000ffff8a067812 */ /* 0x000fe400078ec0ff */
[----:B------:R-:W-:Y:S02]  /*13a20*/  LOP3.LUT R136, R136, 0xffff, RZ, 0xc0, !PT ;  /* 0x0000ffff88887812 */ /* 0x000fe400078ec0ff */
[----:B------:R-:W-:Y:S02]  /*13a30*/  LOP3.LUT R80, R72, 0xffff, RZ, 0xc0, !PT ;  /* 0x0000ffff48507812 */ /* 0x000fe400078ec0ff */
[----:B------:R-:W-:Y:S02]  /*13a40*/  LOP3.LUT R49, R49, 0xffff, RZ, 0xc0, !PT ;  /* 0x0000ffff31317812 */ /* 0x000fe400078ec0ff */
[----:B------:R-:W-:Y:S02]  /*13a50*/  LOP3.LUT R74, R76, 0xffff, RZ, 0xc0, !PT ;  /* 0x0000ffff4c4a7812 */ /* 0x000fe400078ec0ff */
[----:B------:R-:W-:-:S02]  /*13a60*/  SHF.R.U32.HI R84, RZ, 0x8, R84 ;  /* 0x00000008ff547819 */ /* 0x000fc40000011654 */
[----:B------:R-:W-:Y:S02]  /*13a70*/  PRMT R15, R33, 0x5410, R112 ;  /* 0x00005410210f7816 */ /* 0x000fe40000000070 */
[--C-:B------:R-:W-:Y:S02]  /*13a80*/  PRMT R124, R124, 0x3340, R1.reuse ;  /* 0x000033407c7c7816 */ /* 0x100fe40000000001 */
[----:B------:R-:W-:Y:S02]  /*13a90*/  PRMT R130, R130, 0x3340, R1 ;  /* 0x0000334082827816 */ /* 0x000fe40000000001 */
[----:B------:R-:W-:Y:S02]  /*13aa0*/  PRMT R113, R51, 0x3340, R98 ;  /* 0x0000334033717816 */ /* 0x000fe40000000062 */
[----:B------:R-:W-:Y:S02]  /*13ab0*/  PRMT R115, R104, 0x3340, R53 ;  /* 0x0000334068737816 */ /* 0x000fe40000000035 */
[----:B------:R-:W-:-:S02]  /*13ac0*/  LOP3.LUT R85, R85, 0xffff, RZ, 0xc0, !PT ;  /* 0x0000ffff55557812 */ /* 0x000fc400078ec0ff */
[----:B------:R-:W-:Y:S02]  /*13ad0*/  LOP3.LUT R106, R87, 0xffff, RZ, 0xc0, !PT ;  /* 0x0000ffff576a7812 */ /* 0x000fe400078ec0ff */
[----:B------:R-:W-:Y:S02]  /*13ae0*/  LOP3.LUT R112, R89, 0xffff, RZ, 0xc0, !PT ;  /* 0x0000ffff59707812 */ /* 0x000fe400078ec0ff */
[----:B------:R-:W-:Y:S02]  /*13af0*/  F2FP.SATFINITE.E5M2.F32.PACK_AB_MERGE_C R58, R59, R58, RZ ;  /* 0x0000003a3b3a723e */ /* 0x000fe400048060ff */
[----:B------:R-:W-:Y:S02]  /*13b00*/  PRMT R128, R128, 0x3340, R1 ;  /* 0x0000334080807816 */ /* 0x000fe40000000001 */
        /* <DEDUP_REMOVED lines=8> */
[--C-:B------:R-:W-:Y:S02]  /*13b90*/  PRMT R5, R140, 0x3340, R1.reuse ;  /* 0x000033408c057816 */ /* 0x100fe40000000001 */
[----:B------:R-:W-:Y:S02]  /*13ba0*/  PRMT R6, R121, 0x3340, R6 ;  /* 0x0000334079067816 */ /* 0x000fe40000000006 */
[----:B------:R-:W-:Y:S02]  /*13bb0*/  PRMT R7, R136, 0x3340, R1 ;  /* 0x0000334088077816 */ /* 0x000fe40000000001 */
[----:B------:R-:W-:Y:S02]  /*13bc0*/  PRMT R59, R80, 0x3340, R49 ;  /* 0x00003340503b7816 */ /* 0x000fe40000000031 */
[----:B------:R-:W-:Y:S02]  /*13bd0*/  PRMT R74, R74, 0x3340, R1 ;  /* 0x000033404a4a7816 */ /* 0x000fe40000000001 */
[----:B------:R-:W-:-:S02]  /*13be0*/  LOP3.LUT R84, R84, 0xffff, RZ, 0xc0, !PT ;  /* 0x0000ffff54547812 */ /* 0x000fc400078ec0ff */
[----:B------:R-:W-:Y:S02]  /*13bf0*/  PRMT R120, R13, 0x5410, R120 ;  /* 0x000054100d787816 */ /* 0x000fe40000000078 */
[----:B------:R-:W-:Y:S02]  /*13c00*/  LOP3.LUT R90, R69, 0xffff, RZ, 0xc0, !PT ;  /* 0x0000ffff455a7812 */ /* 0x000fe400078ec0ff */
[----:B------:R-:W-:Y:S02]  /*13c10*/  LOP3.LUT R117, R71, 0xffff, RZ, 0xc0, !PT ;  /* 0x0000ffff47757812 */ /* 0x000fe400078ec0ff */
[----:B------:R-:W-:Y:S02]  /*13c20*/  F2FP.SATFINITE.E5M2.F32.PACK_AB_MERGE_C R64, R65, R64, RZ ;  /* 0x000000404140723e */ /* 0x000fe400048060ff */
[----:B------:R-:W-:Y:S02]  /*13c30*/  PRMT R41, R21, 0x5410, R124 ;  /* 0x0000541015297816 */ /* 0x000fe4000000007c */
[----:B------:R-:W-:-:S02]  /*13c40*/  PRMT R13, R43, 0x5410, R130 ;  /* 0x000054102b0d7816 */ /* 0x000fc40000000082 */
[----:B------:R-:W-:Y:S02]  /*13c50*/  PRMT R49, R112, 0x3340, R1 ;  /* 0x0000334070317816 */ /* 0x000fe40000000001 */
[----:B------:R-:W-:Y:S02]  /*13c60*/  PRMT R80, R85, 0x3340, R106 ;  /* 0x0000334055507816 */ /* 0x000fe4000000006a */
[----:B------:R-:W-:Y:S02]  /*13c70*/  F2FP.SATFINITE.E5M2.F32.PACK_AB_MERGE_C R66, R67, R66, RZ ;  /* 0x000000424342723e */ /* 0x000fe400048060ff */
[----:B------:R-:W-:Y:S02]  /*13c80*/  PRMT R29, R29, 0x5410, R122 ;  /* 0x000054101d1d7816 */ /* 0x000fe4000000007a */
[----:B------:R-:W-:Y:S02]  /*13c90*/  PRMT R35, R35, 0x5410, R116 ;  /* 0x0000541023237816 */ /* 0x000fe40000000074 */
[----:B------:R-:W-:-:S02]  /*13ca0*/  PRMT R21, R23, 0x5410, R128 ;  /* 0x0000541017157816 */ /* 0x000fc40000000080 */
[----:B------:R-:W-:Y:S02]  /*13cb0*/  PRMT R82, R45, 0x3340, R82 ;  /* 0x000033402d527816 */ /* 0x000fe40000000052 */
[----:B------:R-:W-:Y:S02]  /*13cc0*/  PRMT R65, R88, 0x3340, R47 ;  /* 0x0000334058417816 */ /* 0x000fe4000000002f */
[----:B------:R-:W-:Y:S02]  /*13cd0*/  LOP3.LUT R96, R73, 0xffff, RZ, 0xc0, !PT ;  /* 0x0000ffff49607812 */ /* 0x000fe400078ec0ff */
[----:B------:R-:W-:Y:S02]  /*13ce0*/  PRMT R69, R104, 0x3340, R1 ;  /* 0x0000334068457816 */ /* 0x000fe40000000001 */
[----:B------:R-:W-:Y:S02]  /*13cf0*/  PRMT R76, R77, 0x3340, R98 ;  /* 0x000033404d4c7816 */ /* 0x000fe40000000062 */
[----:B------:R-:W-:-:S02]  /*13d00*/  LOP3.LUT R109, R109, 0xffff, RZ, 0xc0, !PT ;  /* 0x0000ffff6d6d7812 */ /* 0x000fc400078ec0ff */
[----:B------:R-:W-:Y:S02]  /*13d10*/  LOP3.LUT R130, R111, 0xffff, RZ, 0xc0, !PT ;  /* 0x0000ffff6f827812 */ /* 0x000fe400078ec0ff */
[----:B------:R-:W-:Y:S02]  /*13d20*/  LOP3.LUT R132, R133, 0xffff, RZ, 0xc0, !PT ;  /* 0x0000ffff85847812 */ /* 0x000fe400078ec0ff */
[----:B------:R-:W-:Y:S02]  /*13d30*/  PRMT R67, R84, 0x3340, R1 ;  /* 0x0000334054437816 */ /* 0x000fe40000000001 */
[----:B------:R-:W-:Y:S02]  /*13d40*/  LOP3.LUT R93, R93, 0xffff, RZ, 0xc0, !PT ;  /* 0x0000ffff5d5d7812 */ /* 0x000fe400078ec0ff */
[----:B------:R-:W-:Y:S02]  /*13d50*/  LOP3.LUT R116, R95, 0xffff, RZ, 0xc0, !PT ;  /* 0x0000ffff5f747812 */ /* 0x000fe400078ec0ff */
[----:B------:R-:W-:-:S02]  /*13d60*/  LOP3.LUT R122, R97, 0xffff, RZ, 0xc0, !PT ;  /* 0x0000ffff617a7812 */ /* 0x000fc400078ec0ff */
[----:B------:R-:W-:Y:S02]  /*13d70*/  LOP3.LUT R101, R101, 0xffff, RZ, 0xc0, !PT ;  /* 0x0000ffff65657812 */ /* 0x000fe400078ec0ff */
[----:B------:R-:W-:Y:S02]  /*13d80*/  LOP3.LUT R124, R103, 0xffff, RZ, 0xc0, !PT ;  /* 0x0000ffff677c7812 */ /* 0x000fe400078ec0ff */
[----:B------:R-:W-:Y:S02]  /*13d90*/  LOP3.LUT R128, R105, 0xffff, RZ, 0xc0, !PT ;  /* 0x0000ffff69807812 */ /* 0x000fe400078ec0ff */
[----:B------:R-:W-:Y:S02]  /*13da0*/  PRMT R73, R4, 0x5410, R5 ;  /* 0x0000541004497816 */ /* 0x000fe40000000005 */
[----:B------:R-:W-:Y:S02]  /*13db0*/  PRMT R45, R6, 0x5410, R7 ;  /* 0x00005410062d7816 */ /* 0x000fe40000000007 */
[----:B------:R-:W-:-:S02]  /*13dc0*/  PRMT R47, R59, 0x5410, R74 ;  /* 0x000054103b2f7816 */ /* 0x000fc4000000004a */
[----:B------:R-:W-:Y:S02]  /*13dd0*/  SHF.R.U32.HI R4, RZ, 0x8, R90 ;  /* 0x00000008ff047819 */ /* 0x000fe4000001165a */
[----:B------:R-:W-:Y:S02]  /*13de0*/  SHF.R.U32.HI R5, RZ, 0x8, R117 ;  /* 0x00000008ff057819 */ /* 0x000fe40000011675 */
[----:B------:R-:W-:Y:S02]  /*13df0*/  SHF.R.U32.HI R7, RZ, 0x8, R77 ;  /* 0x00000008ff077819 */ /* 0x000fe4000001164d */
[----:B------:R-:W-:Y:S02]  /*13e00*/  SHF.R.U32.HI R59, RZ, 0x8, R98 ;  /* 0x00000008ff3b7819 */ /* 0x000fe40000011662 */
[----:B------:R-:W-:Y:S02]  /*13e10*/  PRMT R49, R80, 0x5410, R49 ;  /* 0x0000541050317816 */ /* 0x000fe40000000031 */
[----:B------:R-:W-:-:S02]  /*13e20*/  F2FP.SATFINITE.E5M2.F32.PACK_AB_MERGE_C R56, R57, R56, RZ ;  /* 0x000000383938723e */ /* 0x000fc400048060ff */
[----:B------:R-:W-:Y:S02]  /*13e30*/  SHF.R.U32.HI R152, RZ, 0x8, R152 ;  /* 0x00000008ff987819 */ /* 0x000fe40000011698 */
[----:B------:R-:W-:Y:S02]  /*13e40*/  SHF.R.U32.HI R159, RZ, 0x8, R159 ;  /* 0x00000008ff9f7819 */ /* 0x000fe4000001169f */
[----:B------:R-:W-:Y:S02]  /*13e50*/  SHF.R.U32.HI R156, RZ, 0x8, R156 ;  /* 0x00000008ff9c7819 */ /* 0x000fe4000001169c */
[----:B------:R-:W-:Y:S02]  /*13e60*/  PRMT R69, R76, 0x5410, R69 ;  /* 0x000054104c457816 */ /* 0x000fe40000000045 */
[----:B------:R-:W-:Y:S02]  /*13e70*/  PRMT R51, R132, 0x3340, R1 ;  /* 0x0000334084337816 */ /* 0x000fe40000000001 */
[----:B------:R-:W-:-:S02]  /*13e80*/  PRMT R80, R109, 0x3340, R130 ;  /* 0x000033406d507816 */ /* 0x000fc40000000082 */
[--C-:B------:R-:W-:Y:S02]  /*13e90*/  PRMT R71, R122, 0x3340, R1.reuse ;  /* 0x000033407a477816 */ /* 0x100fe40000000001 */
[----:B------:R-:W-:Y:S02]  /*13ea0*/  PRMT R84, R93, 0x3340, R116 ;  /* 0x000033405d547816 */ /* 0x000fe40000000074 */
[----:B------:R-:W-:Y:S02]  /*13eb0*/  PRMT R57, R128, 0x3340, R1 ;  /* 0x0000334080397816 */ /* 0x000fe40000000001 */
[----:B------:R-:W-:Y:S02]  /*13ec0*/  PRMT R76, R101, 0x3340, R124 ;  /* 0x00003340654c7816 */ /* 0x000fe4000000007c */
[----:B------:R-:W-:Y:S02]  /*13ed0*/  PRMT R67, R82, 0x5410, R67 ;  /* 0x0000541052437816 */ /* 0x000fe40000000043 */
[----:B------:R-:W-:-:S02]  /*13ee0*/  SHF.R.U32.HI R74, RZ, 0x8, R104 ;  /* 0x00000008ff4a7819 */ /* 0x000fc40000011668 */
[----:B------:R-:W-:Y:S02]  /*13ef0*/  LOP3.LUT R137, R137, 0xffff, RZ, 0xc0, !PT ;  /* 0x0000ffff89897812 */ /* 0x000fe400078ec0ff */
[----:B------:R-:W-:Y:S02]  /*13f00*/  LOP3.LUT R136, R139, 0xffff, RZ, 0xc0, !PT ;  /* 0x0000ffff8b887812 */ /* 0x000fe400078ec0ff */
[----:B------:R-:W-:Y:S02]  /*13f10*/  LOP3.LUT R138, R141, 0xffff, RZ, 0xc0, !PT ;  /* 0x0000ffff8d8a7812 */ /* 0x000fe400078ec0ff */
[----:B------:R-:W-:Y:S02]  /*13f20*/  LOP3.LUT R4, R4, 0xffff, RZ, 0xc0, !PT ;  /* 0x0000ffff04047812 */ /* 0x000fe400078ec0ff */
[----:B------:R-:W-:Y:S02]  /*13f30*/  LOP3.LUT R5, R5, 0xffff, RZ, 0xc0, !PT ;  /* 0x0000ffff05057812 */ /* 0x000fe400078ec0ff */
[----:B------:R-:W-:-:S02]  /*13f40*/  LOP3.LUT R82, R7, 0xffff, RZ, 0xc0, !PT ;  /* 0x0000ffff07527812 */ /* 0x000fc400078ec0ff */
[----:B------:R-:W-:Y:S02]  /*13f50*/  LOP3.LUT R59, R59, 0xffff, RZ, 0xc0, !PT ;  /* 0x0000ffff3b3b7812 */ /* 0x000fe400078ec0ff */
[----:B------:R-:W-:Y:S02]  /*13f60*/  F2FP.SATFINITE.E5M2.F32.PACK_AB_MERGE_C R54, R55, R54, RZ ;  /* 0x000000363736723e */ /* 0x000fe400048060ff */
[----:B------:R-:W-:Y:S02]  /*13f70*/  SHF.R.U32.HI R6, RZ, 0x8, R96 ;  /* 0x00000008ff067819 */ /* 0x000fe40000011660 */
[----:B------:R-:W-:Y:S02]  /*13f80*/  LOP3.LUT R152, R152, 0xffff, RZ, 0xc0, !PT ;  /* 0x0000ffff98987812 */ /* 0x000fe400078ec0ff */
[----:B------:R-:W-:Y:S02]  /*13f90*/  LOP3.LUT R55, R159, 0xffff, RZ, 0xc0, !PT ;  /* 0x0000ffff9f377812 */ /* 0x000fe400078ec0ff */
[----:B------:R-:W-:-:S02]  /*13fa0*/  LOP3.LUT R156, R156, 0xffff, RZ, 0xc0, !PT ;  /* 0x0000ffff9c9c7812 */ /* 0x000fc400078ec0ff */
[----:B------:R-:W-:Y:S02]  /*13fb0*/  PRMT R51, R80, 0x5410, R51 ;  /* 0x0000541050337816 */ /* 0x000fe40000000033 */
[----:B------:R-:W-:Y:S02]  /*13fc0*/  SHF.R.U32.HI R68, RZ, 0x8, R68 ;  /* 0x00000008ff447819 */ /* 0x000fe40000011644 */
[----:B------:R-:W-:Y:S02]  /*13fd0*/  PRMT R71, R84, 0x5410, R71 ;  /* 0x0000541054477816 */ /* 0x000fe40000000047 */
[----:B------:R-:W-:Y:S02]  /*13fe0*/  PRMT R57, R76, 0x5410, R57 ;  /* 0x000054104c397816 */ /* 0x000fe40000000039 */
[----:B------:R-:W-:Y:S02]  /*13ff0*/  LOP3.LUT R80, R74, 0xffff, RZ, 0xc0, !PT ;  /* 0x0000ffff4a507812 */ /* 0x000fe400078ec0ff */
[----:B------:R-:W-:-:S02]  /*14000*/  SHF.R.U32.HI R144, RZ, 0x8, R144 ;  /* 0x00000008ff907819 */ /* 0x000fc40000011690 */
[----:B------:R-:W-:Y:S02]  /*14010*/  SHF.R.U32.HI R131, RZ, 0x8, R131 ;  /* 0x00000008ff837819 */ /* 0x000fe40000011683 */
[----:B------:R-:W-:Y:S02]  /*14020*/  PRMT R43, R138, 0x3340, R1 ;  /* 0x000033408a2b7816 */ /* 0x000fe40000000001 */
[----:B------:R-:W-:Y:S02]  /*14030*/  PRMT R84, R137, 0x3340, R136 ;  /* 0x0000334089547816 */ /* 0x000fe40000000088 */
[----:B------:R-:W-:Y:S02]  /*14040*/  PRMT R76, R4, 0x3340, R5 ;  /* 0x00003340044c7816 */ /* 0x000fe40000000005 */
[----:B------:R-:W-:Y:S02]  /*14050*/  PRMT R74, R82, 0x3340, R59 ;  /* 0x00003340524a7816 */ /* 0x000fe4000000003b */
[----:B------:R-:W-:-:S02]  /*14060*/  LOP3.LUT R6, R6, 0xffff, RZ, 0xc0, !PT ;  /* 0x0000ffff06067812 */ /* 0x000fc400078ec0ff */
[----:B------:R-:W-:Y:S02]  /*14070*/  SHF.R.U32.HI R4, RZ, 0x8, R85 ;  /* 0x00000008ff047819 */ /* 0x000fe40000011655 */
[----:B------:R-:W-:Y:S02]  /*14080*/  SHF.R.U32.HI R5, RZ, 0x8, R106 ;  /* 0x00000008ff057819 */ /* 0x000fe4000001166a */
[----:B------:R-:W-:Y:S02]  /*14090*/  SHF.R.U32.HI R7, RZ, 0x8, R93 ;  /* 0x00000008ff077819 */ /* 0x000fe4000001165d */
[----:B------:R-:W-:Y:S02]  /*140a0*/  SHF.R.U32.HI R59, RZ, 0x8, R116 ;  /* 0x00000008ff3b7819 */ /* 0x000fe40000011674 */
[----:B------:R-:W-:Y:S02]  /*140b0*/  PRMT R55, R152, 0x3340, R55 ;  /* 0x0000334098377816 */ /* 0x000fe40000000037 */
[----:B------:R-:W-:-:S02]  /*140c0*/  PRMT R156, R156, 0x3340, R1 ;  /* 0x000033409c9c7816 */ /* 0x000fc40000000001 */
[----:B------:R-:W-:Y:S02]  /*140d0*/  LOP3.LUT R68, R68, 0xffff, RZ, 0xc0, !PT ;  /* 0x0000ffff44447812 */ /* 0x000fe400078ec0ff */
[----:B------:R-:W-:Y:S02]  /*140e0*/  LOP3.LUT R144, R144, 0xffff, RZ, 0xc0, !PT ;  /* 0x0000ffff90907812 */ /* 0x000fe400078ec0ff */
[----:B------:R-:W-:Y:S02]  /*140f0*/  LOP3.LUT R131, R131, 0xffff, RZ, 0xc0, !PT ;  /* 0x0000ffff83837812 */ /* 0x000fe400078ec0ff */
[----:B------:R-:W-:Y:S02]  /*14100*/  PRMT R43, R84, 0x5410, R43 ;  /* 0x00005410542b7816 */ /* 0x000fe4000000002b */
[----:B------:R-:W-:Y:S02]  /*14110*/  PRMT R77, R6, 0x3340, R1 ;  /* 0x00003340064d7816 */ /* 0x000fe40000000001 */
[----:B------:R-:W-:-:S02]  /*14120*/  LOP3.LUT R4, R4, 0xffff, RZ, 0xc0, !PT ;  /* 0x0000ffff04047812 */ /* 0x000fc400078ec0ff */
[----:B------:R-:W-:Y:S02]  /*14130*/  LOP3.LUT R5, R5, 0xffff, RZ, 0xc0, !PT ;  /* 0x0000ffff05057812 */ /* 0x000fe400078ec0ff */
[----:B------:R-:W-:Y:S02]  /*14140*/  LOP3.LUT R84, R7, 0xffff, RZ, 0xc0, !PT ;  /* 0x0000ffff07547812 */ /* 0x000fe400078ec0ff */
[----:B------:R-:W-:Y:S02]  /*14150*/  LOP3.LUT R59, R59, 0xffff, RZ, 0xc0, !PT ;  /* 0x0000ffff3b3b7812 */ /* 0x000fe400078ec0ff */
[----:B------:R-:W-:Y:S02]  /*14160*/  PRMT R23, R55, 0x5410, R156 ;  /* 0x0000541037177816 */ /* 0x000fe4000000009c */
[----:B------:R-:W-:Y:S02]  /*14170*/  SHF.R.U32.HI R6, RZ, 0x8, R112 ;  /* 0x00000008ff067819 */ /* 0x000fe40000011670 */
[----:B------:R-:W-:-:S02]  /*14180*/  PRMT R55, R68, 0x3340, R1 ;  /* 0x0000334044377816 */ /* 0x000fc40000000001 */
[----:B------:R-:W-:Y:S02]  /*14190*/  PRMT R72, R144, 0x3340, R131 ;  /* 0x0000334090487816 */ /* 0x000fe40000000083 */
[----:B------:R-:W-:Y:S02]  /*141a0*/  PRMT R68, R96, 0x3340, R1 ;  /* 0x0000334060447816 */ /* 0x000fe40000000001 */
[----:B------:R-:W-:Y:S02]  /*141b0*/  PRMT R33, R90, 0x3340, R117 ;  /* 0x000033405a217816 */ /* 0x000fe40000000075 */
[----:B------:R-:W-:Y:S02]  /*141c0*/  LOP3.LUT R145, R145, 0xffff, RZ, 0xc0, !PT ;  /* 0x0000ffff91917812 */ /* 0x000fe400078ec0ff */
[----:B------:R-:W-:Y:S02]  /*141d0*/  LOP3.LUT R140, R147, 0xffff, RZ, 0xc0, !PT ;  /* 0x0000ffff938c7812 */ /* 0x000fe400078ec0ff */
[----:B------:R-:W-:-:S02]  /*141e0*/  LOP3.LUT R144, R149, 0xffff, RZ, 0xc0, !PT ;  /* 0x0000ffff95907812 */ /* 0x000fc400078ec0ff */
[----:B------:R-:W-:Y:S02]  /*141f0*/  PRMT R82, R4, 0x3340, R5 ;  /* 0x0000334004527816 */ /* 0x000fe40000000005 */
[----:B------:R-:W-:Y:S02]  /*14200*/  PRMT R85, R84, 0x3340, R59 ;  /* 0x0000334054557816 */ /* 0x000fe4000000003b */
[----:B------:R-:W-:Y:S02]  /*14210*/  SHF.R.U32.HI R92, RZ, 0x8, R92 ;  /* 0x00000008ff5c7819 */ /* 0x000fe4000001165c */
[----:B------:R-:W-:Y:S02]  /*14220*/  SHF.R.U32.HI R108, RZ, 0x8, R108 ;  /* 0x00000008ff6c7819 */ /* 0x000fe4000001166c */
[----:B------:R-:W-:Y:S02]  /*14230*/  LOP3.LUT R6, R6, 0xffff, RZ, 0xc0, !PT ;  /* 0x0000ffff06067812 */ /* 0x000fe400078ec0ff */
[----:B------:R-:W-:-:S02]  /*14240*/  SHF.R.U32.HI R4, RZ, 0x8, R101 ;  /* 0x00000008ff047819 */ /* 0x000fc40000011665 */
[----:B------:R-:W-:Y:S02]  /*14250*/  SHF.R.U32.HI R5, RZ, 0x8, R124 ;  /* 0x00000008ff057819 */ /* 0x000fe4000001167c */
[----:B------:R-:W-:Y:S02]  /*14260*/  SHF.R.U32.HI R7, RZ, 0x8, R109 ;  /* 0x00000008ff077819 */ /* 0x000fe4000001166d */
[----:B------:R-:W-:Y:S02]  /*14270*/  SHF.R.U32.HI R59, RZ, 0x8, R130 ;  /* 0x00000008ff3b7819 */ /* 0x000fe40000011682 */
[----:B------:R-:W-:Y:S02]  /*14280*/  SHF.R.U32.HI R100, RZ, 0x8, R100 ;  /* 0x00000008ff647819 */ /* 0x000fe40000011664 */
[----:B------:R-:W-:Y:S02]  /*14290*/  PRMT R68, R33, 0x5410, R68 ;  /* 0x0000541021447816 */ /* 0x000fe40000000044 */
[----:B------:R-:W-:-:S02]  /*142a0*/  PRMT R33, R144, 0x3340, R1 ;  /* 0x0000334090217816 */ /* 0x000fc40000000001 */
[----:B------:R-:W-:Y:S02]  /*142b0*/  PRMT R88, R145, 0x3340, R140 ;  /* 0x0000334091587816 */ /* 0x000fe4000000008c */
        /* <DEDUP_REMOVED lines=8> */
[----:B------:R-:W-:Y:S02]  /*14340*/  SHF.R.U32.HI R6, RZ, 0x8, R128 ;  /* 0x00000008ff067819 */ /* 0x000fe40000011680 */
[----:B------:R-:W-:Y:S02]  /*14350*/  PRMT R33, R88, 0x5410, R33 ;  /* 0x0000541058217816 */ /* 0x000fe40000000021 */
[----:B------:R-:W-:-:S02]  /*14360*/  PRMT R92, R92, 0x3340, R1 ;  /* 0x000033405c5c7816 */ /* 0x000fc40000000001 */
[----:B------:R-:W-:Y:S02]  /*14370*/  PRMT R108, R108, 0x3340, R1 ;  /* 0x000033406c6c7816 */ /* 0x000fe40000000001 */
[----:B------:R-:W-:Y:S02]  /*14380*/  PRMT R88, R4, 0x3340, R5 ;  /* 0x0000334004587816 */ /* 0x000fe40000000005 */
[----:B------:R-:W-:Y:S02]  /*14390*/  PRMT R90, R90, 0x3340, R59 ;  /* 0x000033405a5a7816 */ /* 0x000fe4000000003b */
[----:B------:R-:W-:Y:S02]  /*143a0*/  PRMT R100, R100, 0x3340, R1 ;  /* 0x0000334064647816 */ /* 0x000fe40000000001 */
[----:B------:R-:W-:Y:S02]  /*143b0*/  LOP3.LUT R6, R6, 0xffff, RZ, 0xc0, !PT ;  /* 0x0000ffff06067812 */ /* 0x000fe400078ec0ff */
[----:B------:R-:W-:-:S02]  /*143c0*/  SHF.R.U32.HI R4, RZ, 0x8, R137 ;  /* 0x00000008ff047819 */ /* 0x000fc40000011689 */
[----:B------:R-:W-:Y:S02]  /*143d0*/  SHF.R.U32.HI R5, RZ, 0x8, R136 ;  /* 0x00000008ff057819 */ /* 0x000fe40000011688 */
[----:B------:R-:W-:Y:S02]  /*143e0*/  SHF.R.U32.HI R7, RZ, 0x8, R145 ;  /* 0x00000008ff077819 */ /* 0x000fe40000011691 */
[----:B------:R-:W-:Y:S02]  /*143f0*/  SHF.R.U32.HI R59, RZ, 0x8, R140 ;  /* 0x00000008ff3b7819 */ /* 0x000fe4000001168c */
[----:B------:R-:W-:Y:S02]  /*14400*/  PRMT R72, R72, 0x5410, R55 ;  /* 0x0000541048487816 */ /* 0x000fe40000000037 */
[----:B------:R-:W-:Y:S02]  /*14410*/  PRMT R53, R65, 0x5410, R92 ;  /* 0x0000541041357816 */ /* 0x000fe4000000005c */
[----:B------:R-:W-:-:S02]  /*14420*/  PRMT R55, R115, 0x5410, R108 ;  /* 0x0000541073377816 */ /* 0x000fc4000000006c */
[----:B------:R-:W-:Y:S02]  /*14430*/  LOP3.LUT R105, R30, 0xffff, RZ, 0xc0, !PT ;  /* 0x0000ffff1e697812 */ /* 0x000fe400078ec0ff */
[----:B------:R-:W-:Y:S02]  /*14440*/  PRMT R65, R113, 0x5410, R100 ;  /* 0x0000541071417816 */ /* 0x000fe40000000064 */
[----:B------:R-:W-:Y:S02]  /*14450*/  PRMT R87, R6, 0x3340, R1 ;  /* 0x0000334006577816 */ /* 0x000fe40000000001 */
[----:B------:R-:W-:Y:S02]  /*14460*/  LOP3.LUT R4, R4, 0xffff, RZ, 0xc0, !PT ;  /* 0x0000ffff04047812 */ /* 0x000fe400078ec0ff */
        /* <DEDUP_REMOVED lines=8> */
[----:B------:R-:W-:Y:S02]  /*144f0*/  SHF.R.U32.HI R6, RZ, 0x8, R138 ;  /* 0x00000008ff067819 */ /* 0x000fe4000001168a */
[----:B------:R-:W-:Y:S02]  /*14500*/  LOP3.LUT R153, R153, 0xffff, RZ, 0xc0, !PT ;  /* 0x0000ffff99997812 */ /* 0x000fe400078ec0ff */
[----:B------:R-:W-:Y:S02]  /*14510*/  LOP3.LUT R98, R155, 0xffff, RZ, 0xc0, !PT ;  /* 0x0000ffff9b627812 */ /* 0x000fe400078ec0ff */
[----:B------:R-:W-:Y:S02]  /*14520*/  LOP3.LUT R100, R8, 0xffff, RZ, 0xc0, !PT ;  /* 0x0000ffff08647812 */ /* 0x000fe400078ec0ff */
[----:B------:R-:W-:Y:S02]  /*14530*/  LOP3.LUT R101, R12, 0xffff, RZ, 0xc0, !PT ;  /* 0x0000ffff0c657812 */ /* 0x000fe400078ec0ff */
[----:B------:R-:W-:-:S02]  /*14540*/  LOP3.LUT R104, R14, 0xffff, RZ, 0xc0, !PT ;  /* 0x0000ffff0e687812 */ /* 0x000fc400078ec0ff */
[----:B------:R-:W-:Y:S02]  /*14550*/  LOP3.LUT R106, R16, 0xffff, RZ, 0xc0, !PT ;  /* 0x0000ffff106a7812 */ /* 0x000fe400078ec0ff */
[----:B------:R-:W-:Y:S02]  /*14560*/  PRMT R93, R4, 0x3340, R5 ;  /* 0x00003340045d7816 */ /* 0x000fe40000000005 */
[----:B------:R-:W-:Y:S02]  /*14570*/  PRMT R96, R96, 0x3340, R59 ;  /* 0x0000334060607816 */ /* 0x000fe4000000003b */
[--C-:B------:R-:W-:Y:S02]  /*14580*/  PRMT R24, R112, 0x3340, R1.reuse ;  /* 0x0000334070187816 */ /* 0x100fe40000000001 */
[----:B------:R-:W-:Y:S02]  /*14590*/  PRMT R16, R30, 0x3340, R1 ;  /* 0x000033401e107816 */ /* 0x000fe40000000001 */
[----:B------:R-:W-:-:S02]  /*145a0*/  PRMT R7, R103, 0x3340, R108 ;  /* 0x0000334067077816 */ /* 0x000fc4000000006c */
[----:B------:R-:W-:Y:S02]  /*145b0*/  PRMT R97, R28, 0x3340, R105 ;  /* 0x000033401c617816 */ /* 0x000fe40000000069 */
[----:B------:R-:W-:Y:S02]  /*145c0*/  LOP3.LUT R6, R6, 0xffff, RZ, 0xc0, !PT ;  /* 0x0000ffff06067812 */ /* 0x000fe400078ec0ff */
[--C-:B------:R-:W-:Y:S02]  /*145d0*/  PRMT R59, R100, 0x3340, R1.reuse ;  /* 0x00003340643b7816 */ /* 0x100fe40000000001 */
[----:B------:R-:W-:Y:S02]  /*145e0*/  PRMT R32, R106, 0x3340, R1 ;  /* 0x000033406a207816 */ /* 0x000fe40000000001 */
[----:B------:R-:W-:Y:S02]  /*145f0*/  PRMT R4, R153, 0x3340, R98 ;  /* 0x0000334099047816 */ /* 0x000fe40000000062 */
[----:B------:R-:W-:-:S02]  /*14600*/  PRMT R5, R101, 0x3340, R104 ;  /* 0x0000334065057816 */ /* 0x000fc40000000068 */
[----:B------:R-:W-:Y:S02]  /*14610*/  LOP3.LUT R113, R62, 0xffff, RZ, 0xc0, !PT ;  /* 0x0000ffff3e717812 */ /* 0x000fe400078ec0ff */
        /* <DEDUP_REMOVED lines=8> */
[----:B------:R-:W-:Y:S02]  /*146a0*/  LOP3.LUT R97, R38, 0xffff, RZ, 0xc0, !PT ;  /* 0x0000ffff26617812 */ /* 0x000fe400078ec0ff */
[----:B------:R-:W-:Y:S02]  /*146b0*/  PRMT R4, R29, 0x5210, R180 ;  /* 0x000052101d047816 */ /* 0x000fe400000000b4 */
[----:B------:R-:W-:-:S02]  /*146c0*/  PRMT R5, R35, 0x5210, R176 ;  /* 0x0000521023057816 */ /* 0x000fc400000000b0 */
[----:B------:R-:W-:Y:S02]  /*146d0*/  PRMT R6, R15, 0x5210, R118 ;  /* 0x000052100f067816 */ /* 0x000fe40000000076 */
[----:B------:R-:W-:Y:S02]  /*146e0*/  LOP3.LUT R36, R36, 0xffff, RZ, 0xc0, !PT ;  /* 0x0000ffff24247812 */ /* 0x000fe400078ec0ff */
[----:B------:R-:W-:Y:S02]  /*146f0*/  LOP3.LUT R38, R40, 0xffff, RZ, 0xc0, !PT ;  /* 0x0000ffff28267812 */ /* 0x000fe400078ec0ff */
[----:B------:R-:W-:Y:S02]  /*14700*/  PRMT R41, R62, 0x3340, R1 ;  /* 0x000033403e297816 */ /* 0x000fe40000000001 */
[----:B------:R-:W-:Y:S02]  /*14710*/  PRMT R12, R60, 0x3340, R113 ;  /* 0x000033403c0c7816 */ /* 0x000fe40000000071 */
[----:B------:R-:W-:-:S02]  /*14720*/  LOP3.LUT R111, R54, 0xffff, RZ, 0xc0, !PT ;  /* 0x0000ffff366f7812 */ /* 0x000fc400078ec0ff */
[----:B------:R-:W-:Y:S01]  /*14730*/  LOP3.LUT R54, R56, 0xffff, RZ, 0xc0, !PT ;  /* 0x0000ffff38367812 */ /* 0x000fe200078ec0ff */
[----:B------:R2:W-:Y:S01]  /*14740*/  STS.128 [R2+0x400], R4 ;  /* 0x0004000402007388 */ /* 0x0005e20000000c00 */
[----:B------:R-:W-:Y:S02]  /*14750*/  PRMT R56, R38, 0x3340, R1 ;  /* 0x0000334026387816 */ /* 0x000fe40000000001 */
[----:B------:R-:W-:Y:S02]  /*14760*/  PRMT R15, R36, 0x3340, R97 ;  /* 0x00003340240f7816 */ /* 0x000fe40000000061 */
[----:B------:R-:W-:Y:S02]  /*14770*/  PRMT R41, R12, 0x5410, R41 ;  /* 0x000054100c297816 */ /* 0x000fe40000000029 */
[----:B------:R-:W-:Y:S02]  /*14780*/  PRMT R79, R80, 0x3340, R1 ;  /* 0x00003340504f7816 */ /* 0x000fe40000000001 */
[----:B------:R-:W-:-:S02]  /*14790*/  SHF.R.U32.HI R12, RZ, 0x8, R153 ;  /* 0x00000008ff0c7819 */ /* 0x000fc40000011699 */
[----:B------:R-:W-:Y:S02]  /*147a0*/  SHF.R.U32.HI R80, RZ, 0x8, R122 ;  /* 0x00000008ff507819 */ /* 0x000fe4000001167a */
[----:B------:R-:W-:Y:S02]  /*147b0*/  LOP3.LUT R52, R52, 0xffff, RZ, 0xc0, !PT ;  /* 0x0000ffff34347812 */ /* 0x000fe400078ec0ff */
[----:B------:R-:W-:Y:S02]  /*147c0*/  SHF.R.U32.HI R14, RZ, 0x8, R98 ;  /* 0x00000008ff0e7819 */ /* 0x000fe40000011662 */
[----:B--2---:R-:W-:Y:S02]  /*147d0*/  SHF.R.U32.HI R5, RZ, 0x8, R101 ;  /* 0x00000008ff057819 */ /* 0x004fe40000011665 */
[----:B------:R-:W-:Y:S02]  /*147e0*/  SHF.R.U32.HI R6, RZ, 0x8, R104 ;  /* 0x00000008ff067819 */ /* 0x000fe40000011668 */
[----:B------:R-:W-:-:S02]  /*147f0*/  PRMT R56, R15, 0x5410, R56 ;  /* 0x000054100f387816 */ /* 0x000fc40000000038 */
[----:B------:R-:W-:Y:S02]  /*14800*/  SHF.R.U32.HI R4, RZ, 0x8, R100 ;  /* 0x00000008ff047819 */ /* 0x000fe40000011664 */
[----:B------:R-:W-:Y:S02]  /*14810*/  SHF.R.U32.HI R7, RZ, 0x8, R106 ;  /* 0x00000008ff077819 */ /* 0x000fe4000001166a */
[----:B------:R-:W-:Y:S02]  /*14820*/  LOP3.LUT R15, R12, 0xffff, RZ, 0xc0, !PT ;  /* 0x0000ffff0c0f7812 */ /* 0x000fe400078ec0ff */
[----:B------:R-:W-:Y:S02]  /*14830*/  LOP3.LUT R80, R80, 0xffff, RZ, 0xc0, !PT ;  /* 0x0000ffff50507812 */ /* 0x000fe400078ec0ff */
[----:B------:R-:W-:Y:S02]  /*14840*/  LOP3.LUT R12, R5, 0xffff, RZ, 0xc0, !PT ;  /* 0x0000ffff050c7812 */ /* 0x000fe400078ec0ff */
[----:B------:R-:W-:-:S02]  /*14850*/  PRMT R40, R54, 0x3340, R1 ;  /* 0x0000334036287816 */ /* 0x000fc40000000001 */
[----:B------:R-:W-:Y:S02]  /*14860*/  PRMT R29, R52, 0x3340, R111 ;  /* 0x00003340341d7816 */ /* 0x000fe4000000006f */
[----:B------:R-:W-:Y:S02]  /*14870*/  LOP3.LUT R14, R14, 0xffff, RZ, 0xc0, !PT ;  /* 0x0000ffff0e0e7812 */ /* 0x000fe400078ec0ff */
[----:B------:R-:W-:Y:S02]  /*14880*/  LOP3.LUT R5, R6, 0xffff, RZ, 0xc0, !PT ;  /* 0x0000ffff06057812 */ /* 0x000fe400078ec0ff */
[----:B------:R-:W-:Y:S02]  /*14890*/  LOP3.LUT R4, R4, 0xffff, RZ, 0xc0, !PT ;  /* 0x0000ffff04047812 */ /* 0x000fe400078ec0ff */
[----:B------:R-:W-:Y:S02]  /*148a0*/  LOP3.LUT R6, R7, 0xffff, RZ, 0xc0, !PT ;  /* 0x0000ffff07067812 */ /* 0x000fe400078ec0ff */
[----:B------:R-:W-:-:S02]  /*148b0*/  PRMT R84, R80, 0x3340, R1 ;  /* 0x0000334050547816 */ /* 0x000fc40000000001 */
[----:B------:R-:W-:Y:S02]  /*148c0*/  SHF.R.U32.HI R80, RZ, 0x8, R132 ;  /* 0x00000008ff507819 */ /* 0x000fe40000011684 */
[----:B------:R-:W-:Y:S02]  /*148d0*/  PRMT R40, R29, 0x5410, R40 ;  /* 0x000054101d287816 */ /* 0x000fe40000000028 */
[----:B------:R-:W-:Y:S02]  /*148e0*/  PRMT R20, R15, 0x3340, R14 ;  /* 0x000033400f147816 */ /* 0x000fe4000000000e */
[----:B------:R-:W-:Y:S02]  /*148f0*/  PRMT R15, R4, 0x3340, R1 ;  /* 0x00003340040f7816 */ /* 0x000fe40000000001 */
[----:B------:R-:W-:Y:S02]  /*14900*/  PRMT R29, R12, 0x3340, R5 ;  /* 0x000033400c1d7816 */ /* 0x000fe40000000005 */
[----:B------:R-:W-:-:S02]  /*14910*/  PRMT R22, R6, 0x3340, R1 ;  /* 0x0000334006167816 */ /* 0x000fc40000000001 */
[----:B------:R-:W-:Y:S02]  /*14920*/  SHF.R.U32.HI R4, RZ, 0x8, R103 ;  /* 0x00000008ff047819 */ /* 0x000fe40000011667 */
[----:B------:R-:W-:Y:S02]  /*14930*/  SHF.R.U32.HI R5, RZ, 0x8, R108 ;  /* 0x00000008ff057819 */ /* 0x000fe4000001166c */
[----:B------:R-:W-:Y:S02]  /*14940*/  SHF.R.U32.HI R6, RZ, 0x8, R112 ;  /* 0x00000008ff067819 */ /* 0x000fe40000011670 */
[----:B------:R-:W-:Y:S02]  /*14950*/  SHF.R.U32.HI R7, RZ, 0x8, R28 ;  /* 0x00000008ff077819 */ /* 0x000fe4000001161c */
[----:B------:R-:W-:Y:S02]  /*14960*/  SHF.R.U32.HI R12, RZ, 0x8, R105 ;  /* 0x00000008ff0c7819 */ /* 0x000fe40000011669 */
        /* <DEDUP_REMOVED lines=11> */
[----:B------:R-:W-:Y:S02]  /*14a20*/  PRMT R89, R80, 0x3340, R1 ;  /* 0x0000334050597816 */ /* 0x000fe40000000001 */
[----:B------:R-:W-:-:S02]  /*14a30*/  SHF.R.U32.HI R80, RZ, 0x8, R144 ;  /* 0x00000008ff507819 */ /* 0x000fc40000011690 */
[----:B------:R-:W-:Y:S02]  /*14a40*/  PRMT R76, R76, 0x5410, R77 ;  /* 0x000054104c4c7816 */ /* 0x000fe4000000004d */
[----:B------:R-:W-:Y:S02]  /*14a50*/  PRMT R64, R74, 0x5410, R79 ;  /* 0x000054104a407816 */ /* 0x000fe4000000004f */
[----:B------:R-:W-:Y:S02]  /*14a60*/  PRMT R77, R4, 0x3340, R5 ;  /* 0x00003340044d7816 */ /* 0x000fe40000000005 */
[--C-:B------:R-:W-:Y:S02]  /*14a70*/  PRMT R28, R6, 0x3340, R1.reuse ;  /* 0x00003340061c7816 */ /* 0x100fe40000000001 */
        /* <DEDUP_REMOVED lines=17> */
[----:B------:R-:W-:Y:S02]  /*14b90*/  PRMT R80, R88, 0x5410, R87 ;  /* 0x0000541058507816 */ /* 0x000fe40000000057 */
[----:B------:R-:W-:Y:S02]  /*14ba0*/  PRMT R81, R90, 0x5410, R89 ;  /* 0x000054105a517816 */ /* 0x000fe40000000059 */
[----:B------:R-:W-:-:S02]  /*14bb0*/  PRMT R87, R4, 0x3340, R5 ;  /* 0x0000334004577816 */ /* 0x000fc40000000005 */
[--C-:B------:R-:W-:Y:S02]  /*14bc0*/  PRMT R36, R6, 0x3340, R1.reuse ;  /* 0x0000334006247816 */ /* 0x100fe40000000001 */
[----:B------:R-:W-:Y:S02]  /*14bd0*/  PRMT R89, R7, 0x3340, R12 ;  /* 0x0000334007597816 */ /* 0x000fe4000000000c */
[----:B------:R-:W-:Y:S02]  /*14be0*/  PRMT R38, R14, 0x3340, R1 ;  /* 0x000033400e267816 */ /* 0x000fe40000000001 */
[----:B------:R-:W-:Y:S02]  /*14bf0*/  SHF.R.U32.HI R4, RZ, 0x8, R52 ;  /* 0x00000008ff047819 */ /* 0x000fe40000011634 */
[----:B------:R-:W-:Y:S02]  /*14c00*/  SHF.R.U32.HI R5, RZ, 0x8, R111 ;  /* 0x00000008ff057819 */ /* 0x000fe4000001166f */
[----:B------:R-:W-:-:S02]  /*14c10*/  SHF.R.U32.HI R6, RZ, 0x8, R54 ;  /* 0x00000008ff067819 */ /* 0x000fc40000011636 */
[----:B------:R-:W-:Y:S02]  /*14c20*/  SHF.R.U32.HI R7, RZ, 0x8, R60 ;  /* 0x00000008ff077819 */ /* 0x000fe4000001163c */
[----:B------:R-:W-:Y:S02]  /*14c30*/  SHF.R.U32.HI R12, RZ, 0x8, R113 ;  /* 0x00000008ff0c7819 */ /* 0x000fe40000011671 */
[----:B------:R-:W-:Y:S02]  /*14c40*/  SHF.R.U32.HI R14, RZ, 0x8, R62 ;  /* 0x00000008ff0e7819 */ /* 0x000fe4000001163e */
        /* <DEDUP_REMOVED lines=9> */
[----:B------:R-:W-:Y:S02]  /*14ce0*/  PRMT R14, R14, 0x3340, R1 ;  /* 0x000033400e0e7816 */ /* 0x000fe40000000001 */
[----:B------:R-:W-:Y:S02]  /*14cf0*/  LOP3.LUT R150, R150, 0xffff, RZ, 0xc0, !PT ;  /* 0x0000ffff96967812 */ /* 0x000fe400078ec0ff */
[----:B------:R-:W-:Y:S02]  /*14d00*/  PRMT R48, R85, 0x5410, R84 ;  /* 0x0000541055307816 */ /* 0x000fe40000000054 */
[----:B------:R-:W-:Y:S02]  /*14d10*/  PRMT R82, R93, 0x5410, R92 ;  /* 0x000054105d527816 */ /* 0x000fe4000000005c */
[----:B------:R-:W-:Y:S02]  /*14d20*/  PRMT R88, R29, 0x5410, R22 ;  /* 0x000054101d587816 */ /* 0x000fe40000000016 */
[----:B------:R-:W-:-:S02]  /*14d30*/  PRMT R85, R20, 0x5410, R15 ;  /* 0x0000541014557816 */ /* 0x000fc4000000000f */
[----:B------:R-:W-:Y:S02]  /*14d40*/  PRMT R98, R5, 0x5410, R6 ;  /* 0x0000541005627816 */ /* 0x000fe40000000006 */
[----:B------:R-:W-:Y:S01]  /*14d50*/  PRMT R93, R7, 0x5410, R14 ;  /* 0x00005410075d7816 */ /* 0x000fe2000000000e */
[----:B------:R-:W-:Y:S01]  /*14d60*/  BAR.SYNC.DEFER_BLOCKING 0x0 ;  /* 0x0000000000007b1d */ /* 0x000fe20000010000 */
[----:B------:R-:W-:Y:S02]  /*14d70*/  PRMT R22, R13, 0x5210, R150 ;  /* 0x000052100d167816 */ /* 0x000fe40000000096 */
[----:B------:R-:W-:Y:S02]  /*14d80*/  LOP3.LUT R134, R134, 0xffff, RZ, 0xc0, !PT ;  /* 0x0000ffff86867812 */ /* 0x000fe400078ec0ff */
[----:B------:R-:W-:Y:S02]  /*14d90*/  LOP3.LUT R142, R142, 0xffff, RZ, 0xc0, !PT ;  /* 0x0000ffff8e8e7812 */ /* 0x000fe400078ec0ff */
[----:B------:R-:W-:Y:S01]  /*14da0*/  LOP3.LUT R158, R158, 0xffff, RZ, 0xc0, !PT ;  /* 0x0000ffff9e9e7812 */ /* 0x000fe200078ec0ff */
[----:B------:R-:W2:Y:S04]  /*14db0*/  LDS.128 R12, [R160] ;  /* 0x00000000a00c7984 */ /* 0x000ea80000000c00 */
[----:B------:R-:W-:Y:S01]  /*14dc0*/  LDS.128 R4, [R160+0x800] ;  /* 0x00080000a0047984 */ /* 0x000fe20000000c00 */
[----:B------:R-:W-:-:S02]  /*14dd0*/  PRMT R112, R17, 0x4210, R134 ;  /* 0x0000421011707816 */ /* 0x000fc40000000086 */
[----:B------:R-:W-:Y:S02]  /*14de0*/  PRMT R20, R120, 0x5210, R134 ;  /* 0x0000521078147816 */ /* 0x000fe40000000086 */
[--C-:B------:R-:W-:Y:S02]  /*14df0*/  PRMT R113, R19, 0x4210, R142.reuse ;  /* 0x0000421013717816 */ /* 0x100fe4000000008e */
[----:B------:R-:W-:Y:S02]  /*14e00*/  PRMT R21, R21, 0x5210, R142 ;  /* 0x0000521015157816 */ /* 0x000fe4000000008e */
[----:B------:R-:W-:Y:S02]  /*14e10*/  PRMT R114, R114, 0x4210, R150 ;  /* 0x0000421072727816 */ /* 0x000fe40000000096 */
[--C-:B------:R-:W-:Y:S01]  /*14e20*/  PRMT R115, R25, 0x4210, R158.reuse ;  /* 0x0000421019737816 */ /* 0x100fe2000000009e */
[----:B------:R-:W-:Y:S01]  /*14e30*/  BAR.SYNC.DEFER_BLOCKING 0x0 ;  /* 0x0000000000007b1d */ /* 0x000fe20000010000 */
[----:B------:R-:W-:-:S02]  /*14e40*/  PRMT R23, R23, 0x5210, R158 ;  /* 0x0000521017177816 */ /* 0x000fc4000000009e */
[----:B------:R-:W-:Y:S02]  /*14e50*/  PRMT R90, R77, 0x5410, R28 ;  /* 0x000054104d5a7816 */ /* 0x000fe4000000001c */
[----:B------:R-:W-:Y:S01]  /*14e60*/  LOP3.LUT R28, R127, 0xffff, RZ, 0xc0, !PT ;  /* 0x0000ffff7f1c7812 */ /* 0x000fe200078ec0ff */
[----:B------:R-:W-:Y:S04]  /*14e70*/  STS.128 [R2], R112 ;  /* 0x0000007002007388 */ /* 0x000fe80000000c00 */
[----:B------:R-:W-:Y:S01]  /*14e80*/  STS.128 [R2+0x400], R20 ;  /* 0x0004001402007388 */ /* 0x000fe20000000c00 */
[----:B------:R-:W-:Y:S01]  /*14e90*/  BAR.SYNC.DEFER_BLOCKING 0x0 ;  /* 0x0000000000007b1d */ /* 0x000fe20000010000 */
[----:B------:R-:W-:Y:S02]  /*14ea0*/  LOP3.LUT R70, R70, 0xffff, RZ, 0xc0, !PT ;  /* 0x0000ffff46467812 */ /* 0x000fe400078ec0ff */
[----:B------:R-:W-:-:S02]  /*14eb0*/  PRMT R89, R89, 0x5410, R38 ;  /* 0x0000541059597816 */ /* 0x000fc40000000026 */
[----:B------:R-:W-:Y:S02]  /*14ec0*/  PRMT R92, R79, 0x5410, R30 ;  /* 0x000054104f5c7816 */ /* 0x000fe4000000001e */
[--C-:B------:R-:W-:Y:S02]  /*14ed0*/  PRMT R37, R37, 0x4210, R28.reuse ;  /* 0x0000421025257816 */ /* 0x100fe4000000001c */
[----:B------:R-:W-:Y:S02]  /*14ee0*/  PRMT R45, R45, 0x5210, R28 ;  /* 0x000052102d2d7816 */ /* 0x000fe4000000001c */
[----:B------:R-:W-:Y:S01]  /*14ef0*/  PRMT R38, R31, 0x4210, R70 ;  /* 0x000042101f267816 */ /* 0x000fe20000000046 */
[----:B------:R-:W3:Y:S04]  /*14f00*/  LDS.128 R20, [R160] ;  /* 0x00000000a0147984 */ /* 0x000ee80000000c00 */
[----:B------:R-:W-:Y:S01]  /*14f10*/  LDS.128 R28, [R160+0x800] ;  /* 0x00080000a01c7984 */ /* 0x000fe20000000c00 */
[----:B------:R-:W-:-:S02]  /*14f20*/  PRMT R35, R46, 0x3340, R1 ;  /* 0x000033402e237816 */ /* 0x000fc40000000001 */
[----:B------:R-:W-:Y:S02]  /*14f30*/  PRMT R8, R44, 0x3340, R109 ;  /* 0x000033402c087816 */ /* 0x000fe4000000006d */
[----:B------:R-:W-:Y:S02]  /*14f40*/  LOP3.LUT R44, R119, 0xffff, RZ, 0xc0, !PT ;  /* 0x0000ffff772c7812 */ /* 0x000fe400078ec0ff */
[----:B------:R-:W-:Y:S02]  /*14f50*/  PRMT R35, R8, 0x5410, R35 ;  /* 0x0000541008237816 */ /* 0x000fe40000000023 */
[----:B------:R-:W-:Y:S02]  /*14f60*/  LOP3.LUT R78, R78, 0xffff, RZ, 0xc0, !PT ;  /* 0x0000ffff4e4e7812 */ /* 0x000fe400078ec0ff */
[----:B------:R-:W-:Y:S02]  /*14f70*/  PRMT R8, R96, 0x5410, R95 ;  /* 0x0000541060087816 */ /* 0x000fe4000000005f */
[----:B------:R-:W-:-:S02]  /*14f80*/  PRMT R96, R87, 0x5410, R36 ;  /* 0x0000541057607816 */ /* 0x000fc40000000024 */
[--C-:B------:R-:W-:Y:S02]  /*14f90*/  PRMT R36, R9, 0x4210, R44.reuse ;  /* 0x0000421009247816 */ /* 0x100fe4000000002c */
[----:B------:R-:W-:Y:S02]  /*14fa0*/  PRMT R44, R73, 0x5210, R44 ;  /* 0x00005210492c7816 */ /* 0x000fe4000000002c */
[----:B------:R-:W-:Y:S02]  /*14fb0*/  PRMT R46, R72, 0x5210, R70 ;  /* 0x00005210482e7816 */ /* 0x000fe40000000046 */
[--C-:B------:R-:W-:Y:S01]  /*14fc0*/  PRMT R39, R39, 0x4210, R78.reuse ;  /* 0x0000421027277816 */ /* 0x100fe2000000004e */
[----:B------:R-:W-:Y:S01]  /*14fd0*/  BAR.SYNC.DEFER_BLOCKING 0x0 ;  /* 0x0000000000007b1d */ /* 0x000fe20000010000 */
[----:B------:R-:W-:-:S05]  /*14fe0*/  PRMT R47, R47, 0x5210, R78 ;  /* 0x000052102f2f7816 */ /* 0x000fca000000004e */
[----:B------:R-:W-:Y:S04]  /*14ff0*/  STS.128 [R2], R36 ;  /* 0x0000002402007388 */ /* 0x000fe80000000c00 */
[----:B------:R-:W-:Y:S01]  /*15000*/  STS.128 [R2+0x400], R44 ;  /* 0x0004002c02007388 */ /* 0x000fe20000000c00 */
[----:B------:R-:W-:Y:S01]  /*15010*/  BAR.SYNC.DEFER_BLOCKING 0x0 ;  /* 0x0000000000007b1d */ /* 0x000fe20000010000 */
[----:B------:R-:W-:Y:S02]  /*15020*/  LOP3.LUT R86, R86, 0xffff, RZ, 0xc0, !PT ;  /* 0x0000ffff56567812 */ /* 0x000fe400078ec0ff */
[----:B------:R-:W-:Y:S02]  /*15030*/  LOP3.LUT R94, R94, 0xffff, RZ, 0xc0, !PT ;  /* 0x0000ffff5e5e7812 */ /* 0x000fe400078ec0ff */
[----:B------:R-:W-:-:S02]  /*15040*/  LOP3.LUT R102, R102, 0xffff, RZ, 0xc0, !PT ;  /* 0x0000ffff66667812 */ /* 0x000fc400078ec0ff */
[----:B------:R-:W-:Y:S01]  /*15050*/  LOP3.LUT R110, R110, 0xffff, RZ, 0xc0, !PT ;  /* 0x0000ffff6e6e7812 */ /* 0x000fe200078ec0ff */
[----:B------:R-:W4:Y:S04]  /*15060*/  LDS.128 R36, [R160] ;  /* 0x00000000a0247984 */ /* 0x000f280000000c00 */
[----:B------:R-:W-:Y:S01]  /*15070*/  LDS.128 R44, [R160+0x800] ;  /* 0x00080000a02c7984 */ /* 0x000fe20000000c00 */
[--C-:B------:R-:W-:Y:S02]  /*15080*/  PRMT R60, R27, 0x4210, R86.reuse ;  /* 0x000042101b3c7816 */ /* 0x100fe40000000056 */
[----:B------:R-:W-:Y:S02]  /*15090*/  PRMT R52, R67, 0x5210, R86 ;  /* 0x0000521043347816 */ /* 0x000fe40000000056 */
[----:B------:R-:W-:-:S02]  /*150a0*/  PRMT R61, R61, 0x4210, R94 ;  /* 0x000042103d3d7816 */ /* 0x000fc4000000005e */
[----:B------:R-:W-:Y:S02]  /*150b0*/  PRMT R53, R53, 0x5210, R94 ;  /* 0x0000521035357816 */ /* 0x000fe4000000005e */
[--C-:B------:R-:W-:Y:S02]  /*150c0*/  PRMT R62, R11, 0x4210, R102.reuse ;  /* 0x000042100b3e7816 */ /* 0x100fe40000000066 */
        /* <DEDUP_REMOVED lines=11> */
[----:B------:R-:W5:Y:S04]  /*15180*/  LDS.128 R60, [R160] ;  /* 0x00000000a03c7984 */ /* 0x000f680000000c00 */
        /* <DEDUP_REMOVED lines=9> */
[----:B------:R-:W-:Y:S02]  /*15220*/  PRMT R75, R48, 0x5210, R99 ;  /* 0x00005210304b7816 */ /* 0x000fe40000000063 */
[----:B------:R-:W-:-:S03]  /*15230*/  LOP3.LUT R48, R135, 0xffff, RZ, 0xc0, !PT ;  /* 0x0000ffff87307812 */ /* 0x000fc600078ec0ff */
[----:B------:R-:W-:Y:S04]  /*15240*/  STS.128 [R2], R68 ;  /* 0x0000004402007388 */ /* 0x000fe80000000c00 */
[----:B------:R0:W-:Y:S01]  /*15250*/  STS.128 [R2+0x400], R72 ;  /* 0x0004004802007388 */ /* 0x0001e20000000c00 */
[----:B------:R-:W-:Y:S01]  /*15260*/  BAR.SYNC.DEFER_BLOCKING 0x0 ;  /* 0x0000000000007b1d */ /* 0x000fe20000010000 */
[----:B------:R-:W-:Y:S02]  /*15270*/  LOP3.LUT R151, R151, 0xffff, RZ, 0xc0, !PT ;  /* 0x0000ffff97977812 */ /* 0x000fe400078ec0ff */
[--C-:B------:R-:W-:Y:S02]  /*15280*/  PRMT R77, R51, 0x4210, R48.reuse ;  /* 0x00004210334d7816 */ /* 0x100fe40000000030 */
[----:B------:R-:W-:-:S02]  /*15290*/  PRMT R81, R81, 0x5210, R48 ;  /* 0x0000521051517816 */ /* 0x000fc40000000030 */
[----:B------:R-:W-:Y:S02]  /*152a0*/  PRMT R83, R8, 0x5210, R151 ;  /* 0x0000521008537816 */ /* 0x000fe40000000097 */
[----:B------:R-:W-:Y:S01]  /*152b0*/  LOP3.LUT R48, R10, 0xffff, RZ, 0xc0, !PT ;  /* 0x0000ffff0a307812 */ /* 0x000fe200078ec0ff */
[----:B------:R-:W1:Y:S04]  /*152c0*/  LDS.128 R68, [R160] ;  /* 0x00000000a0447984 */ /* 0x000e680000000c00 */
[----:B------:R-:W-:Y:S01]  /*152d0*/  LDS.128 R8, [R160+0x800] ;  /* 0x00080000a0087984 */ /* 0x000fe20000000c00 */
[----:B------:R-:W-:Y:S02]  /*152e0*/  LOP3.LUT R107, R107, 0xffff, RZ, 0xc0, !PT ;  /* 0x0000ffff6b6b7812 */ /* 0x000fe400078ec0ff */
[----:B------:R-:W-:-:S02]  /*152f0*/  LOP3.LUT R143, R143, 0xffff, RZ, 0xc0, !PT ;  /* 0x0000ffff8f8f7812 */ /* 0x000fc400078ec0ff */
[--C-:B------:R-:W-:Y:S02]  /*15300*/  PRMT R76, R57, 0x4210, R107.reuse ;  /* 0x00004210394c7816 */ /* 0x100fe4000000006b */
[----:B------:R-:W-:Y:S02]  /*15310*/  PRMT R80, R80, 0x5210, R107 ;  /* 0x0000521050507816 */ /* 0x000fe4000000006b */
[--C-:B------:R-:W-:Y:S02]  /*15320*/  PRMT R78, R43, 0x4210, R143.reuse ;  /* 0x000042102b4e7816 */ /* 0x100fe4000000008f */
[----:B------:R-:W-:Y:S01]  /*15330*/  PRMT R82, R82, 0x5210, R143 ;  /* 0x0000521052527816 */ /* 0x000fe2000000008f */
[----:B------:R-:W-:Y:S01]  /*15340*/  BAR.SYNC.DEFER_BLOCKING 0x0 ;  /* 0x0000000000007b1d */ /* 0x000fe20000010000 */
[----:B------:R-:W-:Y:S02]  /*15350*/  PRMT R79, R33, 0x4210, R151 ;  /* 0x00004210214f7816 */ /* 0x000fe40000000097 */
[----:B------:R-:W-:-:S02]  /*15360*/  LOP3.LUT R17, R18, 0xffff, RZ, 0xc0, !PT ;  /* 0x0000ffff12117812 */ /* 0x000fc400078ec0ff */
[----:B------:R-:W-:Y:S01]  /*15370*/  PRMT R84, R85, 0x5210, R48 ;  /* 0x0000521055547816 */ /* 0x000fe20000000030 */
[----:B------:R-:W-:Y:S04]  /*15380*/  STS.128 [R2], R76 ;  /* 0x0000004c02007388 */ /* 0x000fe80000000c00 */
[----:B------:R-:W-:Y:S01]  /*15390*/  STS.128 [R2+0x400], R80 ;  /* 0x0004005002007388 */ /* 0x000fe20000000c00 */
[--C-:B0-----:R-:W-:Y:S02]  /*153a0*/  PRMT R73, R32, 0x4210, R17.reuse ;  /* 0x0000421020497816 */ /* 0x101fe40000000011 */
[----:B------:R-:W-:Y:S02]  /*153b0*/  PRMT R85, R88, 0x5210, R17 ;  /* 0x0000521058557816 */ /* 0x000fe40000000011 */
[----:B------:R-:W-:-:S02]  /*153c0*/  LOP3.LUT R19, R26, 0xffff, RZ, 0xc0, !PT ;  /* 0x0000ffff1a137812 */ /* 0x000fc400078ec0ff */
[----:B------:R-:W-:Y:S02]  /*153d0*/  LOP3.LUT R17, R34, 0xffff, RZ, 0xc0, !PT ;  /* 0x0000ffff22117812 */ /* 0x000fe400078ec0ff */
[--C-:B------:R-:W-:Y:S01]  /*153e0*/  PRMT R74, R24, 0x4210, R19.reuse ;  /* 0x00004210184a7816 */ /* 0x100fe20000000013 */
[----:B------:R-:W-:Y:S01]  /*153f0*/  BAR.SYNC.DEFER_BLOCKING 0x0 ;  /* 0x0000000000007b1d */ /* 0x000fe20000010000 */
[----:B------:R-:W-:Y:S02]  /*15400*/  PRMT R86, R90, 0x5210, R19 ;  /* 0x000052105a567816 */ /* 0x000fe40000000013 */
[--C-:B------:R-:W-:Y:S02]  /*15410*/  PRMT R75, R16, 0x4210, R17.reuse ;  /* 0x00004210104b7816 */ /* 0x100fe40000000011 */
[----:B------:R-:W-:Y:S01]  /*15420*/  PRMT R87, R92, 0x5210, R17 ;  /* 0x000052105c577816 */ /* 0x000fe20000000011 */
[----:B------:R-:W0:Y:S04]  /*15430*/  LDS.128 R24, [R160] ;  /* 0x00000000a0187984 */ /* 0x000e280000000c00 */
[----:B------:R-:W-:Y:S01]  /*15440*/  LDS.128 R16, [R160+0x800] ;  /* 0x00080000a0107984 */ /* 0x000fe20000000c00 */
[----:B------:R-:W-:Y:S01]  /*15450*/  BAR.SYNC.DEFER_BLOCKING 0x0 ;  /* 0x0000000000007b1d */ /* 0x000fe20000010000 */
[----:B------:R-:W-:-:S02]  /*15460*/  PRMT R72, R59, 0x4210, R48 ;  /* 0x000042103b487816 */ /* 0x000fc40000000030 */
[----:B------:R-:W-:Y:S02]  /*15470*/  LOP3.LUT R50, R50, 0xffff, RZ, 0xc0, !PT ;  /* 0x0000ffff32327812 */ /* 0x000fe400078ec0ff */
[----:B------:R-:W-:-:S03]  /*15480*/  LOP3.LUT R51, R58, 0xffff, RZ, 0xc0, !PT ;  /* 0x0000ffff3a337812 */ /* 0x000fc600078ec0ff */
[----:B------:R-:W0:Y:S01]  /*15490*/  LDC R48, c[0x0][0x3b8] ;  /* 0x0000ee00ff307b82 */ /* 0x000e220000000800 */
[----:B------:R2:W-:Y:S04]  /*154a0*/  STS.128 [R2], R72 ;  /* 0x0000004802007388 */ /* 0x0005e80000000c00 */
[----:B------:R-:W-:Y:S01]  /*154b0*/  STS.128 [R2+0x400], R84 ;  /* 0x0004005402007388 */ /* 0x000fe20000000c00 */
[----:B------:R-:W-:Y:S02]  /*154c0*/  LOP3.LUT R66, R66, 0xffff, RZ, 0xc0, !PT ;  /* 0x0000ffff42427812 */ /* 0x000fe400078ec0ff */
[----:B------:R-:W-:Y:S02]  /*154d0*/  LOP3.LUT R49, R42, 0xffff, RZ, 0xc0, !PT ;  /* 0x0000ffff2a317812 */ /* 0x000fe400078ec0ff */
[----:B------:R-:W-:Y:S01]  /*154e0*/  PRMT R57, R35, 0x4210, R50 ;  /* 0x0000421023397816 */ /* 0x000fe20000000032 */
[----:B------:R-:W-:Y:S01]  /*154f0*/  BAR.SYNC.DEFER_BLOCKING 0x0 ;  /* 0x0000000000007b1d */ /* 0x000fe20000010000 */
[----:B------:R-:W-:-:S02]  /*15500*/  PRMT R58, R40, 0x4210, R51 ;  /* 0x00004210283a7816 */ /* 0x000fc40000000033 */
[----:B------:R-:W-:-:S03]  /*15510*/  PRMT R59, R41, 0x4210, R66 ;  /* 0x00004210293b7816 */ /* 0x000fc60000000042 */
[----:B------:R-:W2:Y:S04]  /*15520*/  LDS.128 R40, [R160] ;  /* 0x00000000a0287984 */ /* 0x000ea80000000c00 */
[----:B------:R-:W-:Y:S01]  /*15530*/  LDS.128 R32, [R160+0x800] ;  /* 0x00080000a0207984 */ /* 0x000fe20000000c00 */
[--C-:B------:R-:W-:Y:S01]  /*15540*/  PRMT R56, R56, 0x4210, R49.reuse ;  /* 0x0000421038387816 */ /* 0x100fe20000000031 */
[----:B------:R-:W-:Y:S01]  /*15550*/  BAR.SYNC.DEFER_BLOCKING 0x0 ;  /* 0x0000000000007b1d */ /* 0x000fe20000010000 */
[----:B------:R-:W-:Y:S02]  /*15560*/  PRMT R96, R96, 0x5210, R49 ;  /* 0x0000521060607816 */ /* 0x000fe40000000031 */
[----:B------:R-:W-:Y:S02]  /*15570*/  PRMT R97, R89, 0x5210, R50 ;  /* 0x0000521059617816 */ /* 0x000fe40000000032 */
[----:B------:R-:W-:-:S02]  /*15580*/  PRMT R98, R98, 0x5210, R51 ;  /* 0x0000521062627816 */ /* 0x000fc40000000033 */
[----:B------:R-:W-:Y:S01]  /*15590*/  PRMT R99, R93, 0x5210, R66 ;  /* 0x000052105d637816 */ /* 0x000fe20000000042 */
[----:B-1----:R-:W-:Y:S01]  /*155a0*/  IMAD R50, R185, UR4, RZ ;  /* 0x00000004b9327c24 */ /* 0x002fe2000f8e02ff */
[C---:B------:R-:W-:Y:S01]  /*155b0*/  ISETP.LT.AND P1, PT, R0.reuse, UR19, !P0 ;  /* 0x0000001300007c0c */ /* 0x040fe2000c721270 */
[-C--:B0-----:R-:W-:Y:S01]  /*155c0*/  IMAD R51, R0, R48.reuse, RZ ;  /* 0x0000003000337224 */ /* 0x081fe200078e02ff */
[----:B------:R-:W0:Y:S02]  /*155d0*/  LDCU UR4, c[0x0][0x39c] ;  /* 0x00007380ff0477ac */ /* 0x000e240008000800 */
[C---:B------:R-:W-:Y:S01]  /*155e0*/  IADD3 R49, P5, PT, R50.reuse, UR16, RZ ;  /* 0x0000001032317c10 */ /* 0x040fe2000ffbe0ff */
[----:B------:R1:W-:Y:S04]  /*155f0*/  STS.128 [R2], R56 ;  /* 0x0000003802007388 */ /* 0x0003e80000000c00 */
[----:B------:R-:W-:Y:S01]  /*15600*/  STS.128 [R2+0x400], R96 ;  /* 0x0004006002007388 */ /* 0x000fe20000000c00 */
[----:B------:R-:W-:Y:S01]  /*15610*/  BAR.SYNC.DEFER_BLOCKING 0x0 ;  /* 0x0000000000007b1d */ /* 0x000fe20000010000 */
[C---:B------:R-:W-:Y:S01]  /*15620*/  ISETP.LT.AND P3, PT, R161.reuse, UR5, !P0 ;  /* 0x00000005a1007c0c */ /* 0x040fe2000c761270 */
[----:B------:R-:W-:Y:S01]  /*15630*/  IMAD R161, R161, R48, RZ ;  /* 0x00000030a1a17224 */ /* 0x000fe200078e02ff */
[----:B------:R-:W-:-:S02]  /*15640*/  LEA.HI.X.SX32 R50, R50, UR17, 0x1, P5 ;  /* 0x0000001132327c11 */ /* 0x000fc4000a8f0eff */
[----:B--2---:R-:W-:Y:S01]  /*15650*/  PRMT R75, R12, 0x7770, RZ ;  /* 0x000077700c4b7816 */ /* 0x004fe200000000ff */
[----:B------:R-:W2:Y:S01]  /*15660*/  LDCU UR5, c[0x0][0x39c] ;  /* 0x00007380ff0577ac */ /* 0x000ea20008000800 */
[-C--:B-1----:R-:W-:Y:S02]  /*15670*/  IADD3 R56, P6, PT, R51, R49.reuse, RZ ;  /* 0x0000003133387210 */ /* 0x082fe40007fde0ff */
[-C--:B------:R-:W-:Y:S02]  /*15680*/  IADD3 R58, P5, PT, R161, R49.reuse, RZ ;  /* 0x00000031a13a7210 */ /* 0x080fe40007fbe0ff */
[----:B------:R-:W-:Y:S02]  /*15690*/  LEA.HI.X.SX32 R57, R51, R50, 0x1, P6 ;  /* 0x0000003233397211 */ /* 0x000fe400030f0eff */
[C---:B------:R-:W-:Y:S01]  /*156a0*/  ISETP.LT.AND P6, PT, R162.reuse, UR6, !P0 ;  /* 0x00000006a2007c0c */ /* 0x040fe2000c7c1270 */
[----:B------:R-:W-:Y:S01]  /*156b0*/  IMAD R162, R162, R48, RZ ;  /* 0x00000030a2a27224 */ /* 0x000fe200078e02ff */
[----:B------:R-:W-:Y:S01]  /*156c0*/  LEA.HI.X.SX32 R59, R161, R50, 0x1, P5 ;  /* 0x00000032a13b7211 */ /* 0x000fe200028f0eff */
[----:B------:R-:W1:Y:S01]  /*156d0*/  LDCU UR6, c[0x0][0x39c] ;  /* 0x00007380ff0677ac */ /* 0x000e620008000800 */
[----:B------:R-:W-:Y:S01]  /*156e0*/  PRMT R73, R12, 0x7771, RZ ;  /* 0x000077710c497816 */ /* 0x000fe200000000ff */
[----:B------:R2:W-:Y:S01]  /*156f0*/  @P1 STG.E.U8 desc[UR24][R56.64], R75 ;  /* 0x0000004b38001986 */ /* 0x0005e2000c101118 */
[----:B------:R-:W-:-:S03]  /*15700*/  IADD3 R64, P1, PT, R162, R49, RZ ;  /* 0x00000031a2407210 */ /* 0x000fc60007f3e0ff */
[----:B------:R1:W-:Y:S01]  /*15710*/  @P3 STG.E.U8 desc[UR24][R58.64], R73 ;  /* 0x000000493a003986 */ /* 0x0003e2000c101118 */
[C---:B------:R-:W-:Y:S01]  /*15720*/  ISETP.LT.AND P3, PT, R163.reuse, UR7, !P0 ;  /* 0x00000007a3007c0c */ /* 0x040fe2000c761270 */
[----:B------:R-:W-:Y:S01]  /*15730*/  IMAD R163, R163, R48, RZ ;  /* 0x00000030a3a37224 */ /* 0x000fe200078e02ff */
[----:B------:R-:W-:Y:S01]  /*15740*/  LEA.HI.X.SX32 R65, R162, R50, 0x1, P1 ;  /* 0x00000032a2417211 */ /* 0x000fe200008f0eff */
[----:B------:R-:W3:Y:S01]  /*15750*/  LDCU UR7, c[0x0][0x39c] ;  /* 0x00007380ff0777ac */ /* 0x000ee20008000800 */
[----:B------:R-:W-:Y:S02]  /*15760*/  PRMT R67, R12, 0x7772, RZ ;  /* 0x000077720c437816 */ /* 0x000fe400000000ff */
[C---:B0-----:R-:W-:Y:S01]  /*15770*/  ISETP.LT.AND P1, PT, R164.reuse, UR4, !P0 ;  /* 0x00000004a4007c0c */ /* 0x041fe2000c721270 */
[----:B------:R-:W-:Y:S01]  /*15780*/  IMAD R164, R164, R48, RZ ;  /* 0x00000030a4a47224 */ /* 0x000fe200078e02ff */
[-C--:B--2---:R-:W-:Y:S01]  /*15790*/  IADD3 R56, P5, PT, R163, R49.reuse, RZ ;  /* 0x00000031a3387210 */ /* 0x084fe20007fbe0ff */
[----:B------:R0:W-:Y:S01]  /*157a0*/  @P6 STG.E.U8 desc[UR24][R64.64], R67 ;  /* 0x0000004340006986 */ /* 0x0001e2000c101118 */
[----:B------:R-:W-:Y:S01]  /*157b0*/  PRMT R75, R12, 0x7773, RZ ;  /* 0x000077730c4b7816 */ /* 0x000fe200000000ff */
[----:B------:R-:W2:Y:S01]  /*157c0*/  LDCU UR4, c[0x0][0x39c] ;  /* 0x00007380ff0477ac */ /* 0x000ea20008000800 */
[----:B-1----:R-:W-:-:S02]  /*157d0*/  IADD3 R58, P6, PT, R164, R49, RZ ;  /* 0x00000031a43a7210 */ /* 0x002fc40007fde0ff */
[----:B------:R-:W-:Y:S02]  /*157e0*/  LEA.HI.X.SX32 R57, R163, R50, 0x1, P5 ;  /* 0x00000032a3397211 */ /* 0x000fe400028f0eff */
[C---:B------:R-:W-:Y:S01]  /*157f0*/  ISETP.LT.AND P5, PT, R165.reuse, UR5, !P0 ;  /* 0x00000005a5007c0c */ /* 0x040fe2000c7a1270 */
[----:B------:R-:W-:Y:S01]  /*15800*/  IMAD R165, R165, R48, RZ ;  /* 0x00000030a5a57224 */ /* 0x000fe200078e02ff */
[----:B------:R-:W-:Y:S02]  /*15810*/  LEA.HI.X.SX32 R59, R164, R50, 0x1, P6 ;  /* 0x00000032a43b7211 */ /* 0x000fe400030f0eff */
[----:B------:R-:W-:Y:S01]  /*15820*/  PRMT R73, R13, 0x7770, RZ ;  /* 0x000077700d497816 */ /* 0x000fe200000000ff */
[----:B------:R1:W-:Y:S01]  /*15830*/  @P3 STG.E.U8 desc[UR24][R56.64], R75 ;  /* 0x0000004b38003986 */ /* 0x0003e2000c101118 */
[----:B------:R-:W2:Y:S03]  /*15840*/  LDCU UR5, c[0x0][0x39c] ;  /* 0x00007380ff0577ac */ /* 0x000ea60008000800 */
[----:B------:R2:W-:Y:S01]  /*15850*/  @P1 STG.E.U8 desc[UR24][R58.64], R73 ;  /* 0x000000493a001986 */ /* 0x0005e2000c101118 */
[----:B0-----:R-:W-:-:S02]  /*15860*/  IADD3 R64, P1, PT, R165, R49, RZ ;  /* 0x00000031a5407210 */ /* 0x001fc40007f3e0ff */
[C---:B------:R-:W-:Y:S01]  /*15870*/  ISETP.LT.AND P3, PT, R166.reuse, UR6, !P0 ;  /* 0x00000006a6007c0c */ /* 0x040fe2000c761270 */
[----:B------:R-:W-:Y:S01]  /*15880*/  IMAD R166, R166, R48, RZ ;  /* 0x00000030a6a67224 */ /* 0x000fe200078e02ff */
[----:B------:R-:W-:Y:S01]  /*15890*/  LEA.HI.X.SX32 R65, R165, R50, 0x1, P1 ;  /* 0x00000032a5417211 */ /* 0x000fe200008f0eff */
[----:B------:R-:W0:Y:S01]  /*158a0*/  LDCU UR6, c[0x0][0x39c] ;  /* 0x00007380ff0677ac */ /* 0x000e220008000800 */
[----:B------:R-:W-:Y:S02]  /*158b0*/  PRMT R67, R13, 0x7771, RZ ;  /* 0x000077710d437816 */ /* 0x000fe400000000ff */
[C---:B------:R-:W-:Y:S01]  /*158c0*/  ISETP.LT.AND P1, PT, R167.reuse, UR8, !P0 ;  /* 0x00000008a7007c0c */ /* 0x040fe2000c721270 */
[----:B------:R-:W-:Y:S01]  /*158d0*/  IMAD R167, R167, R48, RZ ;  /* 0x00000030a7a77224 */ /* 0x000fe200078e02ff */
[-C--:B-1----:R-:W-:Y:S01]  /*158e0*/  IADD3 R56, P6, PT, R166, R49.reuse, RZ ;  /* 0x00000031a6387210 */ /* 0x082fe20007fde0ff */
[----:B------:R1:W-:Y:S01]  /*158f0*/  @P5 STG.E.U8 desc[UR24][R64.64], R67 ;  /* 0x0000004340005986 */ /* 0x0003e2000c101118 */
[----:B------:R-:W-:Y:S01]  /*15900*/  PRMT R75, R13, 0x7772, RZ ;  /* 0x000077720d4b7816 */ /* 0x000fe200000000ff */
[----:B------:R-:W0:Y:S01]  /*15910*/  LDCU UR8, c[0x0][0x39c] ;  /* 0x00007380ff0877ac */ /* 0x000e220008000800 */
[----:B--2---:R-:W-:-:S02]  /*15920*/  IADD3 R58, P5, PT, R167, R49, RZ ;  /* 0x00000031a73a7210 */ /* 0x004fc40007fbe0ff */
[----:B------:R-:W-:Y:S02]  /*15930*/  LEA.HI.X.SX32 R57, R166, R50, 0x1, P6 ;  /* 0x00000032a6397211 */ /* 0x000fe400030f0eff */
[C---:B------:R-:W-:Y:S01]  /*15940*/  ISETP.LT.AND P6, PT, R168.reuse, UR4, !P0 ;  /* 0x00000004a8007c0c */ /* 0x040fe2000c7c1270 */
[----:B------:R-:W-:Y:S01]  /*15950*/  IMAD R168, R168, R48, RZ ;  /* 0x00000030a8a87224 */ /* 0x000fe200078e02ff */
[----:B------:R-:W-:Y:S02]  /*15960*/  LEA.HI.X.SX32 R59, R167, R50, 0x1, P5 ;  /* 0x00000032a73b7211 */ /* 0x000fe400028f0eff */
[----:B------:R-:W-:Y:S01]  /*15970*/  PRMT R73, R13, 0x7773, RZ ;  /* 0x000077730d497816 */ /* 0x000fe200000000ff */
[----:B------:R2:W-:Y:S01]  /*15980*/  @P3 STG.E.U8 desc[UR24][R56.64], R75 ;  /* 0x0000004b38003986 */ /* 0x0005e2000c101118 */
[C---:B------:R-:W-:Y:S01]  /*15990*/  ISETP.LT.AND P5, PT, R169.reuse, UR5, !P0 ;  /* 0x00000005a9007c0c */ /* 0x040fe2000c7a1270 */
[----:B------:R-:W-:Y:S01]  /*159a0*/  IMAD R169, R169, R48, RZ ;  /* 0x00000030a9a97224 */ /* 0x000fe200078e02ff */
[----:B------:R-:W4:Y:S01]  /*159b0*/  LDCU UR4, c[0x0][0x39c] ;  /* 0x00007380ff0477ac */ /* 0x000f220008000800 */
[----:B------:R0:W-:Y:S01]  /*159c0*/  @P1 STG.E.U8 desc[UR24][R58.64], R73 ;  /* 0x000000493a001986 */ /* 0x0001e2000c101118 */
[----:B------:R-:W-:-:S02]  /*159d0*/  IADD3 R12, P1, PT, R168, R49, RZ ;  /* 0x00000031a80c7210 */ /* 0x000fc40007f3e0ff */
[----:B-1----:R-:W-:Y:S01]  /*159e0*/  PRMT R67, R14, 0x7770, RZ ;  /* 0x000077700e437816 */ /* 0x002fe200000000ff */
[----:B------:R-:W1:Y:S01]  /*159f0*/  LDCU UR5, c[0x0][0x39c] ;  /* 0x00007380ff0577ac */ /* 0x000e620008000800 */
[----:B------:R-:W-:Y:S02]  /*15a00*/  LEA.HI.X.SX32 R13, R168, R50, 0x1, P1 ;  /* 0x00000032a80d7211 */ /* 0x000fe400008f0eff */
[C---:B---3--:R-:W-:Y:S01]  /*15a10*/  ISETP.LT.AND P3, PT, R170.reuse, UR7, !P0 ;  /* 0x00000007aa007c0c */ /* 0x048fe2000c761270 */
[----:B------:R-:W-:Y:S01]  /*15a20*/  IMAD R170, R170, R48, RZ ;  /* 0x00000030aaaa7224 */ /* 0x000fe200078e02ff */
[C---:B--2---:R-:W-:Y:S01]  /*15a30*/  IADD3 R56, P1, PT, R169.reuse, R49, RZ ;  /* 0x00000031a9387210 */ /* 0x044fe20007f3e0ff */
[----:B------:R2:W-:Y:S01]  /*15a40*/  @P6 STG.E.U8 desc[UR24][R12.64], R67 ;  /* 0x000000430c006986 */ /* 0x0005e2000c101118 */
[----:B------:R-:W-:Y:S01]  /*15a50*/  PRMT R65, R14, 0x7772, RZ ;  /* 0x000077720e417816 */ /* 0x000fe200000000ff */
[----:B------:R-:W3:Y:S01]  /*15a60*/  LDCU UR7, c[0x0][0x39c] ;  /* 0x00007380ff0777ac */ /* 0x000ee20008000800 */
[----:B------:R-:W-:-:S02]  /*15a70*/  LEA.HI.X.SX32 R57, R169, R50, 0x1, P1 ;  /* 0x00000032a9397211 */ /* 0x000fc400008f0eff */
[C---:B0-----:R-:W-:Y:S01]  /*15a80*/  ISETP.LT.AND P1, PT, R171.reuse, UR6, !P0 ;  /* 0x00000006ab007c0c */ /* 0x041fe2000c721270 */
[----:B------:R-:W-:Y:S01]  /*15a90*/  IMAD R171, R171, R48, RZ ;  /* 0x00000030abab7224 */ /* 0x000fe200078e02ff */
[-C--:B------:R-:W-:Y:S01]  /*15aa0*/  IADD3 R58, P6, PT, R170, R49.reuse, RZ ;  /* 0x00000031aa3a7210 */ /* 0x080fe20007fde0ff */
[----:B------:R-:W0:Y:S01]  /*15ab0*/  LDCU UR6, c[0x0][0x39c] ;  /* 0x00007380ff0677ac */ /* 0x000e220008000800 */
[----:B------:R-:W-:Y:S02]  /*15ac0*/  PRMT R73, R14, 0x7771, RZ ;  /* 0x000077710e497816 */ /* 0x000fe400000000ff */
[----:B------:R-:W-:Y:S02]  /*15ad0*/  LEA.HI.X.SX32 R59, R170, R50, 0x1, P6 ;  /* 0x00000032aa3b7211 */ /* 0x000fe400030f0eff */
[C---:B--2---:R-:W-:Y:S01]  /*15ae0*/  IADD3 R12, P6, PT, R171.reuse, R49, RZ ;  /* 0x00000031ab0c7210 */ /* 0x044fe20007fde0ff */
[----:B------:R2:W-:Y:S01]  /*15af0*/  @P5 STG.E.U8 desc[UR24][R56.64], R73 ;  /* 0x0000004938005986 */ /* 0x0005e2000c101118 */
[C---:B----4-:R-:W-:Y:S01]  /*15b00*/  ISETP.LT.AND P5, PT, R172.reuse, UR4, !P0 ;  /* 0x00000004ac007c0c */ /* 0x050fe2000c7a1270 */
[----:B------:R-:W-:Y:S01]  /*15b10*/  IMAD R172, R172, R48, RZ ;  /* 0x00000030acac7224 */ /* 0x000fe200078e02ff */
[----:B------:R-:W-:-:S02]  /*15b20*/  LEA.HI.X.SX32 R13, R171, R50, 0x1, P6 ;  /* 0x00000032ab0d7211 */ /* 0x000fc400030f0eff */
[----:B------:R-:W-:Y:S01]  /*15b30*/  PRMT R67, R14, 0x7773, RZ ;  /* 0x000077730e437816 */ /* 0x000fe200000000ff */
[----:B------:R4:W-:Y:S01]  /*15b40*/  @P3 STG.E.U8 desc[UR24][R58.64], R65 ;  /* 0x000000413a003986 */ /* 0x0009e2000c101118 */
[C---:B------:R-:W-:Y:S01]  /*15b50*/  ISETP.LT.AND P3, PT, R173.reuse, UR8, !P0 ;  /* 0x00000008ad007c0c */ /* 0x040fe2000c761270 */
[----:B------:R-:W-:Y:S01]  /*15b60*/  IMAD R173, R173, R48, RZ ;  /* 0x00000030adad7224 */ /* 0x000fe200078e02ff */
[----:B------:R-:W0:Y:S01]  /*15b70*/  LDCU UR4, c[0x0][0x39c] ;  /* 0x00007380ff0477ac */ /* 0x000e220008000800 */
[----:B------:R0:W-:Y:S01]  /*15b80*/  @P1 STG.E.U8 desc[UR24][R12.64], R67 ;  /* 0x000000430c001986 */ /* 0x0001e2000c101118 */
[----:B--2---:R-:W-:-:S04]  /*15b90*/  IADD3 R56, P1, PT, R172, R49, RZ ;  /* 0x00000031ac387210 */ /* 0x004fc80007f3e0ff */
[----:B------:R-:W-:Y:S02]  /*15ba0*/  LEA.HI.X.SX32 R57, R172, R50, 0x1, P1 ;  /* 0x00000032ac397211 */ /* 0x000fe400008f0eff */
[-C--:B----4-:R-:W-:Y:S02]  /*15bb0*/  IADD3 R58, P6, PT, R173, R49.reuse, RZ ;  /* 0x00000031ad3a7210 */ /* 0x090fe40007fde0ff */
[C---:B-1----:R-:W-:Y:S01]  /*15bc0*/  ISETP.LT.AND P1, PT, R174.reuse, UR5, !P0 ;  /* 0x00000005ae007c0c */ /* 0x042fe2000c721270 */
[----:B------:R-:W-:Y:S01]  /*15bd0*/  IMAD R174, R174, R48, RZ ;  /* 0x00000030aeae7224 */ /* 0x000fe200078e02ff */
[----:B------:R-:W-:Y:S01]  /*15be0*/  PRMT R73, R15, 0x7770, RZ ;  /* 0x000077700f497816 */ /* 0x000fe200000000ff */
[----:B------:R-:W1:Y:S01]  /*15bf0*/  LDCU UR5, c[0x0][0x39c] ;  /* 0x00007380ff0577ac */ /* 0x000e620008000800 */
[----:B------:R-:W-:Y:S02]  /*15c00*/  LEA.HI.X.SX32 R59, R173, R50, 0x1, P6 ;  /* 0x00000032ad3b7211 */ /* 0x000fe400030f0eff */
[----:B------:R-:W-:Y:S01]  /*15c10*/  PRMT R65, R15, 0x7771, RZ ;  /* 0x000077710f417816 */ /* 0x000fe200000000ff */
[----:B------:R2:W-:Y:S01]  /*15c20*/  @P5 STG.E.U8 desc[UR24][R56.64], R73 ;  /* 0x0000004938005986 */ /* 0x0005e2000c101118 */
[----:B0-----:R-:W-:-:S02]  /*15c30*/  IADD3 R12, P6, PT, R174, R49, RZ ;  /* 0x00000031ae0c7210 */ /* 0x001fc40007fde0ff */
[----:B------:R-:W-:Y:S01]  /*15c40*/  LOP3.LUT R2, R0, 0x24, RZ, 0xfc, !PT ;  /* 0x0000002400027812 */ /* 0x000fe200078efcff */
[----:B------:R0:W-:Y:S01]  /*15c50*/  @P3 STG.E.U8 desc[UR24][R58.64], R65 ;  /* 0x000000413a003986 */ /* 0x0001e2000c101118 */
[C---:B------:R-:W-:Y:S01]  /*15c60*/  ISETP.LT.AND P3, PT, R175.reuse, UR6, !P0 ;  /* 0x00000006af007c0c */ /* 0x040fe2000c761270 */
[----:B------:R-:W-:Y:S01]  /*15c70*/  IMAD R175, R175, R48, RZ ;  /* 0x00000030afaf7224 */ /* 0x000fe200078e02ff */
[-C--:B------:R-:W-:Y:S01]  /*15c80*/  LEA.HI.X.SX32 R13, R174, R50.reuse, 0x1, P6 ;  /* 0x00000032ae0d7211 */ /* 0x080fe200030f0eff */
[----:B------:R-:W-:Y:S01]  /*15c90*/  IMAD R51, R48, 0x20, R51 ;  /* 0x0000002030337824 */ /* 0x000fe200078e0233 */
[----:B------:R-:W-:Y:S01]  /*15ca0*/  PRMT R67, R15, 0x7772, RZ ;  /* 0x000077720f437816 */ /* 0x000fe200000000ff */
[----:B------:R-:W4:Y:S01]  /*15cb0*/  LDCU UR6, c[0x0][0x39c] ;  /* 0x00007380ff0677ac */ /* 0x000f220008000800 */
[----:B---3--:R-:W-:Y:S02]  /*15cc0*/  ISETP.LT.AND P5, PT, R2, UR7, !P0 ;  /* 0x0000000702007c0c */ /* 0x008fe4000c7a1270 */
[----:B------:R-:W-:Y:S01]  /*15cd0*/  LOP3.LUT R2, R0, 0x26, RZ, 0xfc, !PT ;  /* 0x0000002600027812 */ /* 0x000fe200078efcff */
[----:B------:R3:W-:Y:S01]  /*15ce0*/  @P1 STG.E.U8 desc[UR24][R12.64], R67 ;  /* 0x000000430c001986 */ /* 0x0007e2000c101118 */
[C---:B--2---:R-:W-:Y:S01]  /*15cf0*/  IADD3 R56, P6, PT, R175.reuse, R49, RZ ;  /* 0x00000031af387210 */ /* 0x044fe20007fde0ff */
[----:B------:R-:W2:Y:S01]  /*15d00*/  LDCU UR7, c[0x0][0x39c] ;  /* 0x00007380ff0777ac */ /* 0x000ea20008000800 */
[----:B------:R-:W-:Y:S01]  /*15d10*/  ISETP.LT.AND P1, PT, R2, UR4, !P0 ;  /* 0x0000000402007c0c */ /* 0x000fe2000c721270 */
[----:B------:R-:W2:Y:S01]  /*15d20*/  LDCU UR4, c[0x0][0x39c] ;  /* 0x00007380ff0477ac */ /* 0x000ea20008000800 */
[----:B------:R-:W-:-:S02]  /*15d30*/  LEA.HI.X.SX32 R57, R175, R50, 0x1, P6 ;  /* 0x00000032af397211 */ /* 0x000fc400030f0eff */
[-C--:B------:R-:W-:Y:S02]  /*15d40*/  IADD3 R14, P6, PT, R51, R49.reuse, RZ ;  /* 0x00000031330e7210 */ /* 0x080fe40007fde0ff */
[----:B0-----:R-:W-:Y:S02]  /*15d50*/  PRMT R65, R15, 0x7773, RZ ;  /* 0x000077730f417816 */ /* 0x001fe400000000ff */
[-C--:B------:R-:W-:Y:S01]  /*15d60*/  LEA.HI.X.SX32 R15, R51, R50.reuse, 0x1, P6 ;  /* 0x00000032330f7211 */ /* 0x080fe200030f0eff */
[----:B------:R-:W-:Y:S01]  /*15d70*/  IMAD R51, R48, 0x2, R51 ;  /* 0x0000000230337824 */ /* 0x000fe200078e0233 */
[----:B---3--:R-:W-:Y:S02]  /*15d80*/  PRMT R67, R20, 0x7770, RZ ;  /* 0x0000777014437816 */ /* 0x008fe400000000ff */
[----:B------:R-:W-:Y:S01]  /*15d90*/  LOP3.LUT R2, R0, 0x28, RZ, 0xfc, !PT ;  /* 0x0000002800027812 */ /* 0x000fe200078efcff */
[----:B------:R0:W-:Y:S03]  /*15da0*/  @P3 STG.E.U8 desc[UR24][R56.64], R65 ;  /* 0x0000004138003986 */ /* 0x0001e6000c101118 */
[----:B-1----:R-:W-:Y:S01]  /*15db0*/  ISETP.LT.AND P3, PT, R2, UR5, !P0 ;  /* 0x0000000502007c0c */ /* 0x002fe2000c761270 */
[----:B------:R1:W-:Y:S01]  /*15dc0*/  @P4 STG.E.U8 desc[UR24][R14.64], R67 ;  /* 0x000000430e004986 */ /* 0x0003e2000c101118 */
[C---:B------:R-:W-:Y:S01]  /*15dd0*/  IADD3 R12, P4, PT, R51.reuse, R49, RZ ;  /* 0x00000031330c7210 */ /* 0x040fe20007f9e0ff */
[----:B------:R-:W-:Y:S01]  /*15de0*/  IMAD R59, R48, 0x2, R51 ;  /* 0x00000002303b7824 */ /* 0x000fe200078e0233 */
[----:B------:R-:W-:Y:S01]  /*15df0*/  LOP3.LUT R2, R0, 0x2a, RZ, 0xfc, !PT ;  /* 0x0000002a00027812 */ /* 0x000fe200078efcff */
[----:B------:R-:W3:Y:S01]  /*15e00*/  LDCU UR5, c[0x0][0x39c] ;  /* 0x00007380ff0577ac */ /* 0x000ee20008000800 */
[----:B------:R-:W-:-:S02]  /*15e10*/  LEA.HI.X.SX32 R13, R51, R50, 0x1, P4 ;  /* 0x00000032330d7211 */ /* 0x000fc400020f0eff */
[----:B------:R-:W-:Y:S02]  /*15e20*/  PRMT R75, R20, 0x7771, RZ ;  /* 0x00007771144b7816 */ /* 0x000fe400000000ff */
[----:B--2---:R-:W-:Y:S01]  /*15e30*/  ISETP.LT.AND P4, PT, R2, UR4, !P0 ;  /* 0x0000000402007c0c */ /* 0x004fe2000c781270 */
[----:B------:R-:W-:Y:S01]  /*15e40*/  IMAD R51, R48, 0x2, R59 ;  /* 0x0000000230337824 */ /* 0x000fe200078e023b */
[----:B------:R-:W-:Y:S01]  /*15e50*/  LOP3.LUT R2, R0, 0x2c, RZ, 0xfc, !PT ;  /* 0x0000002c00027812 */ /* 0x000fe200078efcff */
[----:B------:R2:W-:Y:S01]  /*15e60*/  @P2 STG.E.U8 desc[UR24][R12.64], R75 ;  /* 0x0000004b0c002986 */ /* 0x0005e2000c101118 */
[C---:B0-----:R-:W-:Y:S01]  /*15e70*/  IADD3 R56, P6, PT, R59.reuse, R49, RZ ;  /* 0x000000313b387210 */ /* 0x041fe20007fde0ff */
[----:B------:R-:W0:Y:S01]  /*15e80*/  LDCU UR4, c[0x0][0x39c] ;  /* 0x00007380ff0477ac */ /* 0x000e220008000800 */
[----:B----4-:R-:W-:Y:S01]  /*15e90*/  ISETP.LT.AND P2, PT, R2, UR6, !P0 ;  /* 0x0000000602007c0c */ /* 0x010fe2000c741270 */
[----:B------:R-:W4:Y:S01]  /*15ea0*/  LDCU UR6, c[0x0][0x39c] ;  /* 0x00007380ff0677ac */ /* 0x000f220008000800 */
[----:B------:R-:W-:-:S02]  /*15eb0*/  LEA.HI.X.SX32 R57, R59, R50, 0x1, P6 ;  /* 0x000000323b397211 */ /* 0x000fc400030f0eff */
[C---:B-1----:R-:W-:Y:S02]  /*15ec0*/  IADD3 R14, P6, PT, R51.reuse, R49, RZ ;  /* 0x00000031330e7210 */ /* 0x042fe40007fde0ff */
[----:B------:R-:W-:Y:S02]  /*15ed0*/  PRMT R73, R20, 0x7772, RZ ;  /* 0x0000777214497816 */ /* 0x000fe400000000ff */
[----:B------:R-:W-:Y:S01]  /*15ee0*/  LEA.HI.X.SX32 R15, R51, R50, 0x1, P6 ;  /* 0x00000032330f7211 */ /* 0x000fe200030f0eff */
[----:B------:R-:W-:Y:S01]  /*15ef0*/  IMAD R51, R48, 0x2, R51 ;  /* 0x0000000230337824 */ /* 0x000fe200078e0233 */
[----:B------:R-:W-:Y:S02]  /*15f00*/  PRMT R67, R20, 0x7773, RZ ;  /* 0x0000777314437816 */ /* 0x000fe400000000ff */
[----:B------:R-:W-:Y:S01]  /*15f10*/  LOP3.LUT R2, R0, 0x30, RZ, 0xfc, !PT ;  /* 0x0000003000027812 */ /* 0x000fe200078efcff */
[----:B------:R1:W-:Y:S01]  /*15f20*/  @P5 STG.E.U8 desc[UR24][R56.64], R73 ;  /* 0x0000004938005986 */ /* 0x0003e2000c101118 */
[----:B------:R-:W-:-:S02]  /*15f30*/  IMAD R59, R48, 0x2, R51 ;  /* 0x00000002303b7824 */ /* 0x000fc400078e0233 */
[----:B---3--:R-:W-:Y:S01]  /*15f40*/  ISETP.LT.AND P5, PT, R2, UR5, !P0 ;  /* 0x0000000502007c0c */ /* 0x008fe2000c7a1270 */
[----:B------:R3:W-:Y:S01]  /*15f50*/  @P1 STG.E.U8 desc[UR24][R14.64], R67 ;  /* 0x000000430e001986 */ /* 0x0007e2000c101118 */
[CC--:B--2---:R-:W-:Y:S01]  /*15f60*/  IADD3 R12, P1, PT, R51.reuse, R49.reuse, RZ ;  /* 0x00000031330c7210 */ /* 0x0c4fe20007f3e0ff */
[----:B------:R-:W2:Y:S01]  /*15f70*/  LDCU UR5, c[0x0][0x39c] ;  /* 0x00007380ff0577ac */ /* 0x000ea20008000800 */
[----:B------:R-:W-:Y:S02]  /*15f80*/  LOP3.LUT R2, R0, 0x32, RZ, 0xfc, !PT ;  /* 0x0000003200027812 */ /* 0x000fe400078efcff */
[----:B------:R-:W-:Y:S02]  /*15f90*/  LEA.HI.X.SX32 R13, R51, R50, 0x1, P1 ;  /* 0x00000032330d7211 */ /* 0x000fe400008f0eff */
[----:B----4-:R-:W-:Y:S01]  /*15fa0*/  ISETP.LT.AND P1, PT, R2, UR6, !P0 ;  /* 0x0000000602007c0c */ /* 0x010fe2000c721270 */
[----:B------:R-:W4:Y:S01]  /*15fb0*/  LDCU UR6, c[0x0][0x39c] ;  /* 0x00007380ff0677ac */ /* 0x000f220008000800 */
[----:B-1----:R-:W-:-:S02]  /*15fc0*/  IADD3 R56, P6, PT, R59, R49, RZ ;  /* 0x000000313b387210 */ /* 0x002fc40007fde0ff */
[----:B------:R-:W-:Y:S02]  /*15fd0*/  PRMT R65, R21, 0x7770, RZ ;  /* 0x0000777015417816 */ /* 0x000fe400000000ff */
[----:B------:R-:W-:Y:S01]  /*15fe0*/  LEA.HI.X.SX32 R57, R59, R50, 0x1, P6 ;  /* 0x000000323b397211 */ /* 0x000fe200030f0eff */
[----:B------:R-:W-:Y:S02]  /*15ff0*/  IMAD R59, R48, 0x2, R59 ;  /* 0x00000002303b7824 */ /* 0x000fe400078e023b */
[----:B---3--:R-:W-:Y:S01]  /*16000*/  VIADD R15, R3, 0x2e ;  /* 0x0000002e030f7836 */ /* 0x008fe20000000000 */
[----:B------:R1:W-:Y:S01]  /*16010*/  @P3 STG.E.U8 desc[UR24][R12.64], R65 ;  /* 0x000000410c003986 */ /* 0x0003e2000c101118 */
[----:B------:R-:W-:Y:S02]  /*16020*/  PRMT R51, R21, 0x7771, RZ ;  /* 0x0000777115337816 */ /* 0x000fe400000000ff */
[----:B------:R-:W-:Y:S01]  /*16030*/  IADD3 R14, P3, PT, R59, R49, RZ ;  /* 0x000000313b0e7210 */ /* 0x000fe20007f7e0ff */
[C---:B------:R-:W-:Y:S01]  /*16040*/  IMAD R2, R15.reuse, R48, RZ ;  /* 0x000000300f027224 */ /* 0x040fe200078e02ff */
[----:B------:R-:W-:Y:S01]  /*16050*/  LOP3.LUT R20, R0, 0x34, RZ, 0xfc, !PT ;  /* 0x0000003400147812 */ /* 0x000fe200078efcff */
[----:B------:R3:W-:Y:S01]  /*16060*/  @P4 STG.E.U8 desc[UR24][R56.64], R51 ;  /* 0x0000003338004986 */ /* 0x0007e2000c101118 */
[----:B0-----:R-:W-:Y:S01]  /*16070*/  ISETP.LT.AND P6, PT, R15, UR4, !P0 ;  /* 0x000000040f007c0c */ /* 0x001fe2000c7c1270 */
[----:B------:R-:W0:Y:S01]  /*16080*/  LDCU UR4, c[0x0][0x39c] ;  /* 0x00007380ff0477ac */ /* 0x000e220008000800 */
[----:B------:R-:W-:Y:S01]  /*16090*/  LEA.HI.X.SX32 R15, R59, R50, 0x1, P3 ;  /* 0x000000323b0f7211 */ /* 0x000fe200018f0eff */
[----:B------:R-:W-:Y:S01]  /*160a0*/  IMAD R59, R48, 0x4, R59 ;  /* 0x00000004303b7824 */ /* 0x000fe200078e023b */
[----:B--2---:R-:W-:Y:S01]  /*160b0*/  ISETP.LT.AND P3, PT, R20, UR5, !P0 ;  /* 0x0000000514007c0c */ /* 0x004fe2000c761270 */
[----:B------:R-:W2:Y:S01]  /*160c0*/  LDCU UR5, c[0x0][0x39c] ;  /* 0x00007380ff0577ac */ /* 0x000ea20008000800 */
[----:B-1----:R-:W-:-:S02]  /*160d0*/  PRMT R65, R21, 0x7772, RZ ;  /* 0x0000777215417816 */ /* 0x002fc400000000ff */
[-C--:B------:R-:W-:Y:S02]  /*160e0*/  IADD3 R12, P4, PT, R2, R49.reuse, RZ ;  /* 0x00000031020c7210 */ /* 0x080fe40007f9e0ff */
[----:B------:R-:W-:Y:S01]  /*160f0*/  LOP3.LUT R20, R0, 0x36, RZ, 0xfc, !PT ;  /* 0x0000003600147812 */ /* 0x000fe200078efcff */
[----:B------:R1:W-:Y:S01]  /*16100*/  @P2 STG.E.U8 desc[UR24][R14.64], R65 ;  /* 0x000000410e002986 */ /* 0x0003e2000c101118 */
[----:B------:R-:W-:Y:S02]  /*16110*/  LEA.HI.X.SX32 R13, R2, R50, 0x1, P4 ;  /* 0x00000032020d7211 */ /* 0x000fe400020f0eff */
[----:B----4-:R-:W-:Y:S01]  /*16120*/  ISETP.LT.AND P4, PT, R20, UR6, !P0 ;  /* 0x0000000614007c0c */ /* 0x010fe2000c781270 */
[----:B------:R-:W4:Y:S01]  /*16130*/  LDCU UR6, c[0x0][0x39c] ;  /* 0x00007380ff0677ac */ /* 0x000f220008000800 */
[----:B------:R-:W-:Y:S02]  /*16140*/  IADD3 R20, P2, PT, R59, R49, RZ ;  /* 0x000000313b147210 */ /* 0x000fe40007f5e0ff */
[----:B---3--:R-:W-:-:S02]  /*16150*/  PRMT R51, R21, 0x7773, RZ ;  /* 0x0000777315337816 */ /* 0x008fc400000000ff */
[----:B------:R-:W-:Y:S01]  /*16160*/  LEA.HI.X.SX32 R21, R59, R50, 0x1, P2 ;  /* 0x000000323b157211 */ /* 0x000fe200010f0eff */
[----:B------:R-:W-:Y:S01]  /*16170*/  IMAD R59, R48, 0x2, R59 ;  /* 0x00000002303b7824 */ /* 0x000fe200078e023b */
[----:B------:R-:W-:Y:S01]  /*16180*/  PRMT R57, R22, 0x7770, RZ ;  /* 0x0000777016397816 */ /* 0x000fe200000000ff */
[----:B------:R3:W-:Y:S01]  /*16190*/  @P6 STG.E.U8 desc[UR24][R12.64], R51 ;  /* 0x000000330c006986 */ /* 0x0007e2000c101118 */
[----:B------:R-:W-:-:S03]  /*161a0*/  LOP3.LUT R2, R0, 0x38, RZ, 0xfc, !PT ;  /* 0x0000003800027812 */ /* 0x000fc600078efcff */
[----:B------:R2:W-:Y:S01]  /*161b0*/  @P5 STG.E.U8 desc[UR24][R20.64], R57 ;  /* 0x0000003914005986 */ /* 0x0005e2000c101118 */
[----:B0-----:R-:W-:Y:S01]  /*161c0*/  ISETP.LT.AND P2, PT, R2, UR4, !P0 ;  /* 0x0000000402007c0c */ /* 0x001fe2000c741270 */
[----:B------:R-:W0:Y:S01]  /*161d0*/  LDCU UR4, c[0x0][0x39c] ;  /* 0x00007380ff0477ac */ /* 0x000e220008000800 */
[CC--:B-1----:R-:W-:Y:S01]  /*161e0*/  IADD3 R14, P5, PT, R59.reuse, R49.reuse, RZ ;  /* 0x000000313b0e7210 */ /* 0x0c2fe20007fbe0ff */
[----:B---3--:R-:W-:Y:S01]  /*161f0*/  IMAD R51, R48, 0x2, R59 ;  /* 0x0000000230337824 */ /* 0x008fe200078e023b */
[----:B------:R-:W-:Y:S02]  /*16200*/  LOP3.LUT R2, R0, 0x3a, RZ, 0xfc, !PT ;  /* 0x0000003a00027812 */ /* 0x000fe400078efcff */
[-C--:B------:R-:W-:Y:S02]  /*16210*/  LEA.HI.X.SX32 R15, R59, R50.reuse, 0x1, P5 ;  /* 0x000000323b0f7211 */ /* 0x080fe400028f0eff */
[C---:B------:R-:W-:Y:S02]  /*16220*/  IADD3 R12, P6, PT, R51.reuse, R49, RZ ;  /* 0x00000031330c7210 */ /* 0x040fe40007fde0ff */
[----:B--2---:R-:W-:Y:S01]  /*16230*/  ISETP.LT.AND P5, PT, R2, UR5, !P0 ;  /* 0x0000000502007c0c */ /* 0x004fe2000c7a1270 */
[----:B------:R-:W1:Y:S01]  /*16240*/  LDCU UR5, c[0x0][0x39c] ;  /* 0x00007380ff0577ac */ /* 0x000e620008000800 */
[----:B------:R-:W-:Y:S01]  /*16250*/  LEA.HI.X.SX32 R13, R51, R50, 0x1, P6 ;  /* 0x00000032330d7211 */ /* 0x000fe200030f0eff */
[----:B------:R-:W-:Y:S01]  /*16260*/  IMAD R51, R48, 0x2, R51 ;  /* 0x0000000230337824 */ /* 0x000fe200078e0233 */
[----:B------:R-:W-:-:S02]  /*16270*/  PRMT R65, R22, 0x7771, RZ ;  /* 0x0000777116417816 */ /* 0x000fc400000000ff */
[----:B------:R-:W-:Y:S01]  /*16280*/  LOP3.LUT R2, R0, 0x3c, RZ, 0xfc, !PT ;  /* 0x0000003c00027812 */ /* 0x000fe200078efcff */
[----:B------:R-:W-:Y:S01]  /*16290*/  IMAD R57, R48, 0x2, R51 ;  /* 0x0000000230397824 */ /* 0x000fe200078e0233 */
[CC--:B------:R-:W-:Y:S01]  /*162a0*/  IADD3 R20, P6, PT, R51.reuse, R49.reuse, RZ ;  /* 0x0000003133147210 */ /* 0x0c0fe20007fde0ff */
[----:B------:R2:W-:Y:S01]  /*162b0*/  @P1 STG.E.U8 desc[UR24][R14.64], R65 ;  /* 0x000000410e001986 */ /* 0x0005e2000c101118 */
[----:B------:R-:W-:Y:S02]  /*162c0*/  PRMT R59, R22, 0x7772, RZ ;  /* 0x00007772163b7816 */ /* 0x000fe400000000ff */
[----:B----4-:R-:W-:Y:S01]  /*162d0*/  ISETP.LT.AND P1, PT, R2, UR6, !P0 ;  /* 0x0000000602007c0c */ /* 0x010fe2000c721270 */
[----:B------:R-:W3:Y:S01]  /*162e0*/  LDCU UR6, c[0x0][0x39c] ;  /* 0x00007380ff0677ac */ /* 0x000ee20008000800 */
[----:B------:R-:W-:Y:S02]  /*162f0*/  LOP3.LUT R2, R0, 0x40, RZ, 0xfc, !PT ;  /* 0x0000004000027812 */ /* 0x000fe400078efcff */
[----:B------:R-:W-:Y:S01]  /*16300*/  LEA.HI.X.SX32 R21, R51, R50, 0x1, P6 ;  /* 0x0000003233157211 */ /* 0x000fe200030f0eff */
[----:B------:R4:W-:Y:S01]  /*16310*/  @P3 STG.E.U8 desc[UR24][R12.64], R59 ;  /* 0x0000003b0c003986 */ /* 0x0009e2000c101118 */
[----:B------:R-:W-:Y:S01]  /*16320*/  ISETP.LT.AND P3, PT, R2, UR7, !P0 ;  /* 0x0000000702007c0c */ /* 0x000fe2000c761270 */
[----:B------:R-:W0:Y:S01]  /*16330*/  LDCU UR7, c[0x0][0x39c] ;  /* 0x00007380ff0777ac */ /* 0x000e220008000800 */
[----:B--2---:R-:W-:-:S02]  /*16340*/  IADD3 R14, P6, PT, R57, R49, RZ ;  /* 0x00000031390e7210 */ /* 0x004fc40007fde0ff */
[----:B------:R-:W-:Y:S02]  /*16350*/  PRMT R65, R22, 0x7773, RZ ;  /* 0x0000777316417816 */ /* 0x000fe400000000ff */
[----:B------:R-:W-:Y:S02]  /*16360*/  LOP3.LUT R2, R0, 0x42, RZ, 0xfc, !PT ;  /* 0x0000004200027812 */ /* 0x000fe400078efcff */
[----:B------:R-:W-:Y:S01]  /*16370*/  LEA.HI.X.SX32 R15, R57, R50, 0x1, P6 ;  /* 0x00000032390f7211 */ /* 0x000fe200030f0eff */
[----:B------:R-:W-:Y:S01]  /*16380*/  IMAD R57, R48, 0x2, R57 ;  /* 0x0000000230397824 */ /* 0x000fe200078e0239 */
[----:B----4-:R-:W-:Y:S01]  /*16390*/  PRMT R59, R23, 0x7770, RZ ;  /* 0x00007770173b7816 */ /* 0x010fe200000000ff */
[----:B------:R2:W-:Y:S01]  /*163a0*/  @P4 STG.E.U8 desc[UR24][R20.64], R65 ;  /* 0x0000004114004986 */ /* 0x0005e2000c101118 */
[----:B-1----:R-:W-:Y:S01]  /*163b0*/  ISETP.LT.AND P4, PT, R2, UR5, !P0 ;  /* 0x0000000502007c0c */ /* 0x002fe2000c781270 */
[----:B------:R-:W1:Y:S02]  /*163c0*/  LDCU UR5, c[0x0][0x39c] ;  /* 0x00007380ff0577ac */ /* 0x000e640008000800 */
[----:B------:R4:W-:Y:S01]  /*163d0*/  @P2 STG.E.U8 desc[UR24][R14.64], R59 ;  /* 0x0000003b0e002986 */ /* 0x0009e2000c101118 */
[----:B------:R-:W-:Y:S01]  /*163e0*/  IADD3 R12, P2, PT, R57, R49, RZ ;  /* 0x00000031390c7210 */ /* 0x000fe20007f5e0ff */
[----:B------:R-:W-:Y:S01]  /*163f0*/  IMAD R51, R48, 0x2, R57 ;  /* 0x0000000230337824 */ /* 0x000fe200078e0239 */
[----:B------:R-:W-:-:S02]  /*16400*/  LOP3.LUT R2, R0, 0x44, RZ, 0xfc, !PT ;  /* 0x0000004400027812 */ /* 0x000fc400078efcff */
[----:B------:R-:W-:Y:S02]  /*16410*/  LEA.HI.X.SX32 R13, R57, R50, 0x1, P2 ;  /* 0x00000032390d7211 */ /* 0x000fe400010f0eff */
[----:B------:R-:W-:Y:S01]  /*16420*/  PRMT R57, R23, 0x7771, RZ ;  /* 0x0000777117397816 */ /* 0x000fe200000000ff */
[----:B--2---:R-:W-:Y:S01]  /*16430*/  VIADD R65, R3, 0x3e ;  /* 0x0000003e03417836 */ /* 0x004fe20000000000 */
[----:B------:R-:W-:Y:S02]  /*16440*/  IADD3 R20, P6, PT, R51, R49, RZ ;  /* 0x0000003133147210 */ /* 0x000fe40007fde0ff */
[----:B---3--:R-:W-:Y:S01]  /*16450*/  ISETP.LT.AND P2, PT, R2, UR6, !P0 ;  /* 0x0000000602007c0c */ /* 0x008fe2000c741270 */
[----:B------:R-:W-:Y:S01]  /*16460*/  IMAD R2, R65, R48, RZ ;  /* 0x0000003041027224 */ /* 0x000fe200078e02ff */
[----:B------:R2:W-:Y:S01]  /*16470*/  @P5 STG.E.U8 desc[UR24][R12.64], R57 ;  /* 0x000000390c005986 */ /* 0x0005e2000c101118 */
[----:B------:R-:W-:Y:S01]  /*16480*/  LEA.HI.X.SX32 R21, R51, R50, 0x1, P6 ;  /* 0x0000003233157211 */ /* 0x000fe200030f0eff */
[----:B------:R-:W3:Y:S01]  /*16490*/  LDCU UR6, c[0x0][0x39c] ;  /* 0x00007380ff0677ac */ /* 0x000ee20008000800 */
[----:B----4-:R-:W-:-:S02]  /*164a0*/  PRMT R59, R23, 0x7772, RZ ;  /* 0x00007772173b7816 */ /* 0x010fc400000000ff */
[----:B0-----:R-:W-:Y:S01]  /*164b0*/  ISETP.LT.AND P5, PT, R65, UR4, !P0 ;  /* 0x0000000441007c0c */ /* 0x001fe2000c7a1270 */
[----:B------:R-:W0:Y:S01]  /*164c0*/  LDCU UR4, c[0x0][0x39c] ;  /* 0x00007380ff0477ac */ /* 0x000e220008000800 */
[----:B------:R-:W-:Y:S01]  /*164d0*/  LOP3.LUT R15, R0, 0x46, RZ, 0xfc, !PT ;  /* 0x00000046000f7812 */ /* 0x000fe200078efcff */
[----:B------:R-:W-:Y:S01]  /*164e0*/  IMAD R51, R48, 0x4, R51 ;  /* 0x0000000430337824 */ /* 0x000fe200078e0233 */
[CC--:B------:R-:W-:Y:S01]  /*164f0*/  IADD3 R14, P6, PT, R2.reuse, R49.reuse, RZ ;  /* 0x00000031020e7210 */ /* 0x0c0fe20007fde0ff */
[----:B------:R4:W-:Y:S01]  /*16500*/  @P1 STG.E.U8 desc[UR24][R20.64], R59 ;  /* 0x0000003b14001986 */ /* 0x0009e2000c101118 */
[----:B-1----:R-:W-:Y:S01]  /*16510*/  ISETP.LT.AND P1, PT, R15, UR5, !P0 ;  /* 0x000000050f007c0c */ /* 0x002fe2000c721270 */
[----:B------:R-:W1:Y:S01]  /*16520*/  LDCU UR5, c[0x0][0x39c] ;  /* 0x00007380ff0577ac */ /* 0x000e620008000800 */
[----:B------:R-:W-:Y:S02]  /*16530*/  LEA.HI.X.SX32 R15, R2, R50, 0x1, P6 ;  /* 0x00000032020f7211 */ /* 0x000fe400030f0eff */
[----:B--2---:R-:W-:-:S02]  /*16540*/  IADD3 R12, P6, PT, R51, R49, RZ ;  /* 0x00000031330c7210 */ /* 0x004fc40007fde0ff */
[----:B------:R-:W-:Y:S02]  /*16550*/  PRMT R57, R23, 0x7773, RZ ;  /* 0x0000777317397816 */ /* 0x000fe400000000ff */
[----:B------:R-:W-:Y:S01]  /*16560*/  LEA.HI.X.SX32 R13, R51, R50, 0x1, P6 ;  /* 0x00000032330d7211 */ /* 0x000fe200030f0eff */
[----:B------:R-:W-:Y:S01]  /*16570*/  IMAD R51, R48, 0x2, R51 ;  /* 0x0000000230337824 */ /* 0x000fe200078e0233 */
[----:B----4-:R-:W-:Y:S01]  /*16580*/  PRMT R59, R36, 0x7770, RZ ;  /* 0x00007770243b7816 */ /* 0x010fe200000000ff */
[----:B------:R2:W-:Y:S01]  /*16590*/  @P5 STG.E.U8 desc[UR24][R14.64], R57 ;  /* 0x000000390e005986 */ /* 0x0005e2000c101118 */
[----:B------:R-:W-:Y:S01]  /*165a0*/  LOP3.LUT R2, R0, 0x48, RZ, 0xfc, !PT ;  /* 0x0000004800027812 */ /* 0x000fe200078efcff */
[----:B------:R-:W-:Y:S02]  /*165b0*/  IMAD R23, R48, 0x2, R51 ;  /* 0x0000000230177824 */ /* 0x000fe400078e0233 */
[----:B------:R4:W-:Y:S01]  /*165c0*/  @P3 STG.E.U8 desc[UR24][R12.64], R59 ;  /* 0x0000003b0c003986 */ /* 0x0009e2000c101118 */
[----:B------:R-:W-:-:S02]  /*165d0*/  IADD3 R20, P3, PT, R51, R49, RZ ;  /* 0x0000003133147210 */ /* 0x000fc40007f7e0ff */
[----:B0-----:R-:W-:Y:S01]  /*165e0*/  ISETP.LT.AND P5, PT, R2, UR4, !P0 ;  /* 0x0000000402007c0c */ /* 0x001fe2000c7a1270 */
[----:B------:R-:W0:Y:S01]  /*165f0*/  LDCU UR4, c[0x0][0x39c] ;  /* 0x00007380ff0477ac */ /* 0x000e220008000800 */
[----:B------:R-:W-:Y:S02]  /*16600*/  LOP3.LUT R2, R0, 0x4a, RZ, 0xfc, !PT ;  /* 0x0000004a00027812 */ /* 0x000fe400078efcff */
[----:B------:R-:W-:Y:S01]  /*16610*/  LEA.HI.X.SX32 R21, R51, R50, 0x1, P3 ;  /* 0x0000003233157211 */ /* 0x000fe200018f0eff */
[----:B------:R-:W-:Y:S01]  /*16620*/  IMAD R51, R48, 0x2, R23 ;  /* 0x0000000230337824 */ /* 0x000fe200078e0217 */
[----:B--2---:R-:W-:Y:S02]  /*16630*/  IADD3 R14, P6, PT, R23, R49, RZ ;  /* 0x00000031170e7210 */ /* 0x004fe40007fde0ff */
[----:B-1----:R-:W-:Y:S01]  /*16640*/  ISETP.LT.AND P3, PT, R2, UR5, !P0 ;  /* 0x0000000502007c0c */ /* 0x002fe2000c761270 */
[----:B------:R-:W1:Y:S01]  /*16650*/  LDCU UR5, c[0x0][0x39c] ;  /* 0x00007380ff0577ac */ /* 0x000e620008000800 */
[----:B------:R-:W-:-:S02]  /*16660*/  PRMT R65, R36, 0x7771, RZ ;  /* 0x0000777124417816 */ /* 0x000fc400000000ff */
[-C--:B------:R-:W-:Y:S02]  /*16670*/  LEA.HI.X.SX32 R15, R23, R50.reuse, 0x1, P6 ;  /* 0x00000032170f7211 */ /* 0x080fe400030f0eff */
[C---:B----4-:R-:W-:Y:S02]  /*16680*/  IADD3 R12, P6, PT, R51.reuse, R49, RZ ;  /* 0x00000031330c7210 */ /* 0x050fe40007fde0ff */
[----:B------:R-:W-:Y:S01]  /*16690*/  LOP3.LUT R2, R0, 0x4c, RZ, 0xfc, !PT ;  /* 0x0000004c00027812 */ /* 0x000fe200078efcff */
[----:B------:R2:W-:Y:S01]  /*166a0*/  @P4 STG.E.U8 desc[UR24][R20.64], R65 ;  /* 0x0000004114004986 */ /* 0x0005e2000c101118 */
[----:B------:R-:W-:Y:S02]  /*166b0*/  PRMT R59, R36, 0x7772, RZ ;  /* 0x00007772243b7816 */ /* 0x000fe400000000ff */
[----:B------:R-:W-:Y:S01]  /*166c0*/  LEA.HI.X.SX32 R13, R51, R50, 0x1, P6 ;  /* 0x00000032330d7211 */ /* 0x000fe200030f0eff */
[----:B------:R-:W-:Y:S01]  /*166d0*/  IMAD R51, R48, 0x2, R51 ;  /* 0x0000000230337824 */ /* 0x000fe200078e0233 */
[----:B------:R-:W-:-:S02]  /*166e0*/  PRMT R57, R36, 0x7773, RZ ;  /* 0x0000777324397816 */ /* 0x000fc400000000ff */
[----:B---3--:R-:W-:Y:S01]  /*166f0*/  ISETP.LT.AND P4, PT, R2, UR6, !P0 ;  /* 0x0000000602007c0c */ /* 0x008fe2000c781270 */
[----:B------:R3:W-:Y:S01]  /*16700*/  @P2 STG.E.U8 desc[UR24][R14.64], R59 ;  /* 0x0000003b0e002986 */ /* 0x0007e2000c101118 */
[----:B------:R-:W-:Y:S01]  /*16710*/  LOP3.LUT R2, R0, 0x50, RZ, 0xfc, !PT ;  /* 0x0000005000027812 */ /* 0x000fe200078efcff */
[----:B------:R-:W-:Y:S01]  /*16720*/  IMAD R23, R48, 0x2, R51 ;  /* 0x0000000230177824 */ /* 0x000fe200078e0233 */
[----:B------:R-:W4:Y:S01]  /*16730*/  LDCU UR6, c[0x0][0x39c] ;  /* 0x00007380ff0677ac */ /* 0x000f220008000800 */
[----:B------:R5:W-:Y:S01]  /*16740*/  @P1 STG.E.U8 desc[UR24][R12.64], R57 ;  /* 0x000000390c001986 */ /* 0x000be2000c101118 */
[----:B0-----:R-:W-:Y:S02]  /*16750*/  ISETP.LT.AND P2, PT, R2, UR4, !P0 ;  /* 0x0000000402007c0c */ /* 0x001fe4000c741270 */
[----:B--2---:R-:W-:Y:S01]  /*16760*/  IADD3 R20, P1, PT, R51, R49, RZ ;  /* 0x0000003133147210 */ /* 0x004fe20007f3e0ff */
[----:B------:R-:W0:Y:S01]  /*16770*/  LDCU UR4, c[0x0][0x39c] ;  /* 0x00007380ff0477ac */ /* 0x000e220008000800 */
[----:B------:R-:W-:-:S02]  /*16780*/  LOP3.LUT R2, R0, 0x52, RZ, 0xfc, !PT ;  /* 0x0000005200027812 */ /* 0x000fc400078efcff */
[-C--:B------:R-:W-:Y:S02]  /*16790*/  LEA.HI.X.SX32 R21, R51, R50.reuse, 0x1, P1 ;  /* 0x0000003233157211 */ /* 0x080fe400008f0eff */
[----:B-1----:R-:W-:Y:S01]  /*167a0*/  ISETP.LT.AND P1, PT, R2, UR5, !P0 ;  /* 0x0000000502007c0c */ /* 0x002fe2000c721270 */
[----:B------:R-:W1:Y:S01]  /*167b0*/  LDCU UR5, c[0x0][0x39c] ;  /* 0x00007380ff0577ac */ /* 0x000e620008000800 */
[----:B---3--:R-:W-:Y:S01]  /*167c0*/  IADD3 R14, P6, PT, R23, R49, RZ ;  /* 0x00000031170e7210 */ /* 0x008fe20007fde0ff */
[----:B-----5:R-:W-:Y:S01]  /*167d0*/  VIADD R13, R3, 0x4e ;  /* 0x0000004e030d7836 */ /* 0x020fe20000000000 */
[----:B------:R-:W-:Y:S02]  /*167e0*/  PRMT R51, R37, 0x7770, RZ ;  /* 0x0000777025337816 */ /* 0x000fe400000000ff */
[----:B------:R-:W-:Y:S01]  /*167f0*/  LEA.HI.X.SX32 R15, R23, R50, 0x1, P6 ;  /* 0x00000032170f7211 */ /* 0x000fe200030f0eff */
[----:B------:R-:W-:Y:S01]  /*16800*/  IMAD R23, R48, 0x2, R23 ;  /* 0x0000000230177824 */ /* 0x000fe200078e0217 */
[----:B------:R-:W-:Y:S01]  /*16810*/  PRMT R57, R37, 0x7771, RZ ;  /* 0x0000777125397816 */ /* 0x000fe200000000ff */
[----:B------:R2:W-:Y:S01]  /*16820*/  @P5 STG.E.U8 desc[UR24][R20.64], R51 ;  /* 0x0000003314005986 */ /* 0x0005e2000c101118 */
[----:B------:R-:W-:-:S03]  /*16830*/  IMAD R2, R13, R48, RZ ;  /* 0x000000300d027224 */ /* 0x000fc600078e02ff */
[----:B------:R3:W-:Y:S01]  /*16840*/  @P3 STG.E.U8 desc[UR24][R14.64], R57 ;  /* 0x000000390e003986 */ /* 0x0007e2000c101118 */
[-C--:B------:R-:W-:Y:S02]  /*16850*/  IADD3 R12, P3, PT, R23, R49.reuse, RZ ;  /* 0x00000031170c7210 */ /* 0x080fe40007f7e0ff */
[----:B0-----:R-:W-:Y:S01]  /*16860*/  ISETP.LT.AND P6, PT, R13, UR4, !P0 ;  /* 0x000000040d007c0c */ /* 0x001fe2000c7c1270 */
[----:B------:R-:W0:Y:S01]  /*16870*/  LDCU UR4, c[0x0][0x39c] ;  /* 0x00007380ff0477ac */ /* 0x000e220008000800 */
[----:B------:R-:W-:Y:S01]  /*16880*/  LEA.HI.X.SX32 R13, R23, R50, 0x1, P3 ;  /* 0x00000032170d7211 */ /* 0x000fe200018f0eff */
[----:B------:R-:W-:Y:S01]  /*16890*/  IMAD R23, R48, 0x4, R23 ;  /* 0x0000000430177824 */ /* 0x000fe200078e0217 */
[----:B--2---:R-:W-:Y:S02]  /*168a0*/  IADD3 R20, P5, PT, R2, R49, RZ ;  /* 0x0000003102147210 */ /* 0x004fe40007fbe0ff */
[----:B------:R-:W-:Y:S02]  /*168b0*/  PRMT R51, R37, 0x7772, RZ ;  /* 0x0000777225337816 */ /* 0x000fe400000000ff */
[----:B---3--:R-:W-:-:S02]  /*168c0*/  LOP3.LUT R14, R0, 0x56, RZ, 0xfc, !PT ;  /* 0x00000056000e7812 */ /* 0x008fc400078efcff */
[-C--:B------:R-:W-:Y:S01]  /*168d0*/  LEA.HI.X.SX32 R21, R2, R50.reuse, 0x1, P5 ;  /* 0x0000003202157211 */ /* 0x080fe200028f0eff */
[----:B------:R2:W-:Y:S01]  /*168e0*/  @P4 STG.E.U8 desc[UR24][R12.64], R51 ;  /* 0x000000330c004986 */ /* 0x0005e2000c101118 */
[----:B-1----:R-:W-:Y:S01]  /*168f0*/  ISETP.LT.AND P5, PT, R14, UR5, !P0 ;  /* 0x000000050e007c0c */ /* 0x002fe2000c7a1270 */
[----:B------:R-:W1:Y:S01]  /*16900*/  LDCU UR5, c[0x0][0x39c] ;  /* 0x00007380ff0577ac */ /* 0x000e620008000800 */
[----:B------:R-:W-:Y:S02]  /*16910*/  IADD3 R14, P4, PT, R23, R49, RZ ;  /* 0x00000031170e7210 */ /* 0x000fe40007f9e0ff */
[----:B------:R-:W-:Y:S02]  /*16920*/  LOP3.LUT R22, R0, 0x54, RZ, 0xfc, !PT ;  /* 0x0000005400167812 */ /* 0x000fe400078efcff */
[----:B------:R-:W-:Y:S02]  /*16930*/  PRMT R37, R37, 0x7773, RZ ;  /* 0x0000777325257816 */ /* 0x000fe400000000ff */
[----:B------:R-:W-:Y:S01]  /*16940*/  LEA.HI.X.SX32 R15, R23, R50, 0x1, P4 ;  /* 0x00000032170f7211 */ /* 0x000fe200020f0eff */
[----:B------:R-:W-:Y:S01]  /*16950*/  IMAD R23, R48, 0x2, R23 ;  /* 0x0000000230177824 */ /* 0x000fe200078e0217 */
[----:B----4-:R-:W-:-:S02]  /*16960*/  ISETP.LT.AND P3, PT, R22, UR6, !P0 ;  /* 0x0000000616007c0c */ /* 0x010fc4000c761270 */
[----:B--2---:R-:W-:Y:S01]  /*16970*/  PRMT R51, R38, 0x7770, RZ ;  /* 0x0000777026337816 */ /* 0x004fe200000000ff */
[----:B------:R2:W-:Y:S01]  /*16980*/  @P6 STG.E.U8 desc[UR24][R20.64], R37 ;  /* 0x0000002514006986 */ /* 0x0005e2000c101118 */
[----:B------:R-:W-:Y:S01]  /*16990*/  LOP3.LUT R2, R0, 0x58, RZ, 0xfc, !PT ;  /* 0x0000005800027812 */ /* 0x000fe200078efcff */
[----:B------:R-:W3:Y:S02]  /*169a0*/  LDCU UR6, c[0x0][0x39c] ;  /* 0x00007380ff0677ac */ /* 0x000ee40008000800 */
[----:B------:R4:W-:Y:S01]  /*169b0*/  @P2 STG.E.U8 desc[UR24][R14.64], R51 ;  /* 0x000000330e002986 */ /* 0x0009e2000c101118 */
[----:B0-----:R-:W-:Y:S01]  /*169c0*/  ISETP.LT.AND P4, PT, R2, UR4, !P0 ;  /* 0x0000000402007c0c */ /* 0x001fe2000c781270 */
[----:B------:R-:W0:Y:S01]  /*169d0*/  LDCU UR4, c[0x0][0x39c] ;  /* 0x00007380ff0477ac */ /* 0x000e220008000800 */
[----:B------:R-:W-:Y:S01]  /*169e0*/  IADD3 R12, P2, PT, R23, R49, RZ ;  /* 0x00000031170c7210 */ /* 0x000fe20007f5e0ff */
[----:B--2---:R-:W-:Y:S01]  /*169f0*/  IMAD R37, R48, 0x2, R23 ;  /* 0x0000000230257824 */ /* 0x004fe200078e0217 */
[----:B------:R-:W-:-:S02]  /*16a00*/  LOP3.LUT R2, R0, 0x5a, RZ, 0xfc, !PT ;  /* 0x0000005a00027812 */ /* 0x000fc400078efcff */
[-C--:B------:R-:W-:Y:S02]  /*16a10*/  LEA.HI.X.SX32 R13, R23, R50.reuse, 0x1, P2 ;  /* 0x00000032170d7211 */ /* 0x080fe400010f0eff */
[CC--:B------:R-:W-:Y:S02]  /*16a20*/  IADD3 R20, P6, PT, R37.reuse, R49.reuse, RZ ;  /* 0x0000003125147210 */ /* 0x0c0fe40007fde0ff */
[----:B-1----:R-:W-:Y:S01]  /*16a30*/  ISETP.LT.AND P2, PT, R2, UR5, !P0 ;  /* 0x0000000502007c0c */ /* 0x002fe2000c741270 */
[----:B------:R-:W1:Y:S01]  /*16a40*/  LDCU UR5, c[0x0][0x39c] ;  /* 0x00007380ff0577ac */ /* 0x000e620008000800 */
[----:B------:R-:W-:Y:S01]  /*16a50*/  LEA.HI.X.SX32 R21, R37, R50, 0x1, P6 ;  /* 0x0000003225157211 */ /* 0x000fe200030f0eff */
[----:B------:R-:W-:Y:S01]  /*16a60*/  IMAD R37, R48, 0x2, R37 ;  /* 0x0000000230257824 */ /* 0x000fe200078e0225 */
[----:B------:R-:W-:Y:S02]  /*16a70*/  PRMT R57, R38, 0x7771, RZ ;  /* 0x0000777126397816 */ /* 0x000fe400000000ff */
[----:B------:R-:W-:Y:S01]  /*16a80*/  LOP3.LUT R2, R0, 0x5c, RZ, 0xfc, !PT ;  /* 0x0000005c00027812 */ /* 0x000fe200078efcff */
[----:B------:R-:W-:Y:S01]  /*16a90*/  IMAD R23, R48, 0x2, R37 ;  /* 0x0000000230177824 */ /* 0x000fe200078e0225 */
[----:B----4-:R-:W-:Y:S01]  /*16aa0*/  IADD3 R14, P6, PT, R37, R49, RZ ;  /* 0x00000031250e7210 */ /* 0x010fe20007fde0ff */
[----:B------:R2:W-:Y:S01]  /*16ab0*/  @P1 STG.E.U8 desc[UR24][R12.64], R57 ;  /* 0x000000390c001986 */ /* 0x0005e2000c101118 */
[----:B------:R-:W-:-:S02]  /*16ac0*/  PRMT R51, R38, 0x7772, RZ ;  /* 0x0000777226337816 */ /* 0x000fc400000000ff */
[----:B---3--:R-:W-:Y:S01]  /*16ad0*/  ISETP.LT.AND P1, PT, R2, UR6, !P0 ;  /* 0x0000000602007c0c */ /* 0x008fe2000c721270 */
[----:B------:R-:W3:Y:S01]  /*16ae0*/  LDCU UR6, c[0x0][0x39c] ;  /* 0x00007380ff0677ac */ /* 0x000ee20008000800 */
[----:B------:R-:W-:Y:S02]  /*16af0*/  LOP3.LUT R2, R0, 0x60, RZ, 0xfc, !PT ;  /* 0x0000006000027812 */ /* 0x000fe400078efcff */
[----:B------:R-:W-:Y:S01]  /*16b00*/  LEA.HI.X.SX32 R15, R37, R50, 0x1, P6 ;  /* 0x00000032250f7211 */ /* 0x000fe200030f0eff */
[----:B------:R4:W-:Y:S01]  /*16b10*/  @P3 STG.E.U8 desc[UR24][R20.64], R51 ;  /* 0x0000003314003986 */ /* 0x0009e2000c101118 */
[----:B------:R-:W-:Y:S01]  /*16b20*/  ISETP.LT.AND P3, PT, R2, UR7, !P0 ;  /* 0x0000000702007c0c */ /* 0x000fe2000c761270 */
[----:B------:R-:W-:Y:S01]  /*16b30*/  VIADD R59, R3, 0x5e ;  /* 0x0000005e033b7836 */ /* 0x000fe20000000000 */
[----:B--2---:R-:W-:Y:S01]  /*16b40*/  IADD3 R12, P6, PT, R23, R49, RZ ;  /* 0x00000031170c7210 */ /* 0x004fe20007fde0ff */
[----:B------:R-:W2:Y:S01]  /*16b50*/  LDCU UR7, c[0x0][0x39c] ;  /* 0x00007380ff0777ac */ /* 0x000ea20008000800 */
[----:B------:R-:W-:-:S02]  /*16b60*/  PRMT R57, R38, 0x7773, RZ ;  /* 0x0000777326397816 */ /* 0x000fc400000000ff */
[----:B------:R-:W-:Y:S02]  /*16b70*/  LOP3.LUT R2, R0, 0x62, RZ, 0xfc, !PT ;  /* 0x0000006200027812 */ /* 0x000fe400078efcff */
[----:B------:R-:W-:Y:S01]  /*16b80*/  LEA.HI.X.SX32 R13, R23, R50, 0x1, P6 ;  /* 0x00000032170d7211 */ /* 0x000fe200030f0eff */
[----:B------:R-:W-:Y:S01]  /*16b90*/  IMAD R23, R48, 0x2, R23 ;  /* 0x0000000230177824 */ /* 0x000fe200078e0217 */
[----:B----4-:R-:W-:Y:S01]  /*16ba0*/  PRMT R51, R39, 0x7770, RZ ;  /* 0x0000777027337816 */ /* 0x010fe200000000ff */
[----:B------:R4:W-:Y:S01]  /*16bb0*/  @P5 STG.E.U8 desc[UR24][R14.64], R57 ;  /* 0x000000390e005986 */ /* 0x0009e2000c101118 */
[----:B-1----:R-:W-:Y:S01]  /*16bc0*/  ISETP.LT.AND P5, PT, R2, UR5, !P0 ;  /* 0x0000000502007c0c */ /* 0x002fe2000c7a1270 */
[----:B------:R-:W1:Y:S01]  /*16bd0*/  LDCU UR5, c[0x0][0x39c] ;  /* 0x00007380ff0577ac */ /* 0x000e620008000800 */
[----:B------:R-:W-:Y:S01]  /*16be0*/  IMAD R37, R48, 0x2, R23 ;  /* 0x0000000230257824 */ /* 0x000fe200078e0217 */
[----:B------:R5:W-:Y:S01]  /*16bf0*/  @P4 STG.E.U8 desc[UR24][R12.64], R51 ;  /* 0x000000330c004986 */ /* 0x000be2000c101118 */
[----:B------:R-:W-:Y:S01]  /*16c00*/  IADD3 R20, P4, PT, R23, R49, RZ ;  /* 0x0000003117147210 */ /* 0x000fe20007f9e0ff */
[----:B------:R-:W-:-:S03]  /*16c10*/  IMAD R2, R59, R48, RZ ;  /* 0x000000303b027224 */ /* 0x000fc600078e02ff */
[-C--:B------:R-:W-:Y:S02]  /*16c20*/  LEA.HI.X.SX32 R21, R23, R50.reuse, 0x1, P4 ;  /* 0x0000003217157211 */ /* 0x080fe400020f0eff */
[----:B------:R-:W-:Y:S02]  /*16c30*/  PRMT R23, R39, 0x7771, RZ ;  /* 0x0000777127177816 */ /* 0x000fe400000000ff */
[----:B----4-:R-:W-:Y:S02]  /*16c40*/  IADD3 R14, P6, PT, R37, R49, RZ ;  /* 0x00000031250e7210 */ /* 0x010fe40007fde0ff */
[----:B0-----:R-:W-:Y:S01]  /*16c50*/  ISETP.LT.AND P4, PT, R59, UR4, !P0 ;  /* 0x000000043b007c0c */ /* 0x001fe2000c781270 */
[----:B------:R-:W0:Y:S01]  /*16c60*/  LDCU UR4, c[0x0][0x39c] ;  /* 0x00007380ff0477ac */ /* 0x000e220008000800 */
[----:B------:R-:W-:Y:S01]  /*16c70*/  LOP3.LUT R22, R0, 0x64, RZ, 0xfc, !PT ;  /* 0x0000006400167812 */ /* 0x000fe200078efcff */
[----:B------:R4:W-:Y:S01]  /*16c80*/  @P2 STG.E.U8 desc[UR24][R20.64], R23 ;  /* 0x0000001714002986 */ /* 0x0009e2000c101118 */
[----:B------:R-:W-:-:S02]  /*16c90*/  LEA.HI.X.SX32 R15, R37, R50, 0x1, P6 ;  /* 0x00000032250f7211 */ /* 0x000fc400030f0eff */
[C---:B-----5:R-:W-:Y:S02]  /*16ca0*/  PRMT R51, R39.reuse, 0x7773, RZ ;  /* 0x0000777327337816 */ /* 0x060fe400000000ff */
[-C--:B------:R-:W-:Y:S02]  /*16cb0*/  IADD3 R12, P6, PT, R2, R49.reuse, RZ ;  /* 0x00000031020c7210 */ /* 0x080fe40007fde0ff */
[----:B------:R-:W-:Y:S02]  /*16cc0*/  PRMT R39, R39, 0x7772, RZ ;  /* 0x0000777227277816 */ /* 0x000fe400000000ff */
[----:B---3--:R-:W-:Y:S01]  /*16cd0*/  ISETP.LT.AND P2, PT, R22, UR6, !P0 ;  /* 0x0000000616007c0c */ /* 0x008fe2000c741270 */
[----:B------:R-:W3:Y:S01]  /*16ce0*/  LDCU UR6, c[0x0][0x39c] ;  /* 0x00007380ff0677ac */ /* 0x000ee20008000800 */
[----:B------:R-:W-:Y:S01]  /*16cf0*/  LOP3.LUT R22, R0, 0x66, RZ, 0xfc, !PT ;  /* 0x0000006600167812 */ /* 0x000fe200078efcff */
[----:B------:R5:W-:Y:S01]  /*16d00*/  @P1 STG.E.U8 desc[UR24][R14.64], R39 ;  /* 0x000000270e001986 */ /* 0x000be2000c101118 */
[----:B------:R-:W-:Y:S01]  /*16d10*/  LEA.HI.X.SX32 R13, R2, R50, 0x1, P6 ;  /* 0x00000032020d7211 */ /* 0x000fe200030f0eff */
[----:B------:R-:W-:Y:S01]  /*16d20*/  IMAD R37, R48, 0x4, R37 ;  /* 0x0000000430257824 */ /* 0x000fe200078e0225 */
[----:B-1----:R-:W-:Y:S01]  /*16d30*/  ISETP.LT.AND P1, PT, R22, UR5, !P0 ;  /* 0x0000000516007c0c */ /* 0x002fe2000c721270 */
[----:B------:R-:W1:Y:S02]  /*16d40*/  LDCU UR5, c[0x0][0x39c] ;  /* 0x00007380ff0577ac */ /* 0x000e640008000800 */
[----:B------:R0:W-:Y:S01]  /*16d50*/  @P4 STG.E.U8 desc[UR24][R12.64], R51 ;  /* 0x000000330c004986 */ /* 0x0001e2000c101118 */
[----:B----4-:R-:W-:Y:S01]  /*16d60*/  IMAD R23, R48, 0x2, R37 ;  /* 0x0000000230177824 */ /* 0x010fe200078e0225 */
[----:B------:R-:W-:-:S02]  /*16d70*/  IADD3 R20, P4, PT, R37, R49, RZ ;  /* 0x0000003125147210 */ /* 0x000fc40007f9e0ff */
[----:B------:R-:W-:Y:S02]  /*16d80*/  LOP3.LUT R2, R0, 0x68, RZ, 0xfc, !PT ;  /* 0x0000006800027812 */ /* 0x000fe400078efcff */
[-C--:B------:R-:W-:Y:S02]  /*16d90*/  LEA.HI.X.SX32 R21, R37, R50.reuse, 0x1, P4 ;  /* 0x0000003225157211 */ /* 0x080fe400020f0eff */
[----:B------:R-:W-:Y:S02]  /*16da0*/  PRMT R59, R60, 0x7770, RZ ;  /* 0x000077703c3b7816 */ /* 0x000fe400000000ff */
[C---:B-----5:R-:W-:Y:S02]  /*16db0*/  IADD3 R14, P6, PT, R23.reuse, R49, RZ ;  /* 0x00000031170e7210 */ /* 0x060fe40007fde0ff */
[----:B0-----:R-:W-:Y:S01]  /*16dc0*/  ISETP.LT.AND P4, PT, R2, UR4, !P0 ;  /* 0x0000000402007c0c */ /* 0x001fe2000c781270 */
[----:B------:R0:W-:Y:S01]  /*16dd0*/  @P3 STG.E.U8 desc[UR24][R20.64], R59 ;  /* 0x0000003b14003986 */ /* 0x0001e2000c101118 */
[----:B------:R-:W-:Y:S01]  /*16de0*/  LOP3.LUT R2, R0, 0x6a, RZ, 0xfc, !PT ;  /* 0x0000006a00027812 */ /* 0x000fe200078efcff */
[----:B------:R-:W4:Y:S01]  /*16df0*/  LDCU UR4, c[0x0][0x39c] ;  /* 0x00007380ff0477ac */ /* 0x000f220008000800 */
[----:B------:R-:W-:Y:S01]  /*16e00*/  LEA.HI.X.SX32 R15, R23, R50, 0x1, P6 ;  /* 0x00000032170f7211 */ /* 0x000fe200030f0eff */
[----:B------:R-:W-:Y:S01]  /*16e10*/  IMAD R23, R48, 0x2, R23 ;  /* 0x0000000230177824 */ /* 0x000fe200078e0217 */
[----:B------:R-:W-:-:S02]  /*16e20*/  PRMT R57, R60, 0x7771, RZ ;  /* 0x000077713c397816 */ /* 0x000fc400000000ff */
[----:B---3--:R-:W-:Y:S01]  /*16e30*/  ISETP.LT.AND P3, PT, R2, UR6, !P0 ;  /* 0x0000000602007c0c */ /* 0x008fe2000c761270 */
[----:B------:R-:W-:Y:S01]  /*16e40*/  IMAD R37, R48, 0x2, R23 ;  /* 0x0000000230257824 */ /* 0x000fe200078e0217 */
[----:B------:R-:W-:Y:S01]  /*16e50*/  LOP3.LUT R2, R0, 0x6c, RZ, 0xfc, !PT ;  /* 0x0000006c00027812 */ /* 0x000fe200078efcff */
[----:B------:R3:W-:Y:S01]  /*16e60*/  @P5 STG.E.U8 desc[UR24][R14.64], R57 ;  /* 0x000000390e005986 */ /* 0x0007e2000c101118 */
[CC--:B------:R-:W-:Y:S01]  /*16e70*/  IADD3 R12, P6, PT, R23.reuse, R49.reuse, RZ ;  /* 0x00000031170c7210 */ /* 0x0c0fe20007fde0ff */
[----:B------:R-:W5:Y:S01]  /*16e80*/  LDCU UR6, c[0x0][0x39c] ;  /* 0x00007380ff0677ac */ /* 0x000f620008000800 */
[----:B-1----:R-:W-:Y:S01]  /*16e90*/  ISETP.LT.AND P5, PT, R2, UR5, !P0 ;  /* 0x0000000502007c0c */ /* 0x002fe2000c7a1270 */
[----:B------:R-:W1:Y:S01]  /*16ea0*/  LDCU UR5, c[0x0][0x39c] ;  /* 0x00007380ff0577ac */ /* 0x000e620008000800 */
[----:B------:R-:W-:Y:S02]  /*16eb0*/  LEA.HI.X.SX32 R13, R23, R50, 0x1, P6 ;  /* 0x00000032170d7211 */ /* 0x000fe400030f0eff */
[----:B0-----:R-:W-:-:S02]  /*16ec0*/  IADD3 R20, P6, PT, R37, R49, RZ ;  /* 0x0000003125147210 */ /* 0x001fc40007fde0ff */
[----:B------:R-:W-:Y:S02]  /*16ed0*/  PRMT R51, R60, 0x7772, RZ ;  /* 0x000077723c337816 */ /* 0x000fe400000000ff */
[----:B------:R-:W-:Y:S02]  /*16ee0*/  LOP3.LUT R2, R0, 0x70, RZ, 0xfc, !PT ;  /* 0x0000007000027812 */ /* 0x000fe400078efcff */
[----:B------:R-:W-:Y:S02]  /*16ef0*/  PRMT R39, R60, 0x7773, RZ ;  /* 0x000077733c277816 */ /* 0x000fe400000000ff */
[----:B------:R-:W-:Y:S01]  /*16f00*/  LEA.HI.X.SX32 R21, R37, R50, 0x1, P6 ;  /* 0x0000003225157211 */ /* 0x000fe200030f0eff */
[----:B------:R-:W-:Y:S01]  /*16f10*/  IMAD R37, R48, 0x2, R37 ;  /* 0x0000000230257824 */ /* 0x000fe200078e0225 */
[----:B------:R0:W-:Y:S01]  /*16f20*/  @P2 STG.E.U8 desc[UR24][R12.64], R51 ;  /* 0x000000330c002986 */ /* 0x0001e2000c101118 */
[----:B----4-:R-:W-:Y:S01]  /*16f30*/  ISETP.LT.AND P2, PT, R2, UR4, !P0 ;  /* 0x0000000402007c0c */ /* 0x010fe2000c741270 */
[----:B------:R-:W4:Y:S01]  /*16f40*/  LDCU UR4, c[0x0][0x39c] ;  /* 0x00007380ff0477ac */ /* 0x000f220008000800 */
[----:B------:R-:W-:Y:S01]  /*16f50*/  IMAD R23, R48, 0x2, R37 ;  /* 0x0000000230177824 */ /* 0x000fe200078e0225 */
[----:B------:R2:W-:Y:S01]  /*16f60*/  @P1 STG.E.U8 desc[UR24][R20.64], R39 ;  /* 0x0000002714001986 */ /* 0x0005e2000c101118 */
[----:B---3--:R-:W-:-:S02]  /*16f70*/  IADD3 R14, P1, PT, R37, R49, RZ ;  /* 0x00000031250e7210 */ /* 0x008fc40007f3e0ff */
[----:B------:R-:W-:Y:S02]  /*16f80*/  LOP3.LUT R2, R0, 0x72, RZ, 0xfc, !PT ;  /* 0x0000007200027812 */ /* 0x000fe400078efcff */
[-C--:B------:R-:W-:Y:S02]  /*16f90*/  LEA.HI.X.SX32 R15, R37, R50.reuse, 0x1, P1 ;  /* 0x00000032250f7211 */ /* 0x080fe400008f0eff */
[----:B-1----:R-:W-:Y:S01]  /*16fa0*/  ISETP.LT.AND P1, PT, R2, UR5, !P0 ;  /* 0x0000000502007c0c */ /* 0x002fe2000c721270 */
[----:B------:R-:W1:Y:S01]  /*16fb0*/  LDCU UR5, c[0x0][0x39c] ;  /* 0x00007380ff0577ac */ /* 0x000e620008000800 */
[----:B0-----:R-:W-:Y:S02]  /*16fc0*/  IADD3 R12, P6, PT, R23, R49, RZ ;  /* 0x00000031170c7210 */ /* 0x001fe40007fde0ff */
[----:B------:R-:W-:Y:S02]  /*16fd0*/  PRMT R37, R61, 0x7770, RZ ;  /* 0x000077703d257816 */ /* 0x000fe400000000ff */
[----:B------:R-:W-:Y:S01]  /*16fe0*/  LEA.HI.X.SX32 R13, R23, R50, 0x1, P6 ;  /* 0x00000032170d7211 */ /* 0x000fe200030f0eff */
[----:B------:R-:W-:Y:S01]  /*16ff0*/  IMAD R23, R48, 0x2, R23 ;  /* 0x0000000230177824 */ /* 0x000fe200078e0217 */
[----:B--2---:R-:W-:Y:S01]  /*17000*/  PRMT R39, R61, 0x7771, RZ ;  /* 0x000077713d277816 */ /* 0x004fe200000000ff */
[----:B------:R0:W-:Y:S01]  /*17010*/  @P4 STG.E.U8 desc[UR24][R14.64], R37 ;  /* 0x000000250e004986 */ /* 0x0001e2000c101118 */
[----:B------:R-:W-:-:S03]  /*17020*/  VIADD R21, R3, 0x6e ;  /* 0x0000006e03157836 */ /* 0x000fc60000000000 */
[----:B------:R2:W-:Y:S01]  /*17030*/  @P3 STG.E.U8 desc[UR24][R12.64], R39 ;  /* 0x000000270c003986 */ /* 0x0005e2000c101118 */
[-C--:B------:R-:W-:Y:S01]  /*17040*/  IADD3 R20, P3, PT, R23, R49.reuse, RZ ;  /* 0x0000003117147210 */ /* 0x080fe20007f7e0ff */
[C---:B------:R-:W-:Y:S01]  /*17050*/  IMAD R2, R21.reuse, R48, RZ ;  /* 0x0000003015027224 */ /* 0x040fe200078e02ff */
[----:B----4-:R-:W-:Y:S01]  /*17060*/  ISETP.LT.AND P4, PT, R21, UR4, !P0 ;  /* 0x0000000415007c0c */ /* 0x010fe2000c781270 */
[----:B------:R-:W3:Y:S01]  /*17070*/  LDCU UR4, c[0x0][0x39c] ;  /* 0x00007380ff0477ac */ /* 0x000ee20008000800 */
[-C--:B------:R-:W-:Y:S02]  /*17080*/  LEA.HI.X.SX32 R21, R23, R50.reuse, 0x1, P3 ;  /* 0x0000003217157211 */ /* 0x080fe400018f0eff */
[----:B0-----:R-:W-:Y:S01]  /*17090*/  PRMT R37, R61, 0x7772, RZ ;  /* 0x000077723d257816 */ /* 0x001fe200000000ff */
[----:B------:R-:W-:Y:S01]  /*170a0*/  IMAD R23, R48, 0x4, R23 ;  /* 0x0000000430177824 */ /* 0x000fe200078e0217 */
[----:B------:R-:W-:Y:S02]  /*170b0*/  IADD3 R14, P6, PT, R2, R49, RZ ;  /* 0x00000031020e7210 */ /* 0x000fe40007fde0ff */
[----:B--2---:R-:W-:Y:S01]  /*170c0*/  LOP3.LUT R12, R0, 0x76, RZ, 0xfc, !PT ;  /* 0x00000076000c7812 */ /* 0x004fe200078efcff */
[----:B------:R0:W-:Y:S01]  /*170d0*/  @P5 STG.E.U8 desc[UR24][R20.64], R37 ;  /* 0x0000002514005986 */ /* 0x0001e2000c101118 */
[----:B------:R-:W-:-:S02]  /*170e0*/  LEA.HI.X.SX32 R15, R2, R50, 0x1, P6 ;  /* 0x00000032020f7211 */ /* 0x000fc400030f0eff */
[----:B-1----:R-:W-:Y:S01]  /*170f0*/  ISETP.LT.AND P5, PT, R12, UR5, !P0 ;  /* 0x000000050c007c0c */ /* 0x002fe2000c7a1270 */
[----:B------:R-:W1:Y:S01]  /*17100*/  LDCU UR5, c[0x0][0x39c] ;  /* 0x00007380ff0577ac */ /* 0x000e620008000800 */
[C---:B------:R-:W-:Y:S02]  /*17110*/  IADD3 R12, P6, PT, R23.reuse, R49, RZ ;  /* 0x00000031170c7210 */ /* 0x040fe40007fde0ff */
[----:B------:R-:W-:Y:S02]  /*17120*/  LOP3.LUT R22, R0, 0x74, RZ, 0xfc, !PT ;  /* 0x0000007400167812 */ /* 0x000fe400078efcff */
[----:B------:R-:W-:Y:S01]  /*17130*/  LEA.HI.X.SX32 R13, R23, R50, 0x1, P6 ;  /* 0x00000032170d7211 */ /* 0x000fe200030f0eff */
[----:B------:R-:W-:Y:S01]  /*17140*/  IMAD R23, R48, 0x2, R23 ;  /* 0x0000000230177824 */ /* 0x000fe200078e0217 */
[----:B------:R-:W-:Y:S02]  /*17150*/  PRMT R61, R61, 0x7773, RZ ;  /* 0x000077733d3d7816 */ /* 0x000fe400000000ff */
[----:B------:R-:W-:-:S02]  /*17160*/  PRMT R39, R62, 0x7770, RZ ;  /* 0x000077703e277816 */ /* 0x000fc400000000ff */
[----:B-----5:R-:W-:Y:S01]  /*17170*/  ISETP.LT.AND P3, PT, R22, UR6, !P0 ;  /* 0x0000000616007c0c */ /* 0x020fe2000c761270 */
[----:B------:R-:W2:Y:S01]  /*17180*/  LDCU UR6, c[0x0][0x39c] ;  /* 0x00007380ff0677ac */ /* 0x000ea20008000800 */
[----:B------:R-:W-:Y:S01]  /*17190*/  LOP3.LUT R2, R0, 0x78, RZ, 0xfc, !PT ;  /* 0x0000007800027812 */ /* 0x000fe200078efcff */
[----:B0-----:R-:W-:Y:S01]  /*171a0*/  IMAD R37, R48, 0x2, R23 ;  /* 0x0000000230257824 */ /* 0x001fe200078e0217 */
[----:B------:R0:W-:Y:S02]  /*171b0*/  @P4 STG.E.U8 desc[UR24][R14.64], R61 ;  /* 0x0000003d0e004986 */ /* 0x0001e4000c101118 */
[----:B---3--:R-:W-:Y:S01]  /*171c0*/  ISETP.LT.AND P4, PT, R2, UR4, !P0 ;  /* 0x0000000402007c0c */ /* 0x008fe2000c781270 */
[----:B------:R-:W3:Y:S01]  /*171d0*/  LDCU UR4, c[0x0][0x39c] ;  /* 0x00007380ff0477ac */ /* 0x000ee20008000800 */
[----:B------:R4:W-:Y:S01]  /*171e0*/  @P2 STG.E.U8 desc[UR24][R12.64], R39 ;  /* 0x000000270c002986 */ /* 0x0009e2000c101118 */
[----:B------:R-:W-:Y:S02]  /*171f0*/  IADD3 R20, P2, PT, R23, R49, RZ ;  /* 0x0000003117147210 */ /* 0x000fe40007f5e0ff */
[----:B------:R-:W-:-:S02]  /*17200*/  LOP3.LUT R2, R0, 0x7a, RZ, 0xfc, !PT ;  /* 0x0000007a00027812 */ /* 0x000fc400078efcff */
[-C--:B------:R-:W-:Y:S02]  /*17210*/  LEA.HI.X.SX32 R21, R23, R50.reuse, 0x1, P2 ;  /* 0x0000003217157211 */ /* 0x080fe400010f0eff */
[CC--:B0-----:R-:W-:Y:S02]  /*17220*/  IADD3 R14, P6, PT, R37.reuse, R49.reuse, RZ ;  /* 0x00000031250e7210 */ /* 0x0c1fe40007fde0ff */
[----:B-1----:R-:W-:Y:S01]  /*17230*/  ISETP.LT.AND P2, PT, R2, UR5, !P0 ;  /* 0x0000000502007c0c */ /* 0x002fe2000c741270 */
[----:B------:R-:W0:Y:S01]  /*17240*/  LDCU UR5, c[0x0][0x39c] ;  /* 0x00007380ff0577ac */ /* 0x000e220008000800 */
        /* <DEDUP_REMOVED lines=8> */
[----:B--2---:R-:W-:Y:S01]  /*172d0*/  ISETP.LT.AND P1, PT, R2, UR6, !P0 ;  /* 0x0000000602007c0c */ /* 0x004fe2000c721270 */
[----:B------:R-:W2:Y:S01]  /*172e0*/  LDCU UR6, c[0x0][0x39c] ;  /* 0x00007380ff0677ac */ /* 0x000ea20008000800 */
[----:B------:R-:W-:Y:S02]  /*172f0*/  LOP3.LUT R2, R0, 0x80, RZ, 0xfc, !PT ;  /* 0x0000008000027812 */ /* 0x000fe400078efcff */
[----:B------:R-:W-:Y:S01]  /*17300*/  LEA.HI.X.SX32 R13, R37, R50, 0x1, P6 ;  /* 0x00000032250d7211 */ /* 0x000fe200030f0eff */
[----:B------:R4:W-:Y:S01]  /*17310*/  @P3 STG.E.U8 desc[UR24][R14.64], R39 ;  /* 0x000000270e003986 */ /* 0x0009e2000c101118 */
[----:B------:R-:W-:Y:S01]  /*17320*/  ISETP.LT.AND P3, PT, R2, UR7, !P0 ;  /* 0x0000000702007c0c */ /* 0x000fe2000c761270 */
[----:B------:R-:W-:Y:S01]  /*17330*/  VIADD R57, R3, 0x7e ;  /* 0x0000007e03397836 */ /* 0x000fe20000000000 */
[----:B-1----:R-:W-:Y:S01]  /*17340*/  IADD3 R20, P6, PT, R23, R49, RZ ;  /* 0x0000003117147210 */ /* 0x002fe20007fde0ff */
[----:B------:R-:W1:Y:S01]  /*17350*/  LDCU UR7, c[0x0][0x39c] ;  /* 0x00007380ff0777ac */ /* 0x000e620008000800 */
[----:B------:R-:W-:-:S02]  /*17360*/  PRMT R51, R62, 0x7773, RZ ;  /* 0x000077733e337816 */ /* 0x000fc400000000ff */
[----:B------:R-:W-:Y:S02]  /*17370*/  LOP3.LUT R2, R0, 0x82, RZ, 0xfc, !PT ;  /* 0x0000008200027812 */ /* 0x000fe400078efcff */
[----:B------:R-:W-:Y:S01]  /*17380*/  LEA.HI.X.SX32 R21, R23, R50, 0x1, P6 ;  /* 0x0000003217157211 */ /* 0x000fe200030f0eff */
[----:B------:R-:W-:Y:S01]  /*17390*/  IMAD R23, R48, 0x2, R23 ;  /* 0x0000000230177824 */ /* 0x000fe200078e0217 */
[----:B----4-:R-:W-:Y:S01]  /*173a0*/  PRMT R39, R63, 0x7770, RZ ;  /* 0x000077703f277816 */ /* 0x010fe200000000ff */
[----:B------:R4:W-:Y:S01]  /*173b0*/  @P5 STG.E.U8 desc[UR24][R12.64], R51 ;  /* 0x000000330c005986 */ /* 0x0009e2000c101118 */
[----:B0-----:R-:W-:Y:S01]  /*173c0*/  ISETP.LT.AND P5, PT, R2, UR5, !P0 ;  /* 0x0000000502007c0c */ /* 0x001fe2000c7a1270 */
[----:B------:R-:W0:Y:S01]  /*173d0*/  LDCU UR5, c[0x0][0x39c] ;  /* 0x00007380ff0577ac */ /* 0x000e220008000800 */
[----:B------:R-:W-:Y:S01]  /*173e0*/  IMAD R37, R48, 0x2, R23 ;  /* 0x0000000230257824 */ /* 0x000fe200078e0217 */
[----:B------:R5:W-:Y:S01]  /*173f0*/  @P4 STG.E.U8 desc[UR24][R20.64], R39 ;  /* 0x0000002714004986 */ /* 0x000be2000c101118 */
[----:B------:R-:W-:Y:S01]  /*17400*/  IADD3 R14, P4, PT, R23, R49, RZ ;  /* 0x00000031170e7210 */ /* 0x000fe20007f9e0ff */
[----:B------:R-:W-:-:S03]  /*17410*/  IMAD R2, R57, R48, RZ ;  /* 0x0000003039027224 */ /* 0x000fc600078e02ff */
[-C--:B------:R-:W-:Y:S02]  /*17420*/  LEA.HI.X.SX32 R15, R23, R50.reuse, 0x1, P4 ;  /* 0x00000032170f7211 */ /* 0x080fe400020f0eff */
[----:B------:R-:W-:Y:S02]  /*17430*/  PRMT R23, R63, 0x7771, RZ ;  /* 0x000077713f177816 */ /* 0x000fe400000000ff */
[----:B----4-:R-:W-:Y:S02]  /*17440*/  IADD3 R12, P6, PT, R37, R49, RZ ;  /* 0x00000031250c7210 */ /* 0x010fe40007fde0ff */
[----:B---3--:R-:W-:Y:S01]  /*17450*/  ISETP.LT.AND P4, PT, R57, UR4, !P0 ;  /* 0x0000000439007c0c */ /* 0x008fe2000c781270 */
[----:B------:R-:W3:Y:S01]  /*17460*/  LDCU UR4, c[0x0][0x39c] ;  /* 0x00007380ff0477ac */ /* 0x000ee20008000800 */
[----:B------:R-:W-:Y:S01]  /*17470*/  LOP3.LUT R22, R0, 0x84, RZ, 0xfc, !PT ;  /* 0x0000008400167812 */ /* 0x000fe200078efcff */
[----:B------:R4:W-:Y:S01]  /*17480*/  @P2 STG.E.U8 desc[UR24][R14.64], R23 ;  /* 0x000000170e002986 */ /* 0x0009e2000c101118 */
[----:B------:R-:W-:-:S02]  /*17490*/  LEA.HI.X.SX32 R13, R37, R50, 0x1, P6 ;  /* 0x00000032250d7211 */ /* 0x000fc400030f0eff */
[C---:B-----5:R-:W-:Y:S02]  /*174a0*/  PRMT R39, R63.reuse, 0x7773, RZ ;  /* 0x000077733f277816 */ /* 0x060fe400000000ff */
[-C--:B------:R-:W-:Y:S02]  /*174b0*/  IADD3 R20, P6, PT, R2, R49.reuse, RZ ;  /* 0x0000003102147210 */ /* 0x080fe40007fde0ff */
[----:B------:R-:W-:Y:S02]  /*174c0*/  PRMT R63, R63, 0x7772, RZ ;  /* 0x000077723f3f7816 */ /* 0x000fe400000000ff */
[----:B--2---:R-:W-:Y:S01]  /*174d0*/  ISETP.LT.AND P2, PT, R22, UR6, !P0 ;  /* 0x0000000616007c0c */ /* 0x004fe2000c741270 */
[----:B------:R-:W2:Y:S01]  /*174e0*/  LDCU UR6, c[0x0][0x39c] ;  /* 0x00007380ff0677ac */ /* 0x000ea20008000800 */
[----:B------:R-:W-:Y:S01]  /*174f0*/  LOP3.LUT R22, R0, 0x86, RZ, 0xfc, !PT ;  /* 0x0000008600167812 */ /* 0x000fe200078efcff */
[----:B------:R5:W-:Y:S01]  /*17500*/  @P1 STG.E.U8 desc[UR24][R12.64], R63 ;  /* 0x0000003f0c001986 */ /* 0x000be2000c101118 */
[----:B------:R-:W-:Y:S01]  /*17510*/  LEA.HI.X.SX32 R21, R2, R50, 0x1, P6 ;  /* 0x0000003202157211 */ /* 0x000fe200030f0eff */
[----:B------:R-:W-:Y:S01]  /*17520*/  IMAD R37, R48, 0x4, R37 ;  /* 0x0000000430257824 */ /* 0x000fe200078e0225 */
[----:B0-----:R-:W-:Y:S01]  /*17530*/  ISETP.LT.AND P1, PT, R22, UR5, !P0 ;  /* 0x0000000516007c0c */ /* 0x001fe2000c721270 */
[----:B------:R-:W0:Y:S02]  /*17540*/  LDCU UR5, c[0x0][0x39c] ;  /* 0x00007380ff0577ac */ /* 0x000e240008000800 */
[----:B------:R0:W-:Y:S01]  /*17550*/  @P4 STG.E.U8 desc[UR24][R20.64], R39 ;  /* 0x0000002714004986 */ /* 0x0001e2000c101118 */
[----:B----4-:R-:W-:Y:S01]  /*17560*/  IMAD R23, R48, 0x2, R37 ;  /* 0x0000000230177824 */ /* 0x010fe200078e0225 */
[----:B------:R-:W-:-:S02]  /*17570*/  IADD3 R14, P4, PT, R37, R49, RZ ;  /* 0x00000031250e7210 */ /* 0x000fc40007f9e0ff */
[----:B------:R-:W-:Y:S02]  /*17580*/  LOP3.LUT R2, R0, 0x88, RZ, 0xfc, !PT ;  /* 0x0000008800027812 */ /* 0x000fe400078efcff */
[-C--:B------:R-:W-:Y:S02]  /*17590*/  LEA.HI.X.SX32 R15, R37, R50.reuse, 0x1, P4 ;  /* 0x00000032250f7211 */ /* 0x080fe400020f0eff */
[----:B------:R-:W-:Y:S02]  /*175a0*/  PRMT R51, R68, 0x7770, RZ ;  /* 0x0000777044337816 */ /* 0x000fe400000000ff */
[C---:B-----5:R-:W-:Y:S02]  /*175b0*/  IADD3 R12, P6, PT, R23.reuse, R49, RZ ;  /* 0x00000031170c7210 */ /* 0x060fe40007fde0ff */
[----:B---3--:R-:W-:Y:S01]  /*175c0*/  ISETP.LT.AND P4, PT, R2, UR4, !P0 ;  /* 0x0000000402007c0c */ /* 0x008fe2000c781270 */
[----:B------:R3:W-:Y:S01]  /*175d0*/  @P3 STG.E.U8 desc[UR24][R14.64], R51 ;  /* 0x000000330e003986 */ /* 0x0007e2000c101118 */
[----:B------:R-:W-:Y:S01]  /*175e0*/  LOP3.LUT R2, R0, 0x8a, RZ, 0xfc, !PT ;  /* 0x0000008a00027812 */ /* 0x000fe200078efcff */
[----:B------:R-:W4:Y:S01]  /*175f0*/  LDCU UR4, c[0x0][0x39c] ;  /* 0x00007380ff0477ac */ /* 0x000f220008000800 */
[----:B------:R-:W-:Y:S01]  /*17600*/  LEA.HI.X.SX32 R13, R23, R50, 0x1, P6 ;  /* 0x00000032170d7211 */ /* 0x000fe200030f0eff */
[----:B------:R-:W-:Y:S01]  /*17610*/  IMAD R23, R48, 0x2, R23 ;  /* 0x0000000230177824 */ /* 0x000fe200078e0217 */
[----:B------:R-:W-:-:S02]  /*17620*/  PRMT R57, R68, 0x7771, RZ ;  /* 0x0000777144397816 */ /* 0x000fc400000000ff */
[----:B--2---:R-:W-:Y:S01]  /*17630*/  ISETP.LT.AND P3, PT, R2, UR6, !P0 ;  /* 0x0000000602007c0c */ /* 0x004fe2000c761270 */
[----:B------:R-:W-:Y:S01]  /*17640*/  IMAD R37, R48, 0x2, R23 ;  /* 0x0000000230257824 */ /* 0x000fe200078e0217 */
[----:B------:R-:W-:Y:S01]  /*17650*/  LOP3.LUT R2, R0, 0x8c, RZ, 0xfc, !PT ;  /* 0x0000008c00027812 */ /* 0x000fe200078efcff */
[----:B------:R2:W-:Y:S01]  /*17660*/  @P5 STG.E.U8 desc[UR24][R12.64], R57 ;  /* 0x000000390c005986 */ /* 0x0005e2000c101118 */
[CC--:B0-----:R-:W-:Y:S01]  /*17670*/  IADD3 R20, P6, PT, R23.reuse, R49.reuse, RZ ;  /* 0x0000003117147210 */ /* 0x0c1fe20007fde0ff */
[----:B------:R-:W0:Y:S01]  /*17680*/  LDCU UR6, c[0x0][0x39c] ;  /* 0x00007380ff0677ac */ /* 0x000e220008000800 */
[----:B------:R-:W-:Y:S01]  /*17690*/  ISETP.LT.AND P5, PT, R2, UR5, !P0 ;  /* 0x0000000502007c0c */ /* 0x000fe2000c7a1270 */
[----:B------:R-:W5:Y:S01]  /*176a0*/  LDCU UR5, c[0x0][0x39c] ;  /* 0x00007380ff0577ac */ /* 0x000f620008000800 */
[----:B------:R-:W-:Y:S02]  /*176b0*/  LEA.HI.X.SX32 R21, R23, R50, 0x1, P6 ;  /* 0x0000003217157211 */ /* 0x000fe400030f0eff */
[----:B---3--:R-:W-:-:S02]  /*176c0*/  IADD3 R14, P6, PT, R37, R49, RZ ;  /* 0x00000031250e7210 */ /* 0x008fc40007fde0ff */
        /* <DEDUP_REMOVED lines=10> */
[----:B--2---:R-:W-:-:S02]  /*17770*/  IADD3 R12, P1, PT, R37, R49, RZ ;  /* 0x00000031250c7210 */ /* 0x004fc40007f3e0ff */
[----:B------:R-:W-:Y:S02]  /*17780*/  LOP3.LUT R2, R0, 0x92, RZ, 0xfc, !PT ;  /* 0x0000009200027812 */ /* 0x000fe400078efcff */
[-C--:B------:R-:W-:Y:S02]  /*17790*/  LEA.HI.X.SX32 R13, R37, R50.reuse, 0x1, P1 ;  /* 0x00000032250d7211 */ /* 0x080fe400008f0eff */
[----:B-----5:R-:W-:Y:S01]  /*177a0*/  ISETP.LT.AND P1, PT, R2, UR5, !P0 ;  /* 0x0000000502007c0c */ /* 0x020fe2000c721270 */
[----:B------:R-:W2:Y:S01]  /*177b0*/  LDCU UR5, c[0x0][0x39c] ;  /* 0x00007380ff0577ac */ /* 0x000ea20008000800 */
[----:B---3--:R-:W-:Y:S02]  /*177c0*/  IADD3 R20, P6, PT, R23, R49, RZ ;  /* 0x0000003117147210 */ /* 0x008fe40007fde0ff */
[----:B------:R-:W-:Y:S02]  /*177d0*/  PRMT R37, R69, 0x7770, RZ ;  /* 0x0000777045257816 */ /* 0x000fe400000000ff */
[----:B------:R-:W-:Y:S01]  /*177e0*/  LEA.HI.X.SX32 R21, R23, R50, 0x1, P6 ;  /* 0x0000003217157211 */ /* 0x000fe200030f0eff */
[----:B------:R-:W-:Y:S01]  /*177f0*/  IMAD R23, R48, 0x2, R23 ;  /* 0x0000000230177824 */ /* 0x000fe200078e0217 */
[----:B0-----:R-:W-:Y:S01]  /*17800*/  PRMT R39, R69, 0x7771, RZ ;  /* 0x0000777145277816 */ /* 0x001fe200000000ff */
[----:B------:R0:W-:Y:S01]  /*17810*/  @P4 STG.E.U8 desc[UR24][R12.64], R37 ;  /* 0x000000250c004986 */ /* 0x0001e2000c101118 */
[----:B------:R-:W-:-:S03]  /*17820*/  VIADD R15, R3, 0x8e ;  /* 0x0000008e030f7836 */ /* 0x000fc60000000000 */
[----:B------:R3:W-:Y:S01]  /*17830*/  @P3 STG.E.U8 desc[UR24][R20.64], R39 ;  /* 0x0000002714003986 */ /* 0x0007e2000c101118 */
[-C--:B------:R-:W-:Y:S01]  /*17840*/  IADD3 R14, P3, PT, R23, R49.reuse, RZ ;  /* 0x00000031170e7210 */ /* 0x080fe20007f7e0ff */
[C---:B------:R-:W-:Y:S01]  /*17850*/  IMAD R2, R15.reuse, R48, RZ ;  /* 0x000000300f027224 */ /* 0x040fe200078e02ff */
[----:B----4-:R-:W-:Y:S01]  /*17860*/  ISETP.LT.AND P4, PT, R15, UR4, !P0 ;  /* 0x000000040f007c0c */ /* 0x010fe2000c781270 */
[----:B------:R-:W4:Y:S01]  /*17870*/  LDCU UR4, c[0x0][0x39c] ;  /* 0x00007380ff0477ac */ /* 0x000f220008000800 */
[-C--:B------:R-:W-:Y:S02]  /*17880*/  LEA.HI.X.SX32 R15, R23, R50.reuse, 0x1, P3 ;  /* 0x00000032170f7211 */ /* 0x080fe400018f0eff */
[----:B0-----:R-:W-:Y:S01]  /*17890*/  PRMT R37, R69, 0x7772, RZ ;  /* 0x0000777245257816 */ /* 0x001fe200000000ff */
[----:B------:R-:W-:Y:S01]  /*178a0*/  IMAD R23, R48, 0x4, R23 ;  /* 0x0000000430177824 */ /* 0x000fe200078e0217 */
[----:B------:R-:W-:Y:S02]  /*178b0*/  IADD3 R12, P6, PT, R2, R49, RZ ;  /* 0x00000031020c7210 */ /* 0x000fe40007fde0ff */
[----:B---3--:R-:W-:Y:S01]  /*178c0*/  LOP3.LUT R20, R0, 0x96, RZ, 0xfc, !PT ;  /* 0x0000009600147812 */ /* 0x008fe200078efcff */
[----:B------:R0:W-:Y:S01]  /*178d0*/  @P5 STG.E.U8 desc[UR24][R14.64], R37 ;  /* 0x000000250e005986 */ /* 0x0001e2000c101118 */
[----:B------:R-:W-:-:S02]  /*178e0*/  LEA.HI.X.SX32 R13, R2, R50, 0x1, P6 ;  /* 0x00000032020d7211 */ /* 0x000fc400030f0eff */
[----:B--2---:R-:W-:Y:S01]  /*178f0*/  ISETP.LT.AND P5, PT, R20, UR5, !P0 ;  /* 0x0000000514007c0c */ /* 0x004fe2000c7a1270 */
[----:B------:R-:W2:Y:S01]  /*17900*/  LDCU UR5, c[0x0][0x39c] ;  /* 0x00007380ff0577ac */ /* 0x000ea20008000800 */
[C---:B------:R-:W-:Y:S02]  /*17910*/  IADD3 R20, P6, PT, R23.reuse, R49, RZ ;  /* 0x0000003117147210 */ /* 0x040fe40007fde0ff */
[----:B------:R-:W-:Y:S02]  /*17920*/  LOP3.LUT R22, R0, 0x94, RZ, 0xfc, !PT ;  /* 0x0000009400167812 */ /* 0x000fe400078efcff */
[----:B------:R-:W-:Y:S01]  /*17930*/  LEA.HI.X.SX32 R21, R23, R50, 0x1, P6 ;  /* 0x0000003217157211 */ /* 0x000fe200030f0eff */
[----:B------:R-:W-:Y:S01]  /*17940*/  IMAD R23, R48, 0x2, R23 ;  /* 0x0000000230177824 */ /* 0x000fe200078e0217 */
[----:B------:R-:W-:Y:S02]  /*17950*/  PRMT R69, R69, 0x7773, RZ ;  /* 0x0000777345457816 */ /* 0x000fe400000000ff */
[----:B------:R-:W-:-:S02]  /*17960*/  PRMT R39, R70, 0x7770, RZ ;  /* 0x0000777046277816 */ /* 0x000fc400000000ff */
[----:B------:R-:W-:Y:S01]  /*17970*/  ISETP.LT.AND P3, PT, R22, UR6, !P0 ;  /* 0x0000000616007c0c */ /* 0x000fe2000c761270 */
[----:B------:R-:W3:Y:S01]  /*17980*/  LDCU UR6, c[0x0][0x39c] ;  /* 0x00007380ff0677ac */ /* 0x000ee20008000800 */
[----:B------:R-:W-:Y:S01]  /*17990*/  LOP3.LUT R2, R0, 0x98, RZ, 0xfc, !PT ;  /* 0x0000009800027812 */ /* 0x000fe200078efcff */
[----:B0-----:R-:W-:Y:S01]  /*179a0*/  IMAD R37, R48, 0x2, R23 ;  /* 0x0000000230257824 */ /* 0x001fe200078e0217 */
[----:B------:R0:W-:Y:S02]  /*179b0*/  @P4 STG.E.U8 desc[UR24][R12.64], R69 ;  /* 0x000000450c004986 */ /* 0x0001e4000c101118 */
[----:B----4-:R-:W-:Y:S01]  /*179c0*/  ISETP.LT.AND P4, PT, R2, UR4, !P0 ;  /* 0x0000000402007c0c */ /* 0x010fe2000c781270 */
[----:B------:R-:W4:Y:S01]  /*179d0*/  LDCU UR4, c[0x0][0x39c] ;  /* 0x00007380ff0477ac */ /* 0x000f220008000800 */
[----:B------:R5:W-:Y:S01]  /*179e0*/  @P2 STG.E.U8 desc[UR24][R20.64], R39 ;  /* 0x0000002714002986 */ /* 0x000be2000c101118 */
[----:B------:R-:W-:Y:S02]  /*179f0*/  IADD3 R14, P2, PT, R23, R49, RZ ;  /* 0x00000031170e7210 */ /* 0x000fe40007f5e0ff */
[----:B------:R-:W-:-:S02]  /*17a00*/  LOP3.LUT R2, R0, 0x9a, RZ, 0xfc, !PT ;  /* 0x0000009a00027812 */ /* 0x000fc400078efcff */
[-C--:B------:R-:W-:Y:S02]  /*17a10*/  LEA.HI.X.SX32 R15, R23, R50.reuse, 0x1, P2 ;  /* 0x00000032170f7211 */ /* 0x080fe400010f0eff */
[CC--:B0-----:R-:W-:Y:S02]  /*17a20*/  IADD3 R12, P6, PT, R37.reuse, R49.reuse, RZ ;  /* 0x00000031250c7210 */ /* 0x0c1fe40007fde0ff */
[----:B--2---:R-:W-:Y:S01]  /*17a30*/  ISETP.LT.AND P2, PT, R2, UR5, !P0 ;  /* 0x0000000502007c0c */ /* 0x004fe2000c741270 */
[----:B------:R-:W0:Y:S01]  /*17a40*/  LDCU UR5, c[0x0][0x39c] ;  /* 0x00007380ff0577ac */ /* 0x000e220008000800 */
[----:B------:R-:W-:Y:S01]  /*17a50*/  LEA.HI.X.SX32 R13, R37, R50, 0x1, P6 ;  /* 0x00000032250d7211 */ /* 0x000fe200030f0eff */
[----:B------:R-:W-:Y:S01]  /*17a60*/  IMAD R37, R48, 0x2, R37 ;  /* 0x0000000230257824 */ /* 0x000fe200078e0225 */
[----:B------:R-:W-:Y:S02]  /*17a70*/  PRMT R51, R70, 0x7771, RZ ;  /* 0x0000777146337816 */ /* 0x000fe400000000ff */
[----:B------:R-:W-:Y:S01]  /*17a80*/  LOP3.LUT R2, R0, 0x9c, RZ, 0xfc, !PT ;  /* 0x0000009c00027812 */ /* 0x000fe200078efcff */
[----:B------:R-:W-:Y:S01]  /*17a90*/  IMAD R23, R48, 0x2, R37 ;  /* 0x0000000230177824 */ /* 0x000fe200078e0225 */
[----:B-----5:R-:W-:Y:S01]  /*17aa0*/  IADD3 R20, P6, PT, R37, R49, RZ ;  /* 0x0000003125147210 */ /* 0x020fe20007fde0ff */
[----:B------:R2:W-:Y:S01]  /*17ab0*/  @P1 STG.E.U8 desc[UR24][R14.64], R51 ;  /* 0x000000330e001986 */ /* 0x0005e2000c101118 */
[----:B------:R-:W-:-:S02]  /*17ac0*/  PRMT R39, R70, 0x7772, RZ ;  /* 0x0000777246277816 */ /* 0x000fc400000000ff */
[----:B---3--:R-:W-:Y:S01]  /*17ad0*/  ISETP.LT.AND P1, PT, R2, UR6, !P0 ;  /* 0x0000000602007c0c */ /* 0x008fe2000c721270 */
[----:B------:R-:W3:Y:S01]  /*17ae0*/  LDCU UR6, c[0x0][0x39c] ;  /* 0x00007380ff0677ac */ /* 0x000ee20008000800 */
[----:B------:R-:W-:Y:S02]  /*17af0*/  LOP3.LUT R2, R0, 0xa0, RZ, 0xfc, !PT ;  /* 0x000000a000027812 */ /* 0x000fe400078efcff */
[----:B------:R-:W-:Y:S01]  /*17b00*/  LEA.HI.X.SX32 R21, R37, R50, 0x1, P6 ;  /* 0x0000003225157211 */ /* 0x000fe200030f0eff */
[----:B------:R5:W-:Y:S01]  /*17b10*/  @P3 STG.E.U8 desc[UR24][R12.64], R39 ;  /* 0x000000270c003986 */ /* 0x000be2000c101118 */
[----:B-1----:R-:W-:Y:S01]  /*17b20*/  ISETP.LT.AND P3, PT, R2, UR7, !P0 ;  /* 0x0000000702007c0c */ /* 0x002fe2000c761270 */
[----:B------:R-:W-:Y:S01]  /*17b30*/  VIADD R57, R3, 0x9e ;  /* 0x0000009e03397836 */ /* 0x000fe20000000000 */
[----:B--2---:R-:W-:Y:S01]  /*17b40*/  IADD3 R14, P6, PT, R23, R49, RZ ;  /* 0x00000031170e7210 */ /* 0x004fe20007fde0ff */
[----:B------:R-:W1:Y:S01]  /*17b50*/  LDCU UR7, c[0x0][0x39c] ;  /* 0x00007380ff0777ac */ /* 0x000e620008000800 */
[----:B------:R-:W-:-:S02]  /*17b60*/  PRMT R51, R70, 0x7773, RZ ;  /* 0x0000777346337816 */ /* 0x000fc400000000ff */
[----:B------:R-:W-:Y:S02]  /*17b70*/  LOP3.LUT R2, R0, 0xa2, RZ, 0xfc, !PT ;  /* 0x000000a200027812 */ /* 0x000fe400078efcff */
[----:B------:R-:W-:Y:S01]  /*17b80*/  LEA.HI.X.SX32 R15, R23, R50, 0x1, P6 ;  /* 0x00000032170f7211 */ /* 0x000fe200030f0eff */
[----:B------:R-:W-:Y:S01]  /*17b90*/  IMAD R23, R48, 0x2, R23 ;  /* 0x0000000230177824 */ /* 0x000fe200078e0217 */
[----:B-----5:R-:W-:Y:S01]  /*17ba0*/  PRMT R39, R71, 0x7770, RZ ;  /* 0x0000777047277816 */ /* 0x020fe200000000ff */
        /* <DEDUP_REMOVED lines=9> */
[----:B--2---:R-:W-:Y:S02]  /*17c40*/  IADD3 R20, P6, PT, R37, R49, RZ ;  /* 0x0000003125147210 */ /* 0x004fe40007fde0ff */
[----:B----4-:R-:W-:Y:S01]  /*17c50*/  ISETP.LT.AND P4, PT, R57, UR4, !P0 ;  /* 0x0000000439007c0c */ /* 0x010fe2000c781270 */
[----:B------:R-:W2:Y:S01]  /*17c60*/  LDCU UR4, c[0x0][0x39c] ;  /* 0x00007380ff0477ac */ /* 0x000ea20008000800 */
        /* <DEDUP_REMOVED lines=21> */
[----:B--2---:R-:W-:Y:S01]  /*17dc0*/  ISETP.LT.AND P4, PT, R2, UR4, !P0 ;  /* 0x0000000402007c0c */ /* 0x004fe2000c781270 */
        /* <DEDUP_REMOVED lines=15> */
[----:B--2---:R-:W-:-:S02]  /*17ec0*/  IADD3 R12, P6, PT, R37, R49, RZ ;  /* 0x00000031250c7210 */ /* 0x004fc40007fde0ff */
[C---:B------:R-:W-:Y:S02]  /*17ed0*/  PRMT R51, R24.reuse, 0x7772, RZ ;  /* 0x0000777218337816 */ /* 0x040fe400000000ff */
[----:B------:R-:W-:Y:S02]  /*17ee0*/  PRMT R39, R24, 0x7773, RZ ;  /* 0x0000777318277816 */ /* 0x000fe400000000ff */
[----:B------:R-:W-:Y:S01]  /*17ef0*/  LEA.HI.X.SX32 R13, R37, R50, 0x1, P6 ;  /* 0x00000032250d7211 */ /* 0x000fe200030f0eff */
[----:B------:R-:W-:Y:S01]  /*17f00*/  IMAD R37, R48, 0x2, R37 ;  /* 0x0000000230257824 */ /* 0x000fe200078e0225 */
[----:B------:R-:W-:Y:S01]  /*17f10*/  LOP3.LUT R2, R0, 0xb0, RZ, 0xfc, !PT ;  /* 0x000000b000027812 */ /* 0x000fe200078efcff */
[----:B------:R2:W-:Y:S02]  /*17f20*/  @P2 STG.E.U8 desc[UR24][R14.64], R51 ;  /* 0x000000330e002986 */ /* 0x0005e4000c101118 */
[----:B------:R-:W-:Y:S01]  /*17f30*/  IMAD R23, R48, 0x2, R37 ;  /* 0x0000000230177824 */ /* 0x000fe200078e0225 */
[----:B----4-:R-:W-:Y:S01]  /*17f40*/  ISETP.LT.AND P2, PT, R2, UR4, !P0 ;  /* 0x0000000402007c0c */ /* 0x010fe2000c741270 */
[----:B------:R4:W-:Y:S01]  /*17f50*/  @P1 STG.E.U8 desc[UR24][R12.64], R39 ;  /* 0x000000270c001986 */ /* 0x0009e2000c101118 */
[----:B---3--:R-:W-:Y:S01]  /*17f60*/  IADD3 R20, P1, PT, R37, R49, RZ ;  /* 0x0000003125147210 */ /* 0x008fe20007f3e0ff */
[----:B------:R-:W3:Y:S01]  /*17f70*/  LDCU UR4, c[0x0][0x39c] ;  /* 0x00007380ff0477ac */ /* 0x000ee20008000800 */
[----:B------:R-:W-:-:S02]  /*17f80*/  LOP3.LUT R2, R0, 0xb2, RZ, 0xfc, !PT ;  /* 0x000000b200027812 */ /* 0x000fc400078efcff */
[-C--:B------:R-:W-:Y:S02]  /*17f90*/  LEA.HI.X.SX32 R21, R37, R50.reuse, 0x1, P1 ;  /* 0x0000003225157211 */ /* 0x080fe400008f0eff */
[----:B-----5:R-:W-:Y:S01]  /*17fa0*/  ISETP.LT.AND P1, PT, R2, UR5, !P0 ;  /* 0x0000000502007c0c */ /* 0x020fe2000c721270 */
[----:B------:R-:W5:Y:S01]  /*17fb0*/  LDCU UR5, c[0x0][0x39c] ;  /* 0x00007380ff0577ac */ /* 0x000f620008000800 */
[----:B--2---:R-:W-:Y:S02]  /*17fc0*/  IADD3 R14, P6, PT, R23, R49, RZ ;  /* 0x00000031170e7210 */ /* 0x004fe40007fde0ff */
[----:B------:R-:W-:Y:S01]  /*17fd0*/  PRMT R37, R25, 0x7770, RZ ;  /* 0x0000777019257816 */ /* 0x000fe200000000ff */
[----:B----4-:R-:W-:Y:S01]  /*17fe0*/  VIADD R13, R3, 0xae ;  /* 0x000000ae030d7836 */ /* 0x010fe20000000000 */
[----:B------:R-:W-:Y:S01]  /*17ff0*/  LEA.HI.X.SX32 R15, R23, R50, 0x1, P6 ;  /* 0x00000032170f7211 */ /* 0x000fe200030f0eff */
[----:B------:R-:W-:Y:S01]  /*18000*/  IMAD R23, R48, 0x2, R23 ;  /* 0x0000000230177824 */ /* 0x000fe200078e0217 */
[----:B------:R-:W-:Y:S01]  /*18010*/  PRMT R39, R25, 0x7771, RZ ;  /* 0x0000777119277816 */ /* 0x000fe200000000ff */
[----:B------:R2:W-:Y:S01]  /*18020*/  @P4 STG.E.U8 desc[UR24][R20.64], R37 ;  /* 0x0000002514004986 */ /* 0x0005e2000c101118 */
[----:B------:R-:W-:-:S03]  /*18030*/  IMAD R2, R13, R48, RZ ;  /* 0x000000300d027224 */ /* 0x000fc600078e02ff */
[----:B------:R4:W-:Y:S01]  /*18040*/  @P3 STG.E.U8 desc[UR24][R14.64], R39 ;  /* 0x000000270e003986 */ /* 0x0009e2000c101118 */
[-C--:B------:R-:W-:Y:S02]  /*18050*/  IADD3 R12, P3, PT, R23, R49.reuse, RZ ;  /* 0x00000031170c7210 */ /* 0x080fe40007f7e0ff */
[----:B---3--:R-:W-:Y:S01]  /*18060*/  ISETP.LT.AND P6, PT, R13, UR4, !P0 ;  /* 0x000000040d007c0c */ /* 0x008fe2000c7c1270 */
[----:B------:R-:W3:Y:S01]  /*18070*/  LDCU UR4, c[0x0][0x39c] ;  /* 0x00007380ff0477ac */ /* 0x000ee20008000800 */
[-C--:B------:R-:W-:Y:S01]  /*18080*/  LEA.HI.X.SX32 R13, R23, R50.reuse, 0x1, P3 ;  /* 0x00000032170d7211 */ /* 0x080fe200018f0eff */
[----:B------:R-:W-:Y:S01]  /*18090*/  IMAD R23, R48, 0x4, R23 ;  /* 0x0000000430177824 */ /* 0x000fe200078e0217 */
[----:B--2---:R-:W-:Y:S02]  /*180a0*/  PRMT R37, R25, 0x7772, RZ ;  /* 0x0000777219257816 */ /* 0x004fe400000000ff */
[----:B------:R-:W-:Y:S02]  /*180b0*/  IADD3 R20, P4, PT, R2, R49, RZ ;  /* 0x0000003102147210 */ /* 0x000fe40007f9e0ff */
[----:B----4-:R-:W-:Y:S01]  /*180c0*/  LOP3.LUT R14, R0, 0xb6, RZ, 0xfc, !PT ;  /* 0x000000b6000e7812 */ /* 0x010fe200078efcff */
[----:B------:R2:W-:Y:S01]  /*180d0*/  @P5 STG.E.U8 desc[UR24][R12.64], R37 ;  /* 0x000000250c005986 */ /* 0x0005e2000c101118 */
[----:B------:R-:W-:-:S02]  /*180e0*/  LEA.HI.X.SX32 R21, R2, R50, 0x1, P4 ;  /* 0x0000003202157211 */ /* 0x000fc400020f0eff */
[----:B-----5:R-:W-:Y:S01]  /*180f0*/  ISETP.LT.AND P4, PT, R14, UR5, !P0 ;  /* 0x000000050e007c0c */ /* 0x020fe2000c781270 */
[----:B------:R-:W4:Y:S01]  /*18100*/  LDCU UR5, c[0x0][0x39c] ;  /* 0x00007380ff0577ac */ /* 0x000f220008000800 */
[----:B------:R-:W-:Y:S02]  /*18110*/  IADD3 R14, P5, PT, R23, R49, RZ ;  /* 0x00000031170e7210 */ /* 0x000fe40007fbe0ff */
[----:B------:R-:W-:Y:S02]  /*18120*/  PRMT R25, R25, 0x7773, RZ ;  /* 0x0000777319197816 */ /* 0x000fe400000000ff */
[----:B------:R-:W-:Y:S01]  /*18130*/  LEA.HI.X.SX32 R15, R23, R50, 0x1, P5 ;  /* 0x00000032170f7211 */ /* 0x000fe200028f0eff */
[----:B------:R-:W-:Y:S01]  /*18140*/  IMAD R23, R48, 0x2, R23 ;  /* 0x0000000230177824 */ /* 0x000fe200078e0217 */
[----:B------:R-:W-:Y:S01]  /*18150*/  LOP3.LUT R22, R0, 0xb4, RZ, 0xfc, !PT ;  /* 0x000000b400167812 */ /* 0x000fe200078efcff */
[----:B------:R5:W-:Y:S01]  /*18160*/  @P6 STG.E.U8 desc[UR24][R20.64], R25 ;  /* 0x0000001914006986 */ /* 0x000be2000c101118 */
[----:B--2---:R-:W-:-:S02]  /*18170*/  PRMT R37, R26, 0x7770, RZ ;  /* 0x000077701a257816 */ /* 0x004fc400000000ff */
[----:B0-----:R-:W-:Y:S01]  /*18180*/  ISETP.LT.AND P3, PT, R22, UR6, !P0 ;  /* 0x0000000616007c0c */ /* 0x001fe2000c761270 */
[----:B------:R-:W0:Y:S01]  /*18190*/  LDCU UR6, c[0x0][0x39c] ;  /* 0x00007380ff0677ac */ /* 0x000e220008000800 */
[----:B------:R-:W-:Y:S01]  /*181a0*/  LOP3.LUT R2, R0, 0xb8, RZ, 0xfc, !PT ;  /* 0x000000b800027812 */ /* 0x000fe200078efcff */
[----:B------:R2:W-:Y:S01]  /*181b0*/  @P2 STG.E.U8 desc[UR24][R14.64], R37 ;  /* 0x000000250e002986 */ /* 0x0005e2000c101118 */
[-C--:B------:R-:W-:Y:S01]  /*181c0*/  IADD3 R12, P2, PT, R23, R49.reuse, RZ ;  /* 0x00000031170c7210 */ /* 0x080fe20007f5e0ff */
[----:B-----5:R-:W-:Y:S01]  /*181d0*/  IMAD R25, R48, 0x2, R23 ;  /* 0x0000000230197824 */ /* 0x020fe200078e0217 */
[----:B---3--:R-:W-:Y:S01]  /*181e0*/  ISETP.LT.AND P5, PT, R2, UR4, !P0 ;  /* 0x0000000402007c0c */ /* 0x008fe2000c7a1270 */
[----:B------:R-:W3:Y:S01]  /*181f0*/  LDCU UR4, c[0x0][0x39c] ;  /* 0x00007380ff0477ac */ /* 0x000ee20008000800 */
[----:B------:R-:W-:Y:S02]  /*18200*/  LOP3.LUT R2, R0, 0xba, RZ, 0xfc, !PT ;  /* 0x000000ba00027812 */ /* 0x000fe400078efcff */
[----:B------:R-:W-:-:S02]  /*18210*/  IADD3 R20, P6, PT, R25, R49, RZ ;  /* 0x0000003119147210 */ /* 0x000fc40007fde0ff */
[-C--:B------:R-:W-:Y:S02]  /*18220*/  LEA.HI.X.SX32 R13, R23, R50.reuse, 0x1, P2 ;  /* 0x00000032170d7211 */ /* 0x080fe400010f0eff */
[----:B------:R-:W-:Y:S01]  /*18230*/  LEA.HI.X.SX32 R21, R25, R50, 0x1, P6 ;  /* 0x0000003219157211 */ /* 0x000fe200030f0eff */
[----:B------:R-:W-:Y:S01]  /*18240*/  IMAD R25, R48, 0x2, R25 ;  /* 0x0000000230197824 */ /* 0x000fe200078e0219 */
[----:B----4-:R-:W-:Y:S01]  /*18250*/  ISETP.LT.AND P2, PT, R2, UR5, !P0 ;  /* 0x0000000502007c0c */ /* 0x010fe2000c741270 */
[----:B------:R-:W4:Y:S01]  /*18260*/  LDCU UR5, c[0x0][0x39c] ;  /* 0x00007380ff0577ac */ /* 0x000f220008000800 */
[----:B------:R-:W-:Y:S01]  /*18270*/  PRMT R39, R26, 0x7771, RZ ;  /* 0x000077711a277816 */ /* 0x000fe200000000ff */
[----:B------:R-:W-:Y:S01]  /*18280*/  IMAD R23, R48, 0x2, R25 ;  /* 0x0000000230177824 */ /* 0x000fe200078e0219 */
[----:B------:R-:W-:Y:S02]  /*18290*/  LOP3.LUT R2, R0, 0xbc, RZ, 0xfc, !PT ;  /* 0x000000bc00027812 */ /* 0x000fe400078efcff */
[----:B--2---:R-:W-:Y:S01]  /*182a0*/  IADD3 R14, P6, PT, R25, R49, RZ ;  /* 0x00000031190e7210 */ /* 0x004fe20007fde0ff */
[----:B------:R2:W-:Y:S01]  /*182b0*/  @P1 STG.E.U8 desc[UR24][R12.64], R39 ;  /* 0x000000270c001986 */ /* 0x0005e2000c101118 */
[----:B------:R-:W-:-:S02]  /*182c0*/  PRMT R37, R26, 0x7772, RZ ;  /* 0x000077721a257816 */ /* 0x000fc400000000ff */
[----:B0-----:R-:W-:Y:S01]  /*182d0*/  ISETP.LT.AND P1, PT, R2, UR6, !P0 ;  /* 0x0000000602007c0c */ /* 0x001fe2000c721270 */
[----:B------:R-:W0:Y:S01]  /*182e0*/  LDCU UR6, c[0x0][0x39c] ;  /* 0x00007380ff0677ac */ /* 0x000e220008000800 */
[-C--:B------:R-:W-:Y:S02]  /*182f0*/  LEA.HI.X.SX32 R15, R25, R50.reuse, 0x1, P6 ;  /* 0x00000032190f7211 */ /* 0x080fe400030f0eff */
[----:B------:R-:W-:Y:S01]  /*18300*/  LOP3.LUT R2, R0, 0xc0, RZ, 0xfc, !PT ;  /* 0x000000c000027812 */ /* 0x000fe200078efcff */
[----:B------:R5:W-:Y:S01]  /*18310*/  @P3 STG.E.U8 desc[UR24][R20.64], R37 ;  /* 0x0000002514003986 */ /* 0x000be2000c101118 */
[C---:B--2---:R-:W-:Y:S02]  /*18320*/  IADD3 R12, P6, PT, R23.reuse, R49, RZ ;  /* 0x00000031170c7210 */ /* 0x044fe40007fde0ff */
[----:B------:R-:W-:Y:S02]  /*18330*/  PRMT R39, R26, 0x7773, RZ ;  /* 0x000077731a277816 */ /* 0x000fe400000000ff */
[----:B-1----:R-:W-:Y:S01]  /*18340*/  ISETP.LT.AND P3, PT, R2, UR7, !P0 ;  /* 0x0000000702007c0c */ /* 0x002fe2000c761270 */
[----:B------:R-:W1:Y:S01]  /*18350*/  LDCU UR7, c[0x0][0x39c] ;  /* 0x00007380ff0777ac */ /* 0x000e620008000800 */
[----:B------:R-:W-:Y:S01]  /*18360*/  LEA.HI.X.SX32 R13, R23, R50, 0x1, P6 ;  /* 0x00000032170d7211 */ /* 0x000fe200030f0eff */
[----:B------:R-:W-:Y:S01]  /*18370*/  IMAD R23, R48, 0x2, R23 ;  /* 0x0000000230177824 */ /* 0x000fe200078e0217 */
[----:B-----5:R-:W-:-:S02]  /*18380*/  PRMT R37, R27, 0x7770, RZ ;  /* 0x000077701b257816 */ /* 0x020fc400000000ff */
[----:B------:R-:W-:Y:S01]  /*18390*/  LOP3.LUT R2, R0, 0xc2, RZ, 0xfc, !PT ;  /* 0x000000c200027812 */ /* 0x000fe200078efcff */
[----:B------:R2:W-:Y:S03]  /*183a0*/  @P4 STG.E.U8 desc[UR24][R14.64], R39 ;  /* 0x000000270e004986 */ /* 0x0005e6000c101118 */
[----:B----4-:R-:W-:Y:S01]  /*183b0*/  ISETP.LT.AND P4, PT, R2, UR5, !P0 ;  /* 0x0000000502007c0c */ /* 0x010fe2000c781270 */
[----:B------:R4:W-:Y:S01]  /*183c0*/  @P5 STG.E.U8 desc[UR24][R12.64], R37 ;  /* 0x000000250c005986 */ /* 0x0009e2000c101118 */
[C---:B------:R-:W-:Y:S01]  /*183d0*/  IADD3 R20, P5, PT, R23.reuse, R49, RZ ;  /* 0x0000003117147210 */ /* 0x040fe20007fbe0ff */
[----:B------:R-:W5:Y:S01]  /*183e0*/  LDCU UR5, c[0x0][0x39c] ;  /* 0x00007380ff0577ac */ /* 0x000f620008000800 */
[----:B------:R-:W-:Y:S02]  /*183f0*/  IMAD R25, R48, 0x2, R23 ;  /* 0x0000000230197824 */ /* 0x000fe400078e0217 */
[----:B------:R-:W-:-:S02]  /*18400*/  LEA.HI.X.SX32 R21, R23, R50, 0x1, P5 ;  /* 0x0000003217157211 */ /* 0x000fc400028f0eff */
[----:B------:R-:W-:Y:S01]  /*18410*/  PRMT R23, R27, 0x7771, RZ ;  /* 0x000077711b177816 */ /* 0x000fe200000000ff */
[----:B--2---:R-:W-:Y:S01]  /*18420*/  VIADD R39, R3, 0xbe ;  /* 0x000000be03277836 */ /* 0x004fe20000000000 */
[----:B------:R-:W-:Y:S02]  /*18430*/  LOP3.LUT R2, R0, 0xc4, RZ, 0xfc, !PT ;  /* 0x000000c400027812 */ /* 0x000fe400078efcff */
[----:B------:R-:W-:Y:S01]  /*18440*/  IADD3 R14, P6, PT, R25, R49, RZ ;  /* 0x00000031190e7210 */ /* 0x000fe20007fde0ff */
[----:B------:R2:W-:Y:S01]  /*18450*/  @P2 STG.E.U8 desc[UR24][R20.64], R23 ;  /* 0x0000001714002986 */ /* 0x0005e2000c101118 */
[----:B0-----:R-:W-:Y:S01]  /*18460*/  ISETP.LT.AND P5, PT, R2, UR6, !P0 ;  /* 0x0000000602007c0c */ /* 0x001fe2000c7a1270 */
[C---:B------:R-:W-:Y:S01]  /*18470*/  IMAD R2, R39.reuse, R48, RZ ;  /* 0x0000003027027224 */ /* 0x040fe200078e02ff */
[----:B---3--:R-:W-:Y:S01]  /*18480*/  ISETP.LT.AND P2, PT, R39, UR4, !P0 ;  /* 0x0000000427007c0c */ /* 0x008fe2000c741270 */
[----:B------:R-:W0:Y:S01]  /*18490*/  LDCU UR4, c[0x0][0x39c] ;  /* 0x00007380ff0477ac */ /* 0x000e220008000800 */
[----:B------:R-:W-:-:S02]  /*184a0*/  LEA.HI.X.SX32 R15, R25, R50, 0x1, P6 ;  /* 0x00000032190f7211 */ /* 0x000fc400030f0eff */
[----:B----4-:R-:W-:Y:S02]  /*184b0*/  PRMT R37, R27, 0x7772, RZ ;  /* 0x000077721b257816 */ /* 0x010fe400000000ff */
[----:B------:R-:W-:Y:S01]  /*184c0*/  LOP3.LUT R13, R0, 0xc6, RZ, 0xfc, !PT ;  /* 0x000000c6000d7812 */ /* 0x000fe200078efcff */
[----:B------:R-:W-:Y:S01]  /*184d0*/  IMAD R25, R48, 0x4, R25 ;  /* 0x0000000430197824 */ /* 0x000fe200078e0219 */
[CC--:B------:R-:W-:Y:S01]  /*184e0*/  IADD3 R12, P6, PT, R2.reuse, R49.reuse, RZ ;  /* 0x00000031020c7210 */ /* 0x0c0fe20007fde0ff */
[----:B------:R3:W-:Y:S01]  /*184f0*/  @P1 STG.E.U8 desc[UR24][R14.64], R37 ;  /* 0x000000250e001986 */ /* 0x0007e2000c101118 */
[----:B-----5:R-:W-:Y:S01]  /*18500*/  ISETP.LT.AND P1, PT, R13, UR5, !P0 ;  /* 0x000000050d007c0c */ /* 0x020fe2000c721270 */
[----:B------:R-:W4:Y:S01]  /*18510*/  LDCU UR5, c[0x0][0x39c] ;  /* 0x00007380ff0577ac */ /* 0x000f220008000800 */
[----:B------:R-:W-:Y:S01]  /*18520*/  LEA.HI.X.SX32 R13, R2, R50, 0x1, P6 ;  /* 0x00000032020d7211 */ /* 0x000fe200030f0eff */
[----:B--2---:R-:W-:Y:S01]  /*18530*/  IMAD R23, R48, 0x2, R25 ;  /* 0x0000000230177824 */ /* 0x004fe200078e0219 */
[----:B------:R-:W-:Y:S01]  /*18540*/  IADD3 R20, P6, PT, R25, R49, RZ ;  /* 0x0000003119147210 */ /* 0x000fe20007fde0ff */
[----:B------:R-:W2:Y:S01]  /*18550*/  LDCU UR6, c[0x0][0x39c] ;  /* 0x00007380ff0677ac */ /* 0x000ea20008000800 */
[----:B------:R-:W-:-:S02]  /*18560*/  PRMT R27, R27, 0x7773, RZ ;  /* 0x000077731b1b7816 */ /* 0x000fc400000000ff */
[-C--:B------:R-:W-:Y:S02]  /*18570*/  LEA.HI.X.SX32 R21, R25, R50.reuse, 0x1, P6 ;  /* 0x0000003219157211 */ /* 0x080fe400030f0eff */
[----:B------:R-:W-:Y:S02]  /*18580*/  LOP3.LUT R2, R0, 0xc8, RZ, 0xfc, !PT ;  /* 0x000000c800027812 */ /* 0x000fe400078efcff */
[C---:B---3--:R-:W-:Y:S01]  /*18590*/  IADD3 R14, P6, PT, R23.reuse, R49, RZ ;  /* 0x00000031170e7210 */ /* 0x048fe20007fde0ff */
[----:B------:R3:W-:Y:S01]  /*185a0*/  @P2 STG.E.U8 desc[UR24][R12.64], R27 ;  /* 0x0000001b0c002986 */ /* 0x0007e2000c101118 */
[----:B0-----:R-:W-:Y:S01]  /*185b0*/  ISETP.LT.AND P2, PT, R2, UR4, !P0 ;  /* 0x0000000402007c0c */ /* 0x001fe2000c741270 */
[----:B------:R-:W0:Y:S01]  /*185c0*/  LDCU UR4, c[0x0][0x39c] ;  /* 0x00007380ff0477ac */ /* 0x000e220008000800 */
[----:B------:R-:W-:Y:S01]  /*185d0*/  LEA.HI.X.SX32 R15, R23, R50, 0x1, P6 ;  /* 0x00000032170f7211 */ /* 0x000fe200030f0eff */
[----:B------:R-:W-:Y:S01]  /*185e0*/  IMAD R23, R48, 0x2, R23 ;  /* 0x0000000230177824 */ /* 0x000fe200078e0217 */
[----:B------:R-:W-:-:S02]  /*185f0*/  PRMT R37, R40, 0x7770, RZ ;  /* 0x0000777028257816 */ /* 0x000fc400000000ff */
[----:B------:R-:W-:Y:S01]  /*18600*/  LOP3.LUT R2, R0, 0xca, RZ, 0xfc, !PT ;  /* 0x000000ca00027812 */ /* 0x000fe200078efcff */
[----:B------:R-:W-:Y:S02]  /*18610*/  IMAD R25, R48, 0x2, R23 ;  /* 0x0000000230197824 */ /* 0x000fe400078e0217 */
[----:B------:R5:W-:Y:S01]  /*18620*/  @P3 STG.E.U8 desc[UR24][R20.64], R37 ;  /* 0x0000002514003986 */ /* 0x000be2000c101118 */
[----:B----4-:R-:W-:Y:S01]  /*18630*/  ISETP.LT.AND P3, PT, R2, UR5, !P0 ;  /* 0x0000000502007c0c */ /* 0x010fe2000c761270 */
[----:B------:R-:W4:Y:S01]  /*18640*/  LDCU UR5, c[0x0][0x39c] ;  /* 0x00007380ff0577ac */ /* 0x000f220008000800 */
[----:B---3--:R-:W-:Y:S02]  /*18650*/  IADD3 R12, P6, PT, R23, R49, RZ ;  /* 0x00000031170c7210 */ /* 0x008fe40007fde0ff */
[----:B------:R-:W-:Y:S02]  /*18660*/  PRMT R51, R40, 0x7771, RZ ;  /* 0x0000777128337816 */ /* 0x000fe400000000ff */
[----:B------:R-:W-:-:S02]  /*18670*/  LOP3.LUT R2, R0, 0xcc, RZ, 0xfc, !PT ;  /* 0x000000cc00027812 */ /* 0x000fc400078efcff */
[----:B------:R-:W-:Y:S01]  /*18680*/  LEA.HI.X.SX32 R13, R23, R50, 0x1, P6 ;  /* 0x00000032170d7211 */ /* 0x000fe200030f0eff */
[----:B------:R3:W-:Y:S01]  /*18690*/  @P4 STG.E.U8 desc[UR24][R14.64], R51 ;  /* 0x000000330e004986 */ /* 0x0007e2000c101118 */
[----:B-----5:R-:W-:Y:S02]  /*186a0*/  IADD3 R20, P6, PT, R25, R49, RZ ;  /* 0x0000003119147210 */ /* 0x020fe40007fde0ff */
[----:B------:R-:W-:Y:S02]  /*186b0*/  PRMT R37, R40, 0x7772, RZ ;  /* 0x0000777228257816 */ /* 0x000fe400000000ff */
[----:B--2---:R-:W-:Y:S01]  /*186c0*/  ISETP.LT.AND P4, PT, R2, UR6, !P0 ;  /* 0x0000000602007c0c */ /* 0x004fe2000c781270 */
[----:B------:R-:W2:Y:S01]  /*186d0*/  LDCU UR6, c[0x0][0x39c] ;  /* 0x00007380ff0677ac */ /* 0x000ea20008000800 */
[----:B------:R-:W-:Y:S02]  /*186e0*/  LOP3.LUT R2, R0, 0xd0, RZ, 0xfc, !PT ;  /* 0x000000d000027812 */ /* 0x000fe400078efcff */
[----:B------:R-:W-:-:S02]  /*186f0*/  PRMT R39, R40, 0x7773, RZ ;  /* 0x0000777328277816 */ /* 0x000fc400000000ff */
[-C--:B------:R-:W-:Y:S01]  /*18700*/  LEA.HI.X.SX32 R21, R25, R50.reuse, 0x1, P6 ;  /* 0x0000003219157211 */ /* 0x080fe200030f0eff */
[----:B------:R-:W-:Y:S01]  /*18710*/  IMAD R25, R48, 0x2, R25 ;  /* 0x0000000230197824 */ /* 0x000fe200078e0219 */
[----:B------:R5:W-:Y:S01]  /*18720*/  @P5 STG.E.U8 desc[UR24][R12.64], R37 ;  /* 0x000000250c005986 */ /* 0x000be2000c101118 */
[----:B0-----:R-:W-:Y:S01]  /*18730*/  ISETP.LT.AND P5, PT, R2, UR4, !P0 ;  /* 0x0000000402007c0c */ /* 0x001fe2000c7a1270 */
[----:B------:R-:W0:Y:S01]  /*18740*/  LDCU UR4, c[0x0][0x39c] ;  /* 0x00007380ff0477ac */ /* 0x000e220008000800 */
[----:B------:R-:W-:Y:S01]  /*18750*/  IMAD R27, R48, 0x2, R25 ;  /* 0x00000002301b7824 */ /* 0x000fe200078e0219 */
[----:B------:R1:W-:Y:S01]  /*18760*/  @P1 STG.E.U8 desc[UR24][R20.64], R39 ;  /* 0x0000002714001986 */ /* 0x0003e2000c101118 */
[C---:B---3--:R-:W-:Y:S02]  /*18770*/  IADD3 R14, P1, PT, R25.reuse, R49, RZ ;  /* 0x00000031190e7210 */ /* 0x048fe40007f3e0ff */
[----:B------:R-:W-:Y:S02]  /*18780*/  LOP3.LUT R2, R0, 0xd2, RZ, 0xfc, !PT ;  /* 0x000000d200027812 */ /* 0x000fe400078efcff */
[----:B------:R-:W-:-:S02]  /*18790*/  LEA.HI.X.SX32 R15, R25, R50, 0x1, P1 ;  /* 0x00000032190f7211 */ /* 0x000fc400008f0eff */
[-C--:B------:R-:W-:Y:S02]  /*187a0*/  IADD3 R22, P6, PT, R27, R49.reuse, RZ ;  /* 0x000000311b167210 */ /* 0x080fe40007fde0ff */
[----:B----4-:R-:W-:Y:S01]  /*187b0*/  ISETP.LT.AND P1, PT, R2, UR5, !P0 ;  /* 0x0000000502007c0c */ /* 0x010fe2000c721270 */
[----:B------:R-:W3:Y:S01]  /*187c0*/  LDCU UR5, c[0x0][0x39c] ;  /* 0x00007380ff0577ac */ /* 0x000ee20008000800 */
[----:B-----5:R-:W-:Y:S02]  /*187d0*/  PRMT R37, R41, 0x7770, RZ ;  /* 0x0000777029257816 */ /* 0x020fe400000000ff */
[----:B------:R-:W-:Y:S01]  /*187e0*/  LEA.HI.X.SX32 R23, R27, R50, 0x1, P6 ;  /* 0x000000321b177211 */ /* 0x000fe200030f0eff */
[----:B------:R-:W-:Y:S01]  /*187f0*/  IMAD R27, R48, 0x2, R27 ;  /* 0x00000002301b7824 */ /* 0x000fe200078e021b */
[----:B-1----:R-:W-:Y:S01]  /*18800*/  PRMT R21, R41, 0x7771, RZ ;  /* 0x0000777129157816 */ /* 0x002fe200000000ff */
[----:B------:R-:W-:Y:S01]  /*18810*/  VIADD R13, R3, 0xce ;  /* 0x000000ce030d7836 */ /* 0x000fe20000000000 */
[----:B------:R1:W-:Y:S02]  /*18820*/  @P2 STG.E.U8 desc[UR24][R14.64], R37 ;  /* 0x000000250e002986 */ /* 0x0003e4000c101118 */
[----:B------:R-:W-:Y:S01]  /*18830*/  IADD3 R12, P2, PT, R27, R49, RZ ;  /* 0x000000311b0c7210 */ /* 0x000fe20007f5e0ff */
[C---:B------:R-:W-:Y:S01]  /*18840*/  IMAD R2, R13.reuse, R48, RZ ;  /* 0x000000300d027224 */ /* 0x040fe200078e02ff */
[----:B------:R4:W-:Y:S01]  /*18850*/  @P3 STG.E.U8 desc[UR24][R22.64], R21 ;  /* 0x0000001516003986 */ /* 0x0009e2000c101118 */
[----:B0-----:R-:W-:Y:S01]  /*18860*/  ISETP.LT.AND P3, PT, R13, UR4, !P0 ;  /* 0x000000040d007c0c */ /* 0x001fe2000c761270 */
[----:B------:R-:W0:Y:S01]  /*18870*/  LDCU UR4, c[0x0][0x39c] ;  /* 0x00007380ff0477ac */ /* 0x000e220008000800 */
[----:B------:R-:W-:-:S02]  /*18880*/  LEA.HI.X.SX32 R13, R27, R50, 0x1, P2 ;  /* 0x000000321b0d7211 */ /* 0x000fc400010f0eff */
[----:B------:R-:W-:Y:S01]  /*18890*/  PRMT R25, R41, 0x7772, RZ ;  /* 0x0000777229197816 */ /* 0x000fe200000000ff */
[----:B------:R-:W-:Y:S01]  /*188a0*/  IMAD R27, R48, 0x4, R27 ;  /* 0x00000004301b7824 */ /* 0x000fe200078e021b */
[C---:B------:R-:W-:Y:S02]  /*188b0*/  LOP3.LUT R20, R0.reuse, 0xd4, RZ, 0xfc, !PT ;  /* 0x000000d400147812 */ /* 0x040fe400078efcff */
[----:B-1----:R-:W-:Y:S02]  /*188c0*/  LOP3.LUT R15, R0, 0xd6, RZ, 0xfc, !PT ;  /* 0x000000d6000f7812 */ /* 0x002fe400078efcff */
[----:B------:R-:W-:Y:S01]  /*188d0*/  IADD3 R14, P6, PT, R2, R49, RZ ;  /* 0x00000031020e7210 */ /* 0x000fe20007fde0ff */
[----:B------:R1:W-:Y:S01]  /*188e0*/  @P4 STG.E.U8 desc[UR24][R12.64], R25 ;  /* 0x000000190c004986 */ /* 0x0003e2000c101118 */
[----:B---3--:R-:W-:Y:S01]  /*188f0*/  ISETP.LT.AND P4, PT, R15, UR5, !P0 ;  /* 0x000000050f007c0c */ /* 0x008fe2000c781270 */
[----:B----4-:R-:W-:Y:S01]  /*18900*/  IMAD R23, R48, 0x2, R27 ;  /* 0x0000000230177824 */ /* 0x010fe200078e021b */
[----:B--2---:R-:W-:Y:S01]  /*18910*/  ISETP.LT.AND P2, PT, R20, UR6, !P0 ;  /* 0x0000000614007c0c */ /* 0x004fe2000c741270 */
[----:B------:R-:W2:Y:S01]  /*18920*/  LDCU UR5, c[0x0][0x39c] ;  /* 0x00007380ff0577ac */ /* 0x000ea20008000800 */
[----:B------:R-:W-:-:S02]  /*18930*/  LEA.HI.X.SX32 R15, R2, R50, 0x1, P6 ;  /* 0x00000032020f7211 */ /* 0x000fc400030f0eff */
[----:B------:R-:W-:Y:S01]  /*18940*/  PRMT R41, R41, 0x7773, RZ ;  /* 0x0000777329297816 */ /* 0x000fe200000000ff */
[----:B------:R-:W3:Y:S01]  /*18950*/  LDCU UR6, c[0x0][0x39c] ;  /* 0x00007380ff0677ac */ /* 0x000ee20008000800 */
[CC--:B------:R-:W-:Y:S02]  /*18960*/  IADD3 R20, P6, PT, R27.reuse, R49.reuse, RZ ;  /* 0x000000311b147210 */ /* 0x0c0fe40007fde0ff */
[----:B------:R-:W-:Y:S01]  /*18970*/  LOP3.LUT R2, R0, 0xd8, RZ, 0xfc, !PT ;  /* 0x000000d800027812 */ /* 0x000fe200078efcff */
[----:B------:R4:W-:Y:S01]  /*18980*/  @P3 STG.E.U8 desc[UR24][R14.64], R41 ;  /* 0x000000290e003986 */ /* 0x0009e2000c101118 */
[----:B------:R-:W-:Y:S02]  /*18990*/  LEA.HI.X.SX32 R21, R27, R50, 0x1, P6 ;  /* 0x000000321b157211 */ /* 0x000fe400030f0eff */
[----:B-1----:R-:W-:Y:S02]  /*189a0*/  IADD3 R12, P6, PT, R23, R49, RZ ;  /* 0x00000031170c7210 */ /* 0x002fe40007fde0ff */
[----:B------:R-:W-:-:S02]  /*189b0*/  PRMT R27, R42, 0x7770, RZ ;  /* 0x000077702a1b7816 */ /* 0x000fc400000000ff */
[----:B------:R-:W-:Y:S01]  /*189c0*/  ISETP.LT.AND P3, PT, R2, UR7, !P0 ;  /* 0x0000000702007c0c */ /* 0x000fe2000c761270 */
[----:B------:R-:W-:Y:S02]  /*189d0*/  VIADD R51, R3, 0xde ;  /* 0x000000de03337836 */ /* 0x000fe40000000000 */
[----:B----4-:R-:W-:Y:S01]  /*189e0*/  IMAD R15, R48, 0x2, R23 ;  /* 0x00000002300f7824 */ /* 0x010fe200078e0217 */
[----:B------:R-:W-:Y:S01]  /*189f0*/  LEA.HI.X.SX32 R13, R23, R50, 0x1, P6 ;  /* 0x00000032170d7211 */ /* 0x000fe200030f0eff */
[----:B------:R1:W-:Y:S01]  /*18a00*/  @P5 STG.E.U8 desc[UR24][R20.64], R27 ;  /* 0x0000001b14005986 */ /* 0x0003e2000c101118 */
[----:B------:R-:W-:Y:S01]  /*18a10*/  LOP3.LUT R2, R0, 0xda, RZ, 0xfc, !PT ;  /* 0x000000da00027812 */ /* 0x000fe200078efcff */
[----:B------:R-:W4:Y:S01]  /*18a20*/  LDCU UR7, c[0x0][0x39c] ;  /* 0x00007380ff0777ac */ /* 0x000f220008000800 */
[----:B------:R-:W-:Y:S02]  /*18a30*/  IADD3 R22, P6, PT, R15, R49, RZ ;  /* 0x000000310f167210 */ /* 0x000fe40007fde0ff */
[----:B------:R-:W-:-:S02]  /*18a40*/  PRMT R25, R42, 0x7771, RZ ;  /* 0x000077712a197816 */ /* 0x000fc400000000ff */
[----:B0-----:R-:W-:Y:S01]  /*18a50*/  ISETP.LT.AND P5, PT, R2, UR4, !P0 ;  /* 0x0000000402007c0c */ /* 0x001fe2000c7a1270 */
[----:B------:R-:W0:Y:S01]  /*18a60*/  LDCU UR4, c[0x0][0x39c] ;  /* 0x00007380ff0477ac */ /* 0x000e220008000800 */
[----:B------:R-:W-:Y:S01]  /*18a70*/  LEA.HI.X.SX32 R23, R15, R50, 0x1, P6 ;  /* 0x000000320f177211 */ /* 0x000fe200030f0eff */
[----:B------:R-:W-:Y:S01]  /*18a80*/  IMAD R15, R48, 0x2, R15 ;  /* 0x00000002300f7824 */ /* 0x000fe200078e020f */
[----:B------:R-:W-:Y:S02]  /*18a90*/  PRMT R37, R42, 0x7772, RZ ;  /* 0x000077722a257816 */ /* 0x000fe400000000ff */
[----:B------:R-:W-:Y:S01]  /*18aa0*/  LOP3.LUT R2, R0, 0xdc, RZ, 0xfc, !PT ;  /* 0x000000dc00027812 */ /* 0x000fe200078efcff */
[----:B------:R5:W-:Y:S03]  /*18ab0*/  @P1 STG.E.U8 desc[UR24][R12.64], R25 ;  /* 0x000000190c001986 */ /* 0x000be6000c101118 */
[----:B--2---:R-:W-:Y:S01]  /*18ac0*/  ISETP.LT.AND P1, PT, R2, UR5, !P0 ;  /* 0x0000000502007c0c */ /* 0x004fe2000c721270 */
[----:B------:R2:W-:Y:S01]  /*18ad0*/  @P2 STG.E.U8 desc[UR24][R22.64], R37 ;  /* 0x0000002516002986 */ /* 0x0005e2000c101118 */
[----:B------:R-:W0:Y:S01]  /*18ae0*/  LDCU UR5, c[0x0][0x39c] ;  /* 0x00007380ff0577ac */ /* 0x000e220008000800 */
[----:B-1----:R-:W-:Y:S01]  /*18af0*/  IADD3 R20, P2, PT, R15, R49, RZ ;  /* 0x000000310f147210 */ /* 0x002fe20007f5e0ff */
[----:B------:R-:W-:-:S03]  /*18b00*/  IMAD R27, R48, 0x2, R15 ;  /* 0x00000002301b7824 */ /* 0x000fc600078e020f */
[----:B------:R-:W-:Y:S02]  /*18b10*/  LEA.HI.X.SX32 R21, R15, R50, 0x1, P2 ;  /* 0x000000320f157211 */ /* 0x000fe400010f0eff */
[----:B------:R-:W1:Y:S01]  /*18b20*/  LDS.128 R12, [R160] ;  /* 0x00000000a00c7984 */ /* 0x000e620000000c00 */
[----:B------:R-:W-:Y:S02]  /*18b30*/  LOP3.LUT R2, R0, 0xe0, RZ, 0xfc, !PT ;  /* 0x000000e000027812 */ /* 0x000fe400078efcff */
[----:B------:R-:W-:Y:S01]  /*18b40*/  IADD3 R24, P2, PT, R27, R49, RZ ;  /* 0x000000311b187210 */ /* 0x000fe20007f5e0ff */
[----:B------:R-:W1:Y:S01]  /*18b50*/  LDS.128 R160, [R160+0x800] ;  /* 0x00080000a0a07984 */ /* 0x000e620000000c00 */
[----:B---3--:R-:W-:Y:S01]  /*18b60*/  ISETP.LT.AND P6, PT, R2, UR6, !P0 ;  /* 0x0000000602007c0c */ /* 0x008fe2000c7c1270 */
[----:B------:R-:W3:Y:S01]  /*18b70*/  LDCU UR6, c[0x0][0x39c] ;  /* 0x00007380ff0677ac */ /* 0x000ee20008000800 */
[----:B------:R-:W-:Y:S02]  /*18b80*/  LOP3.LUT R2, R0, 0xe2, RZ, 0xfc, !PT ;  /* 0x000000e200027812 */ /* 0x000fe400078efcff */
[----:B------:R-:W-:-:S02]  /*18b90*/  PRMT R41, R42, 0x7773, RZ ;  /* 0x000077732a297816 */ /* 0x000fc400000000ff */
[----:B------:R-:W-:Y:S02]  /*18ba0*/  PRMT R39, R43, 0x7770, RZ ;  /* 0x000077702b277816 */ /* 0x000fe400000000ff */
[----:B-----5:R-:W-:Y:S01]  /*18bb0*/  LEA.HI.X.SX32 R25, R27, R50, 0x1, P2 ;  /* 0x000000321b197211 */ /* 0x020fe200010f0eff */
[----:B------:R-:W-:Y:S01]  /*18bc0*/  IMAD R27, R48, 0x2, R27 ;  /* 0x00000002301b7824 */ /* 0x000fe200078e021b */
[----:B0-----:R-:W-:Y:S01]  /*18bd0*/  ISETP.LT.AND P2, PT, R2, UR5, !P0 ;  /* 0x0000000502007c0c */ /* 0x001fe2000c741270 */
[----:B------:R0:W-:Y:S01]  /*18be0*/  @P4 STG.E.U8 desc[UR24][R20.64], R41 ;  /* 0x0000002914004986 */ /* 0x0001e2000c101118 */
[----:B------:R-:W5:Y:S01]  /*18bf0*/  LDCU UR5, c[0x0][0x39c] ;  /* 0x00007380ff0577ac */ /* 0x000f620008000800 */
[----:B--2---:R-:W-:Y:S02]  /*18c00*/  IMAD R37, R48, 0x2, R27 ;  /* 0x0000000230257824 */ /* 0x004fe400078e021b */
[----:B------:R2:W-:Y:S01]  /*18c10*/  @P3 STG.E.U8 desc[UR24][R24.64], R39 ;  /* 0x0000002718003986 */ /* 0x0005e2000c101118 */
[----:B------:R-:W-:Y:S01]  /*18c20*/  IADD3 R22, P3, PT, R27, R49, RZ ;  /* 0x000000311b167210 */ /* 0x000fe20007f7e0ff */
[----:B------:R-:W-:-:S03]  /*18c30*/  IMAD R2, R51, R48, RZ ;  /* 0x0000003033027224 */ /* 0x000fc600078e02ff */
[-C--:B------:R-:W-:Y:S02]  /*18c40*/  LEA.HI.X.SX32 R23, R27, R50.reuse, 0x1, P3 ;  /* 0x000000321b177211 */ /* 0x080fe400018f0eff */
[----:B------:R-:W-:Y:S02]  /*18c50*/  PRMT R27, R43, 0x7771, RZ ;  /* 0x000077712b1b7816 */ /* 0x000fe400000000ff */
[----:B0-----:R-:W-:Y:S02]  /*18c60*/  IADD3 R20, P4, PT, R37, R49, RZ ;  /* 0x0000003125147210 */ /* 0x001fe40007f9e0ff */
[----:B------:R-:W-:Y:S01]  /*18c70*/  ISETP.LT.AND P3, PT, R51, UR4, !P0 ;  /* 0x0000000433007c0c */ /* 0x000fe2000c761270 */
[----:B------:R-:W0:Y:S01]  /*18c80*/  LDCU UR4, c[0x0][0x39c] ;  /* 0x00007380ff0477ac */ /* 0x000e220008000800 */
[----:B------:R-:W-:Y:S01]  /*18c90*/  LOP3.LUT R26, R0, 0xe4, RZ, 0xfc, !PT ;  /* 0x000000e4001a7812 */ /* 0x000fe200078efcff */
[----:B------:R0:W-:Y:S01]  /*18ca0*/  @P5 STG.E.U8 desc[UR24][R22.64], R27 ;  /* 0x0000001b16005986 */ /* 0x0001e2000c101118 */
[----:B------:R-:W-:-:S02]  /*18cb0*/  LEA.HI.X.SX32 R21, R37, R50, 0x1, P4 ;  /* 0x0000003225157211 */ /* 0x000fc400020f0eff */
[C---:B--2---:R-:W-:Y:S02]  /*18cc0*/  PRMT R39, R43.reuse, 0x7773, RZ ;  /* 0x000077732b277816 */ /* 0x044fe400000000ff */
[-C--:B------:R-:W-:Y:S02]  /*18cd0*/  IADD3 R24, P4, PT, R2, R49.reuse, RZ ;  /* 0x0000003102187210 */ /* 0x080fe40007f9e0ff */
[----:B------:R-:W-:Y:S02]  /*18ce0*/  PRMT R43, R43, 0x7772, RZ ;  /* 0x000077722b2b7816 */ /* 0x000fe400000000ff */
[----:B---3--:R-:W-:Y:S01]  /*18cf0*/  ISETP.LT.AND P5, PT, R26, UR6, !P0 ;  /* 0x000000061a007c0c */ /* 0x008fe2000c7a1270 */
[----:B------:R-:W2:Y:S01]  /*18d00*/  LDCU UR6, c[0x0][0x39c] ;  /* 0x00007380ff0677ac */ /* 0x000ea20008000800 */
[----:B------:R-:W-:Y:S01]  /*18d10*/  LOP3.LUT R26, R0, 0xe6, RZ, 0xfc, !PT ;  /* 0x000000e6001a7812 */ /* 0x000fe200078efcff */
[----:B------:R3:W-:Y:S01]  /*18d20*/  @P1 STG.E.U8 desc[UR24][R20.64], R43 ;  /* 0x0000002b14001986 */ /* 0x0007e2000c101118 */
[----:B------:R-:W-:Y:S01]  /*18d30*/  LEA.HI.X.SX32 R25, R2, R50, 0x1, P4 ;  /* 0x0000003202197211 */ /* 0x000fe200020f0eff */
[----:B------:R-:W-:Y:S01]  /*18d40*/  IMAD R37, R48, 0x4, R37 ;  /* 0x0000000430257824 */ /* 0x000fe200078e0225 */
[----:B-----5:R-:W-:Y:S01]  /*18d50*/  ISETP.LT.AND P1, PT, R26, UR5, !P0 ;  /* 0x000000051a007c0c */ /* 0x020fe2000c721270 */
[----:B------:R-:W5:Y:S02]  /*18d60*/  LDCU UR5, c[0x0][0x39c] ;  /* 0x00007380ff0577ac */ /* 0x000f640008000800 */
[----:B------:R2:W-:Y:S01]  /*18d70*/  @P3 STG.E.U8 desc[UR24][R24.64], R39 ;  /* 0x0000002718003986 */ /* 0x0005e2000c101118 */
[----:B0-----:R-:W-:Y:S01]  /*18d80*/  IMAD R27, R48, 0x2, R37 ;  /* 0x00000002301b7824 */ /* 0x001fe200078e0225 */
[----:B------:R-:W-:-:S02]  /*18d90*/  IADD3 R22, P3, PT, R37, R49, RZ ;  /* 0x0000003125167210 */ /* 0x000fc40007f7e0ff */
[----:B------:R-:W-:Y:S02]  /*18da0*/  LOP3.LUT R2, R0, 0xe8, RZ, 0xfc, !PT ;  /* 0x000000e800027812 */ /* 0x000fe400078efcff */
[-C--:B------:R-:W-:Y:S02]  /*18db0*/  LEA.HI.X.SX32 R23, R37, R50.reuse, 0x1, P3 ;  /* 0x0000003225177211 */ /* 0x080fe400018f0eff */
[----:B-1----:R-:W-:Y:S02]  /*18dc0*/  PRMT R41, R12, 0x7770, RZ ;  /* 0x000077700c297816 */ /* 0x002fe400000000ff */
[C---:B---3--:R-:W-:Y:S02]  /*18dd0*/  IADD3 R20, P4, PT, R27.reuse, R49, RZ ;  /* 0x000000311b147210 */ /* 0x048fe40007f9e0ff */
[----:B------:R-:W-:Y:S01]  /*18de0*/  ISETP.LT.AND P3, PT, R2, UR4, !P0 ;  /* 0x0000000402007c0c */ /* 0x000fe2000c761270 */
[----:B------:R0:W-:Y:S01]  /*18df0*/  @P6 STG.E.U8 desc[UR24][R22.64], R41 ;  /* 0x0000002916006986 */ /* 0x0001e2000c101118 */
[----:B------:R-:W-:Y:S01]  /*18e00*/  LOP3.LUT R2, R0, 0xea, RZ, 0xfc, !PT ;  /* 0x000000ea00027812 */ /* 0x000fe200078efcff */
[----:B------:R-:W1:Y:S01]  /*18e10*/  LDCU UR4, c[0x0][0x39c] ;  /* 0x00007380ff0477ac */ /* 0x000e620008000800 */
[----:B------:R-:W-:Y:S01]  /*18e20*/  LEA.HI.X.SX32 R21, R27, R50, 0x1, P4 ;  /* 0x000000321b157211 */ /* 0x000fe200020f0eff */
[----:B------:R-:W-:Y:S01]  /*18e30*/  IMAD R27, R48, 0x2, R27 ;  /* 0x00000002301b7824 */ /* 0x000fe200078e021b */
[----:B------:R-:W-:-:S02]  /*18e40*/  PRMT R43, R12, 0x7771, RZ ;  /* 0x000077710c2b7816 */ /* 0x000fc400000000ff */
[----:B--2---:R-:W-:Y:S01]  /*18e50*/  ISETP.LT.AND P6, PT, R2, UR6, !P0 ;  /* 0x0000000602007c0c */ /* 0x004fe2000c7c1270 */
[----:B------:R-:W-:Y:S01]  /*18e60*/  IMAD R37, R48, 0x2, R27 ;  /* 0x0000000230257824 */ /* 0x000fe200078e021b */
[----:B------:R-:W-:Y:S01]  /*18e70*/  LOP3.LUT R2, R0, 0xec, RZ, 0xfc, !PT ;  /* 0x000000ec00027812 */ /* 0x000fe200078efcff */
[----:B------:R2:W-:Y:S01]  /*18e80*/  @P2 STG.E.U8 desc[UR24][R20.64], R43 ;  /* 0x0000002b14002986 */ /* 0x0005e2000c101118 */
[CC--:B------:R-:W-:Y:S01]  /*18e90*/  IADD3 R24, P4, PT, R27.reuse, R49.reuse, RZ ;  /* 0x000000311b187210 */ /* 0x0c0fe20007f9e0ff */
[----:B------:R-:W3:Y:S01]  /*18ea0*/  LDCU UR6, c[0x0][0x39c] ;  /* 0x00007380ff0677ac */ /* 0x000ee20008000800 */
[----:B-----5:R-:W-:Y:S01]  /*18eb0*/  ISETP.LT.AND P2, PT, R2, UR5, !P0 ;  /* 0x0000000502007c0c */ /* 0x020fe2000c741270 */
[----:B------:R-:W5:Y:S01]  /*18ec0*/  LDCU UR5, c[0x0][0x39c] ;  /* 0x00007380ff0577ac */ /* 0x000f620008000800 */
        /* <DEDUP_REMOVED lines=8> */
[----:B-1----:R-:W-:Y:S01]  /*18f50*/  ISETP.LT.AND P4, PT, R2, UR4, !P0 ;  /* 0x0000000402007c0c */ /* 0x002fe2000c781270 */
[----:B------:R-:W1:Y:S01]  /*18f60*/  LDCU UR4, c[0x0][0x39c] ;  /* 0x00007380ff0477ac */ /* 0x000e620008000800 */
[----:B------:R-:W-:Y:S01]  /*18f70*/  IMAD R27, R48, 0x2, R37 ;  /* 0x00000002301b7824 */ /* 0x000fe200078e0225 */
[----:B------:R3:W-:Y:S01]  /*18f80*/  @P1 STG.E.U8 desc[UR24][R22.64], R39 ;  /* 0x0000002716001986 */ /* 0x0007e2000c101118 */
[----:B--2---:R-:W-:-:S02]  /*18f90*/  IADD3 R20, P1, PT, R37, R49, RZ ;  /* 0x0000003125147210 */ /* 0x004fc40007f3e0ff */
[----:B------:R-:W-:Y:S02]  /*18fa0*/  LOP3.LUT R2, R0, 0xf2, RZ, 0xfc, !PT ;  /* 0x000000f200027812 */ /* 0x000fe400078efcff */
[-C--:B------:R-:W-:Y:S02]  /*18fb0*/  LEA.HI.X.SX32 R21, R37, R50.reuse, 0x1, P1 ;  /* 0x0000003225157211 */ /* 0x080fe400008f0eff */
[----:B-----5:R-:W-:Y:S01]  /*18fc0*/  ISETP.LT.AND P1, PT, R2, UR5, !P0 ;  /* 0x0000000502007c0c */ /* 0x020fe2000c721270 */
[----:B------:R-:W2:Y:S01]  /*18fd0*/  LDCU UR5, c[0x0][0x39c] ;  /* 0x00007380ff0577ac */ /* 0x000ea20008000800 */
[----:B0-----:R-:W-:Y:S02]  /*18fe0*/  IADD3 R24, P5, PT, R27, R49, RZ ;  /* 0x000000311b187210 */ /* 0x001fe40007fbe0ff */
[----:B------:R-:W-:Y:S02]  /*18ff0*/  PRMT R37, R13, 0x7770, RZ ;  /* 0x000077700d257816 */ /* 0x000fe400000000ff */
[----:B------:R-:W-:Y:S01]  /*19000*/  LEA.HI.X.SX32 R25, R27, R50, 0x1, P5 ;  /* 0x000000321b197211 */ /* 0x000fe200028f0eff */
[----:B------:R-:W-:Y:S01]  /*19010*/  IMAD R27, R48, 0x2, R27 ;  /* 0x00000002301b7824 */ /* 0x000fe200078e021b */
[----:B---3--:R-:W-:Y:S01]  /*19020*/  PRMT R39, R13, 0x7771, RZ ;  /* 0x000077710d277816 */ /* 0x008fe200000000ff */
[----:B------:R-:W-:Y:S01]  /*19030*/  VIADD R23, R3, 0xee ;  /* 0x000000ee03177836 */ /* 0x000fe20000000000 */
[----:B------:R0:W-:Y:S01]  /*19040*/  @P3 STG.E.U8 desc[UR24][R20.64], R37 ;  /* 0x0000002514003986 */ /* 0x0001e2000c101118 */
[----:B------:R-:W-:-:S02]  /*19050*/  LOP3.LUT R12, R0, 0xf4, RZ, 0xfc, !PT ;  /* 0x000000f4000c7812 */ /* 0x000fc400078efcff */
[-C--:B------:R-:W-:Y:S01]  /*19060*/  IADD3 R22, P3, PT, R27, R49.reuse, RZ ;  /* 0x000000311b167210 */ /* 0x080fe20007f7e0ff */
[C---:B------:R-:W-:Y:S01]  /*19070*/  IMAD R2, R23.reuse, R48, RZ ;  /* 0x0000003017027224 */ /* 0x040fe200078e02ff */
[----:B------:R3:W-:Y:S01]  /*19080*/  @P6 STG.E.U8 desc[UR24][R24.64], R39 ;  /* 0x0000002718006986 */ /* 0x0007e2000c101118 */
[----:B-1----:R-:W-:Y:S01]  /*19090*/  ISETP.LT.AND P6, PT, R23, UR4, !P0 ;  /* 0x0000000417007c0c */ /* 0x002fe2000c7c1270 */
[----:B------:R-:W1:Y:S01]  /*190a0*/  LDCU UR4, c[0x0][0x39c] ;  /* 0x00007380ff0477ac */ /* 0x000e620008000800 */
[----:B------:R-:W-:Y:S01]  /*190b0*/  LEA.HI.X.SX32 R23, R27, R50, 0x1, P3 ;  /* 0x000000321b177211 */ /* 0x000fe200018f0eff */
[----:B------:R-:W-:Y:S01]  /*190c0*/  IMAD R27, R48, 0x4, R27 ;  /* 0x00000004301b7824 */ /* 0x000fe200078e021b */
[----:B------:R-:W-:Y:S01]  /*190d0*/  ISETP.LT.AND P3, PT, R12, UR6, !P0 ;  /* 0x000000060c007c0c */ /* 0x000fe2000c761270 */
[----:B------:R-:W5:Y:S01]  /*190e0*/  LDCU UR6, c[0x0][0x39c] ;  /* 0x00007380ff0677ac */ /* 0x000f620008000800 */
[----:B0-----:R-:W-:Y:S02]  /*190f0*/  PRMT R37, R13, 0x7772, RZ ;  /* 0x000077720d257816 */ /* 0x001fe400000000ff */
[----:B------:R-:W-:-:S02]  /*19100*/  IADD3 R20, P5, PT, R2, R49, RZ ;  /* 0x0000003102147210 */ /* 0x000fc40007fbe0ff */
[----:B------:R-:W-:Y:S01]  /*19110*/  LOP3.LUT R12, R0, 0xf6, RZ, 0xfc, !PT ;  /* 0x000000f6000c7812 */ /* 0x000fe200078efcff */
[----:B------:R0:W-:Y:S01]  /*19120*/  @P2 STG.E.U8 desc[UR24][R22.64], R37 ;  /* 0x0000002516002986 */ /* 0x0001e2000c101118 */
[-C--:B------:R-:W-:Y:S02]  /*19130*/  LEA.HI.X.SX32 R21, R2, R50.reuse, 0x1, P5 ;  /* 0x0000003202157211 */ /* 0x080fe400028f0eff */
[----:B--2---:R-:W-:Y:S01]  /*19140*/  ISETP.LT.AND P5, PT, R12, UR5, !P0 ;  /* 0x000000050c007c0c */ /* 0x004fe2000c7a1270 */
[----:B------:R-:W2:Y:S01]  /*19150*/  LDCU UR5, c[0x0][0x39c] ;  /* 0x00007380ff0577ac */ /* 0x000ea20008000800 */
[----:B------:R-:W-:Y:S02]  /*19160*/  IADD3 R12, P2, PT, R27, R49, RZ ;  /* 0x000000311b0c7210 */ /* 0x000fe40007f5e0ff */
[----:B---3--:R-:W-:Y:S02]  /*19170*/  PRMT R25, R13, 0x7773, RZ ;  /* 0x000077730d197816 */ /* 0x008fe400000000ff */
[----:B------:R-:W-:Y:S01]  /*19180*/  LEA.HI.X.SX32 R13, R27, R50, 0x1, P2 ;  /* 0x000000321b0d7211 */ /* 0x000fe200010f0eff */
[----:B------:R-:W-:-:S02]  /*19190*/  IMAD R27, R48, 0x2, R27 ;  /* 0x00000002301b7824 */ /* 0x000fc400078e021b */
[----:B------:R3:W-:Y:S01]  /*191a0*/  @P6 STG.E.U8 desc[UR24][R20.64], R25 ;  /* 0x0000001914006986 */ /* 0x0007e2000c101118 */
[----:B0-----:R-:W-:Y:S02]  /*191b0*/  PRMT R37, R14, 0x7770, RZ ;  /* 0x000077700e257816 */ /* 0x001fe400000000ff */
[----:B------:R-:W-:-:S03]  /*191c0*/  LOP3.LUT R2, R0, 0xf8, RZ, 0xfc, !PT ;  /* 0x000000f800027812 */ /* 0x000fc600078efcff */
[----:B------:R0:W-:Y:S01]  /*191d0*/  @P4 STG.E.U8 desc[UR24][R12.64], R37 ;  /* 0x000000250c004986 */ /* 0x0001e2000c101118 */
[----:B-1----:R-:W-:Y:S01]  /*191e0*/  ISETP.LT.AND P2, PT, R2, UR4, !P0 ;  /* 0x0000000402007c0c */ /* 0x002fe2000c741270 */
[----:B------:R-:W1:Y:S01]  /*191f0*/  LDCU UR4, c[0x0][0x39c] ;  /* 0x00007380ff0477ac */ /* 0x000e620008000800 */
[----:B---3--:R-:W-:Y:S01]  /*19200*/  IMAD R25, R48, 0x2, R27 ;  /* 0x0000000230197824 */ /* 0x008fe200078e021b */
[-C--:B------:R-:W-:Y:S02]  /*19210*/  IADD3 R22, P4, PT, R27, R49.reuse, RZ ;  /* 0x000000311b167210 */ /* 0x080fe40007f9e0ff */
[----:B------:R-:W-:Y:S02]  /*19220*/  LOP3.LUT R2, R0, 0xfa, RZ, 0xfc, !PT ;  /* 0x000000fa00027812 */ /* 0x000fe400078efcff */
[----:B------:R-:W-:Y:S02]  /*19230*/  IADD3 R20, P6, PT, R25, R49, RZ ;  /* 0x0000003119147210 */ /* 0x000fe40007fde0ff */
[----:B------:R-:W-:-:S02]  /*19240*/  LEA.HI.X.SX32 R23, R27, R50, 0x1, P4 ;  /* 0x000000321b177211 */ /* 0x000fc400020f0eff */
[----:B------:R-:W-:Y:S01]  /*19250*/  LEA.HI.X.SX32 R21, R25, R50, 0x1, P6 ;  /* 0x0000003219157211 */ /* 0x000fe200030f0eff */
[----:B------:R-:W-:Y:S01]  /*19260*/  IMAD R25, R48, 0x2, R25 ;  /* 0x0000000230197824 */ /* 0x000fe200078e0219 */
[----:B--2---:R-:W-:Y:S01]  /*19270*/  ISETP.LT.AND P4, PT, R2, UR5, !P0 ;  /* 0x0000000502007c0c */ /* 0x004fe2000c781270 */
[----:B------:R-:W2:Y:S01]  /*19280*/  LDCU UR5, c[0x0][0x39c] ;  /* 0x00007380ff0577ac */ /* 0x000ea20008000800 */
[----:B------:R-:W-:Y:S01]  /*19290*/  PRMT R39, R14, 0x7771, RZ ;  /* 0x000077710e277816 */ /* 0x000fe200000000ff */
[----:B------:R-:W-:Y:S01]  /*192a0*/  IMAD R27, R48, 0x2, R25 ;  /* 0x00000002301b7824 */ /* 0x000fe200078e0219 */
[----:B------:R-:W-:Y:S02]  /*192b0*/  LOP3.LUT R2, R0, 0xfc, RZ, 0xfc, !PT ;  /* 0x000000fc00027812 */ /* 0x000fe400078efcff */
[----:B0-----:R-:W-:Y:S01]  /*192c0*/  IADD3 R12, P6, PT, R25, R49, RZ ;  /* 0x00000031190c7210 */ /* 0x001fe20007fde0ff */
[----:B------:R0:W-:Y:S01]  /*192d0*/  @P1 STG.E.U8 desc[UR24][R22.64], R39 ;  /* 0x0000002716001986 */ /* 0x0001e2000c101118 */
[----:B------:R-:W-:-:S02]  /*192e0*/  PRMT R37, R14, 0x7772, RZ ;  /* 0x000077720e257816 */ /* 0x000fc400000000ff */
[----:B-----5:R-:W-:Y:S01]  /*192f0*/  ISETP.LT.AND P1, PT, R2, UR6, !P0 ;  /* 0x0000000602007c0c */ /* 0x020fe2000c721270 */
[----:B------:R-:W3:Y:S01]  /*19300*/  LDCU UR6, c[0x0][0x39c] ;  /* 0x00007380ff0677ac */ /* 0x000ee20008000800 */
[-C--:B------:R-:W-:Y:S02]  /*19310*/  LEA.HI.X.SX32 R13, R25, R50.reuse, 0x1, P6 ;  /* 0x00000032190d7211 */ /* 0x080fe400030f0eff */
[----:B------:R-:W-:Y:S01]  /*19320*/  LOP3.LUT R2, R0, 0x100, RZ, 0xfc, !PT ;  /* 0x0000010000027812 */ /* 0x000fe200078efcff */
[----:B------:R5:W-:Y:S01]  /*19330*/  @P3 STG.E.U8 desc[UR24][R20.64], R37 ;  /* 0x0000002514003986 */ /* 0x000be2000c101118 */
[-C--:B0-----:R-:W-:Y:S02]  /*19340*/  IADD3 R22, P6, PT, R27, R49.reuse, RZ ;  /* 0x000000311b167210 */ /* 0x081fe40007fde0ff */
[----:B------:R-:W-:Y:S02]  /*19350*/  PRMT R39, R14, 0x7773, RZ ;  /* 0x000077730e277816 */ /* 0x000fe400000000ff */
[----:B----4-:R-:W-:Y:S01]  /*19360*/  ISETP.LT.AND P3, PT, R2, UR7, !P0 ;  /* 0x0000000702007c0c */ /* 0x010fe2000c761270 */
[----:B------:R-:W-:Y:S01]  /*19370*/  VIADD R41, R3, 0xfe ;  /* 0x000000fe03297836 */ /* 0x000fe20000000000 */
[----:B------:R-:W-:Y:S01]  /*19380*/  LEA.HI.X.SX32 R23, R27, R50, 0x1, P6 ;  /* 0x000000321b177211 */ /* 0x000fe200030f0eff */
[----:B------:R-:W-:Y:S01]  /*19390*/  IMAD R27, R48, 0x2, R27 ;  /* 0x00000002301b7824 */ /* 0x000fe200078e021b */
[----:B-----5:R-:W-:Y:S01]  /*193a0*/  PRMT R37, R15, 0x7770, RZ ;  /* 0x000077700f257816 */ /* 0x020fe200000000ff */
[----:B------:R0:W-:Y:S01]  /*193b0*/  @P5 STG.E.U8 desc[UR24][R12.64], R39 ;  /* 0x000000270c005986 */ /* 0x0001e2000c101118 */
[----:B------:R-:W-:Y:S01]  /*193c0*/  LOP3.LUT R2, R0, 0x102, RZ, 0xfc, !PT ;  /* 0x0000010200027812 */ /* 0x000fe200078efcff */
[----:B------:R-:W4:Y:S02]  /*193d0*/  LDCU UR7, c[0x0][0x39c] ;  /* 0x00007380ff0777ac */ /* 0x000f240008000800 */
[----:B------:R5:W-:Y:S01]  /*193e0*/  @P2 STG.E.U8 desc[UR24][R22.64], R37 ;  /* 0x0000002516002986 */ /* 0x000be2000c101118 */
[----:B--2---:R-:W-:Y:S01]  /*193f0*/  ISETP.LT.AND P5, PT, R2, UR5, !P0 ;  /* 0x0000000502007c0c */ /* 0x004fe2000c7a1270 */
[----:B------:R-:W2:Y:S01]  /*19400*/  LDCU UR5, c[0x0][0x39c] ;  /* 0x00007380ff0577ac */ /* 0x000ea20008000800 */
[----:B------:R-:W-:Y:S01]  /*19410*/  IADD3 R20, P2, PT, R27, R49, RZ ;  /* 0x000000311b147210 */ /* 0x000fe20007f5e0ff */
[----:B------:R-:W-:-:S03]  /*19420*/  IMAD R25, R48, 0x2, R27 ;  /* 0x0000000230197824 */ /* 0x000fc600078e021b */
[----:B------:R-:W-:Y:S02]  /*19430*/  LEA.HI.X.SX32 R21, R27, R50, 0x1, P2 ;  /* 0x000000321b157211 */ /* 0x000fe400010f0eff */
[----:B------:R-:W-:Y:S01]  /*19440*/  PRMT R27, R15, 0x7771, RZ ;  /* 0x000077710f1b7816 */ /* 0x000fe200000000ff */
[----:B------:R-:W-:Y:S01]  /*19450*/  IMAD R2, R41, R48, RZ ;  /* 0x0000003029027224 */ /* 0x000fe200078e02ff */
[----:B------:R-:W-:Y:S02]  /*19460*/  LOP3.LUT R14, R0, 0x104, RZ, 0xfc, !PT ;  /* 0x00000104000e7812 */ /* 0x000fe400078efcff */
[----:B0-----:R-:W-:Y:S02]  /*19470*/  IADD3 R12, P6, PT, R25, R49, RZ ;  /* 0x00000031190c7210 */ /* 0x001fe40007fde0ff */
[----:B-1----:R-:W-:Y:S01]  /*19480*/  ISETP.LT.AND P2, PT, R41, UR4, !P0 ;  /* 0x0000000429007c0c */ /* 0x002fe2000c741270 */
[----:B------:R-:W0:Y:S01]  /*19490*/  LDCU UR4, c[0x0][0x39c] ;  /* 0x00007380ff0477ac */ /* 0x000e220008000800 */
[----:B------:R1:W-:Y:S01]  /*194a0*/  @P4 STG.E.U8 desc[UR24][R20.64], R27 ;  /* 0x0000001b14004986 */ /* 0x0003e2000c101118 */
[----:B---3--:R-:W-:-:S02]  /*194b0*/  ISETP.LT.AND P4, PT, R14, UR6, !P0 ;  /* 0x000000060e007c0c */ /* 0x008fc4000c781270 */
[-C--:B------:R-:W-:Y:S01]  /*194c0*/  LEA.HI.X.SX32 R13, R25, R50.reuse, 0x1, P6 ;  /* 0x00000032190d7211 */ /* 0x080fe200030f0eff */
[----:B------:R-:W3:Y:S01]  /*194d0*/  LDCU UR6, c[0x0][0x39c] ;  /* 0x00007380ff0677ac */ /* 0x000ee20008000800 */
[-C--:B------:R-:W-:Y:S02]  /*194e0*/  IADD3 R14, P6, PT, R2, R49.reuse, RZ ;  /* 0x00000031020e7210 */ /* 0x080fe40007fde0ff */
[C---:B------:R-:W-:Y:S02]  /*194f0*/  PRMT R39, R15.reuse, 0x7772, RZ ;  /* 0x000077720f277816 */ /* 0x040fe400000000ff */
[----:B-----5:R-:W-:Y:S02]  /*19500*/  LOP3.LUT R22, R0, 0x106, RZ, 0xfc, !PT ;  /* 0x0000010600167812 */ /* 0x020fe400078efcff */
[----:B------:R-:W-:Y:S01]  /*19510*/  PRMT R37, R15, 0x7773, RZ ;  /* 0x000077730f257816 */ /* 0x000fe200000000ff */
[----:B------:R5:W-:Y:S01]  /*19520*/  @P1 STG.E.U8 desc[UR24][R12.64], R39 ;  /* 0x000000270c001986 */ /* 0x000be2000c101118 */
[----:B------:R-:W-:Y:S01]  /*19530*/  LEA.HI.X.SX32 R15, R2, R50, 0x1, P6 ;  /* 0x00000032020f7211 */ /* 0x000fe200030f0eff */
[----:B------:R-:W-:Y:S01]  /*19540*/  IMAD R25, R48, 0x4, R25 ;  /* 0x0000000430197824 */ /* 0x000fe200078e0219 */
[----:B--2---:R-:W-:Y:S01]  /*19550*/  ISETP.LT.AND P1, PT, R22, UR5, !P0 ;  /* 0x0000000516007c0c */ /* 0x004fe2000c721270 */
[----:B------:R-:W2:Y:S02]  /*19560*/  LDCU UR5, c[0x0][0x39c] ;  /* 0x00007380ff0577ac */ /* 0x000ea40008000800 */
[----:B------:R0:W-:Y:S01]  /*19570*/  @P2 STG.E.U8 desc[UR24][R14.64], R37 ;  /* 0x000000250e002986 */ /* 0x0001e2000c101118 */
[----:B------:R-:W-:Y:S01]  /*19580*/  IMAD R23, R48, 0x2, R25 ;  /* 0x0000000230177824 */ /* 0x000fe200078e0219 */
[----:B-1----:R-:W-:-:S02]  /*19590*/  IADD3 R20, P2, PT, R25, R49, RZ ;  /* 0x0000003119147210 */ /* 0x002fc40007f5e0ff */
[----:B------:R-:W-:Y:S02]  /*195a0*/  LOP3.LUT R2, R0, 0x108, RZ, 0xfc, !PT ;  /* 0x0000010800027812 */ /* 0x000fe400078efcff */
[-C--:B------:R-:W-:Y:S02]  /*195b0*/  LEA.HI.X.SX32 R21, R25, R50.reuse, 0x1, P2 ;  /* 0x0000003219157211 */ /* 0x080fe400010f0eff */
[----:B------:R-:W-:Y:S02]  /*195c0*/  PRMT R27, R4, 0x7770, RZ ;  /* 0x00007770041b7816 */ /* 0x000fe400000000ff */
[C---:B-----5:R-:W-:Y:S02]  /*195d0*/  IADD3 R12, P6, PT, R23.reuse, R49, RZ ;  /* 0x00000031170c7210 */ /* 0x060fe40007fde0ff */
[----:B0-----:R-:W-:Y:S01]  /*195e0*/  ISETP.LT.AND P2, PT, R2, UR4, !P0 ;  /* 0x0000000402007c0c */ /* 0x001fe2000c741270 */
[----:B------:R0:W-:Y:S01]  /*195f0*/  @P3 STG.E.U8 desc[UR24][R20.64], R27 ;  /* 0x0000001b14003986 */ /* 0x0001e2000c101118 */
[----:B------:R-:W-:Y:S01]  /*19600*/  LOP3.LUT R2, R0, 0x10a, RZ, 0xfc, !PT ;  /* 0x0000010a00027812 */ /* 0x000fe200078efcff */
[----:B------:R-:W1:Y:S01]  /*19610*/  LDCU UR4, c[0x0][0x39c] ;  /* 0x00007380ff0477ac */ /* 0x000e620008000800 */
        /* <DEDUP_REMOVED lines=9> */
[----:B--2---:R-:W-:Y:S01]  /*196b0*/  ISETP.LT.AND P5, PT, R2, UR5, !P0 ;  /* 0x0000000502007c0c */ /* 0x004fe2000c7a1270 */
[----:B------:R-:W2:Y:S01]  /*196c0*/  LDCU UR5, c[0x0][0x39c] ;  /* 0x00007380ff0577ac */ /* 0x000ea20008000800 */
        /* <DEDUP_REMOVED lines=12> */
[----:B---3--:R-:W-:-:S02]  /*19790*/  IADD3 R12, P1, PT, R25, R49, RZ ;  /* 0x00000031190c7210 */ /* 0x008fc40007f3e0ff */
[----:B------:R-:W-:Y:S02]  /*197a0*/  LOP3.LUT R2, R0, 0x112, RZ, 0xfc, !PT ;  /* 0x0000011200027812 */ /* 0x000fe400078efcff */
[-C--:B------:R-:W-:Y:S02]  /*197b0*/  LEA.HI.X.SX32 R13, R25, R50.reuse, 0x1, P1 ;  /* 0x00000032190d7211 */ /* 0x080fe400008f0eff */
[----:B--2---:R-:W-:Y:S01]  /*197c0*/  ISETP.LT.AND P1, PT, R2, UR5, !P0 ;  /* 0x0000000502007c0c */ /* 0x004fe2000c721270 */
[----:B------:R-:W2:Y:S01]  /*197d0*/  LDCU UR5, c[0x0][0x39c] ;  /* 0x00007380ff0577ac */ /* 0x000ea20008000800 */
[----:B0-----:R-:W-:Y:S02]  /*197e0*/  IADD3 R14, P6, PT, R23, R49, RZ ;  /* 0x00000031170e7210 */ /* 0x001fe40007fde0ff */
[----:B------:R-:W-:Y:S02]  /*197f0*/  PRMT R25, R5, 0x7770, RZ ;  /* 0x0000777005197816 */ /* 0x000fe400000000ff */
[----:B------:R-:W-:Y:S01]  /*19800*/  LEA.HI.X.SX32 R15, R23, R50, 0x1, P6 ;  /* 0x00000032170f7211 */ /* 0x000fe200030f0eff */
[----:B------:R-:W-:Y:S01]  /*19810*/  IMAD R23, R48, 0x2, R23 ;  /* 0x0000000230177824 */ /* 0x000fe200078e0217 */
[----:B----4-:R-:W-:Y:S01]  /*19820*/  PRMT R27, R5, 0x7771, RZ ;  /* 0x00007771051b7816 */ /* 0x010fe200000000ff */
        /* <DEDUP_REMOVED lines=10> */
[----:B-----5:R-:W-:Y:S01]  /*198d0*/  ISETP.LT.AND P2, PT, R4, UR6, !P0 ;  /* 0x0000000604007c0c */ /* 0x020fe2000c741270 */
[----:B------:R-:W4:Y:S01]  /*198e0*/  LDCU UR6, c[0x0][0x39c] ;  /* 0x00007380ff0677ac */ /* 0x000f220008000800 */
        /* <DEDUP_REMOVED lines=10> */
[----:B------:R-:W-:Y:S01]  /*19990*/  IMAD R23, R48, 0x2, R23 ;  /* 0x0000000230177824 */ /* 0x000fe200078e0217 */
[----:B0-----:R-:W-:-:S02]  /*199a0*/  PRMT R25, R6, 0x7770, RZ ;  /* 0x0000777006197816 */ /* 0x001fc400000000ff */
[----:B------:R-:W-:Y:S01]  /*199b0*/  LOP3.LUT R2, R0, 0x118, RZ, 0xfc, !PT ;  /* 0x0000011800027812 */ /* 0x000fe200078efcff */
[----:B------:R-:W-:Y:S01]  /*199c0*/  IMAD R21, R48, 0x2, R23 ;  /* 0x0000000230157824 */ /* 0x000fe200078e0217 */
[----:B------:R0:W-:Y:S02]  /*199d0*/  @P3 STG.E.U8 desc[UR24][R12.64], R27 ;  /* 0x0000001b0c003986 */ /* 0x0001e4000c101118 */
[----:B-1----:R-:W-:Y:S01]  /*199e0*/  ISETP.LT.AND P3, PT, R2, UR4, !P0 ;  /* 0x0000000402007c0c */ /* 0x002fe2000c761270 */
[----:B------:R-:W1:Y:S01]  /*199f0*/  LDCU UR4, c[0x0][0x39c] ;  /* 0x00007380ff0477ac */ /* 0x000e620008000800 */
[----:B------:R3:W-:Y:S01]  /*19a00*/  @P4 STG.E.U8 desc[UR24][R4.64], R25 ;  /* 0x0000001904004986 */ /* 0x0007e2000c101118 */
[C---:B------:R-:W-:Y:S02]  /*19a10*/  IADD3 R14, P4, PT, R23.reuse, R49, RZ ;  /* 0x00000031170e7210 */ /* 0x040fe40007f9e0ff */
[----:B------:R-:W-:Y:S02]  /*19a20*/  LOP3.LUT R2, R0, 0x11a, RZ, 0xfc, !PT ;  /* 0x0000011a00027812 */ /* 0x000fe400078efcff */
[----:B------:R-:W-:-:S02]  /*19a30*/  LEA.HI.X.SX32 R15, R23, R50, 0x1, P4 ;  /* 0x00000032170f7211 */ /* 0x000fc400020f0eff */
        /* <DEDUP_REMOVED lines=8> */
[----:B---3--:R-:W-:Y:S01]  /*19ac0*/  IADD3 R4, P6, PT, R21, R49, RZ ;  /* 0x0000003115047210 */ /* 0x008fe20007fde0ff */
[----:B------:R2:W-:Y:S01]  /*19ad0*/  @P1 STG.E.U8 desc[UR24][R14.64], R27 ;  /* 0x0000001b0e001986 */ /* 0x0005e2000c101118 */
[----:B------:R-:W-:-:S02]  /*19ae0*/  PRMT R25, R6, 0x7772, RZ ;  /* 0x0000777206197816 */ /* 0x000fc400000000ff */
[----:B----4-:R-:W-:Y:S01]  /*19af0*/  ISETP.LT.AND P1, PT, R2, UR6, !P0 ;  /* 0x0000000602007c0c */ /* 0x010fe2000c721270 */
[----:B------:R-:W3:Y:S01]  /*19b00*/  LDCU UR6, c[0x0][0x39c] ;  /* 0x00007380ff0677ac */ /* 0x000ee20008000800 */
[----:B------:R-:W-:Y:S02]  /*19b10*/  LOP3.LUT R2, R0, 0x120, RZ, 0xfc, !PT ;  /* 0x0000012000027812 */ /* 0x000fe400078efcff */
[-C--:B------:R-:W-:Y:S01]  /*19b20*/  LEA.HI.X.SX32 R5, R21, R50.reuse, 0x1, P6 ;  /* 0x0000003215057211 */ /* 0x080fe200030f0eff */
[----:B------:R4:W-:Y:S01]  /*19b30*/  @P2 STG.E.U8 desc[UR24][R12.64], R25 ;  /* 0x000000190c002986 */ /* 0x0009e2000c101118 */
[----:B------:R-:W-:Y:S02]  /*19b40*/  PRMT R37, R6, 0x7773, RZ ;  /* 0x0000777306257816 */ /* 0x000fe400000000ff */
[----:B--2---:R-:W-:Y:S02]  /*19b50*/  IADD3 R14, P6, PT, R23, R49, RZ ;  /* 0x00000031170e7210 */ /* 0x004fe40007fde0ff */
[----:B------:R-:W-:Y:S01]  /*19b60*/  ISETP.LT.AND P2, PT, R2, UR7, !P0 ;  /* 0x0000000702007c0c */ /* 0x000fe2000c741270 */
[----:B------:R2:W-:Y:S01]  /*19b70*/  @P5 STG.E.U8 desc[UR24][R4.64], R37 ;  /* 0x0000002504005986 */ /* 0x0005e2000c101118 */
[----:B------:R-:W-:Y:S01]  /*19b80*/  LOP3.LUT R2, R0, 0x122, RZ, 0xfc, !PT ;  /* 0x0000012200027812 */ /* 0x000fe200078efcff */
[----:B------:R-:W-:Y:S01]  /*19b90*/  VIADD R39, R3, 0x11e ;  /* 0x0000011e03277836 */ /* 0x000fe20000000000 */
[----:B------:R-:W-:Y:S01]  /*19ba0*/  LEA.HI.X.SX32 R15, R23, R50, 0x1, P6 ;  /* 0x00000032170f7211 */ /* 0x000fe200030f0eff */
[----:B------:R-:W-:Y:S01]  /*19bb0*/  IMAD R23, R48, 0x2, R23 ;  /* 0x0000000230177824 */ /* 0x000fe200078e0217 */
[----:B----4-:R-:W-:Y:S01]  /*19bc0*/  PRMT R25, R7, 0x7770, RZ ;  /* 0x0000777007197816 */ /* 0x010fe200000000ff */
[----:B------:R-:W4:Y:S01]  /*19bd0*/  LDCU UR7, c[0x0][0x39c] ;  /* 0x00007380ff0777ac */ /* 0x000f220008000800 */
[----:B0-----:R-:W-:Y:S01]  /*19be0*/  ISETP.LT.AND P5, PT, R2, UR5, !P0 ;  /* 0x0000000502007c0c */ /* 0x001fe2000c7a1270 */
[----:B------:R-:W-:-:S02]  /*19bf0*/  IMAD R21, R48, 0x2, R23 ;  /* 0x0000000230157824 */ /* 0x000fc400078e0217 */
[----:B------:R0:W-:Y:S01]  /*19c00*/  @P3 STG.E.U8 desc[UR24][R14.64], R25 ;  /* 0x000000190e003986 */ /* 0x0001e2000c101118 */
[----:B------:R-:W5:Y:S01]  /*19c10*/  LDCU UR5, c[0x0][0x39c] ;  /* 0x00007380ff0577ac */ /* 0x000f620008000800 */
[-C--:B------:R-:W-:Y:S02]  /*19c20*/  IADD3 R12, P3, PT, R23, R49.reuse, RZ ;  /* 0x00000031170c7210 */ /* 0x080fe40007f7e0ff */
[----:B------:R-:W-:Y:S02]  /*19c30*/  PRMT R27, R7, 0x7771, RZ ;  /* 0x00007771071b7816 */ /* 0x000fe400000000ff */
[----:B------:R-:W-:Y:S01]  /*19c40*/  LEA.HI.X.SX32 R13, R23, R50, 0x1, P3 ;  /* 0x00000032170d7211 */ /* 0x000fe200018f0eff */
[----:B------:R-:W-:Y:S01]  /*19c50*/  IMAD R2, R39, R48, RZ ;  /* 0x0000003027027224 */ /* 0x000fe200078e02ff */
[----:B------:R-:W-:Y:S02]  /*19c60*/  LOP3.LUT R6, R0, 0x124, RZ, 0xfc, !PT ;  /* 0x0000012400067812 */ /* 0x000fe400078efcff */
[----:B--2---:R-:W-:-:S02]  /*19c70*/  IADD3 R4, P6, PT, R21, R49, RZ ;  /* 0x0000003115047210 */ /* 0x004fc40007fde0ff */
[----:B-1----:R-:W-:Y:S01]  /*19c80*/  ISETP.LT.AND P3, PT, R39, UR4, !P0 ;  /* 0x0000000427007c0c */ /* 0x002fe2000c761270 */
[----:B------:R-:W1:Y:S01]  /*19c90*/  LDCU UR4, c[0x0][0x39c] ;  /* 0x00007380ff0477ac */ /* 0x000e620008000800 */
[----:B------:R2:W-:Y:S01]  /*19ca0*/  @P4 STG.E.U8 desc[UR24][R12.64], R27 ;  /* 0x0000001b0c004986 */ /* 0x0005e2000c101118 */
[----:B---3--:R-:W-:Y:S02]  /*19cb0*/  ISETP.LT.AND P4, PT, R6, UR6, !P0 ;  /* 0x0000000606007c0c */ /* 0x008fe4000c781270 */
[----:B------:R-:W-:Y:S01]  /*19cc0*/  LEA.HI.X.SX32 R5, R21, R50, 0x1, P6 ;  /* 0x0000003215057211 */ /* 0x000fe200030f0eff */
[----:B------:R-:W3:Y:S01]  /*19cd0*/  LDCU UR6, c[0x0][0x39c] ;  /* 0x00007380ff0677ac */ /* 0x000ee20008000800 */
[----:B------:R-:W-:Y:S02]  /*19ce0*/  IADD3 R6, P6, PT, R2, R49, RZ ;  /* 0x0000003102067210 */ /* 0x000fe40007fde0ff */
[----:B0-----:R-:W-:Y:S02]  /*19cf0*/  PRMT R25, R7, 0x7772, RZ ;  /* 0x0000777207197816 */ /* 0x001fe400000000ff */
[----:B------:R-:W-:-:S02]  /*19d00*/  LOP3.LUT R14, R0, 0x126, RZ, 0xfc, !PT ;  /* 0x00000126000e7812 */ /* 0x000fc400078efcff */
[----:B------:R-:W-:Y:S01]  /*19d10*/  PRMT R23, R7, 0x7773, RZ ;  /* 0x0000777307177816 */ /* 0x000fe200000000ff */
[----:B------:R0:W-:Y:S01]  /*19d20*/  @P1 STG.E.U8 desc[UR24][R4.64], R25 ;  /* 0x0000001904001986 */ /* 0x0001e2000c101118 */
[----:B------:R-:W-:Y:S01]  /*19d30*/  LEA.HI.X.SX32 R7, R2, R50, 0x1, P6 ;  /* 0x0000003202077211 */ /* 0x000fe200030f0eff */
[----:B------:R-:W-:Y:S01]  /*19d40*/  IMAD R21, R48, 0x4, R21 ;  /* 0x0000000430157824 */ /* 0x000fe200078e0215 */
[----:B-----5:R-:W-:Y:S01]  /*19d50*/  ISETP.LT.AND P1, PT, R14, UR5, !P0 ;  /* 0x000000050e007c0c */ /* 0x020fe2000c721270 */
[----:B------:R-:W5:Y:S02]  /*19d60*/  LDCU UR5, c[0x0][0x39c] ;  /* 0x00007380ff0577ac */ /* 0x000f640008000800 */
[----:B------:R1:W-:Y:S01]  /*19d70*/  @P3 STG.E.U8 desc[UR24][R6.64], R23 ;  /* 0x0000001706003986 */ /* 0x0003e2000c101118 */
[----:B------:R-:W-:Y:S01]  /*19d80*/  IMAD R15, R48, 0x2, R21 ;  /* 0x00000002300f7824 */ /* 0x000fe200078e0215 */
[----:B--2---:R-:W-:Y:S02]  /*19d90*/  IADD3 R12, P3, PT, R21, R49, RZ ;  /* 0x00000031150c7210 */ /* 0x004fe40007f7e0ff */
[----:B------:R-:W-:-:S02]  /*19da0*/  LOP3.LUT R2, R0, 0x128, RZ, 0xfc, !PT ;  /* 0x0000012800027812 */ /* 0x000fc400078efcff */
[-C--:B------:R-:W-:Y:S02]  /*19db0*/  LEA.HI.X.SX32 R13, R21, R50.reuse, 0x1, P3 ;  /* 0x00000032150d7211 */ /* 0x080fe400018f0eff */
[----:B------:R-:W-:Y:S02]  /*19dc0*/  PRMT R37, R28, 0x7770, RZ ;  /* 0x000077701c257816 */ /* 0x000fe400000000ff */
[C---:B0-----:R-:W-:Y:S02]  /*19dd0*/  IADD3 R4, P6, PT, R15.reuse, R49, RZ ;  /* 0x000000310f047210 */ /* 0x041fe40007fde0ff */
[----:B-1----:R-:W-:Y:S01]  /*19de0*/  ISETP.LT.AND P3, PT, R2, UR4, !P0 ;  /* 0x0000000402007c0c */ /* 0x002fe2000c761270 */
        /* <DEDUP_REMOVED lines=36> */
[----:B------:R0:W-:Y:S01]  /*1a030*/  @P3 STG.E.U8 desc[UR24][R4.64], R21 ;  /* 0x0000001504003986 */ /* 0x0001e2000c101118 */
[----:B------:R-:W-:-:S03]  /*1a040*/  VIADD R13, R3, 0x12e ;  /* 0x0000012e030d7836 */ /* 0x000fc60000000000 */
[----:B------:R3:W-:Y:S01]  /*1a050*/  @P2 STG.E.U8 desc[UR24][R6.64], R23 ;  /* 0x0000001706002986 */ /* 0x0007e2000c101118 */
[-C--:B------:R-:W-:Y:S01]  /*1a060*/  IADD3 R12, P2, PT, R15, R49.reuse, RZ ;  /* 0x000000310f0c7210 */ /* 0x080fe20007f5e0ff */
[C---:B------:R-:W-:Y:S01]  /*1a070*/  IMAD R2, R13.reuse, R48, RZ ;  /* 0x000000300d027224 */ /* 0x040fe200078e02ff */
[----:B-1----:R-:W-:Y:S01]  /*1a080*/  ISETP.LT.AND P3, PT, R13, UR4, !P0 ;  /* 0x000000040d007c0c */ /* 0x002fe2000c761270 */
[----:B------:R-:W1:Y:S01]  /*1a090*/  LDCU UR4, c[0x0][0x39c] ;  /* 0x00007380ff0477ac */ /* 0x000e620008000800 */
        /* <DEDUP_REMOVED lines=20> */
[----:B-1----:R-:W-:Y:S01]  /*1a1e0*/  ISETP.LT.AND P3, PT, R2, UR4, !P0 ;  /* 0x0000000402007c0c */ /* 0x002fe2000c761270 */
[----:B------:R-:W1:Y:S01]  /*1a1f0*/  LDCU UR4, c[0x0][0x39c] ;  /* 0x00007380ff0477ac */ /* 0x000e620008000800 */
        /* <DEDUP_REMOVED lines=20> */
[----:B----4-:R-:W-:Y:S01]  /*1a340*/  ISETP.LT.AND P2, PT, R2, UR7, !P0 ;  /* 0x0000000702007c0c */ /* 0x010fe2000c741270 */
[----:B------:R-:W-:Y:S01]  /*1a350*/  VIADD R27, R3, 0x13e ;  /* 0x0000013e031b7836 */ /* 0x000fe20000000000 */
[----:B--2---:R-:W-:Y:S01]  /*1a360*/  IADD3 R12, P6, PT, R15, R49, RZ ;  /* 0x000000310f0c7210 */ /* 0x004fe20007fde0ff */
[----:B------:R-:W2:Y:S01]  /*1a370*/  LDCU UR7, c[0x0][0x39c] ;  /* 0x00007380ff0777ac */ /* 0x000ea20008000800 */
        /* <DEDUP_REMOVED lines=15> */
[----:B-1----:R-:W-:Y:S01]  /*1a470*/  ISETP.LT.AND P3, PT, R27, UR4, !P0 ;  /* 0x000000041b007c0c */ /* 0x002fe2000c761270 */
[----:B------:R-:W1:Y:S01]  /*1a480*/  LDCU UR4, c[0x0][0x39c] ;  /* 0x00007380ff0477ac */ /* 0x000e620008000800 */
        /* <DEDUP_REMOVED lines=21> */
[----:B-1----:R-:W-:Y:S01]  /*1a5e0*/  ISETP.LT.AND P3, PT, R2, UR4, !P0 ;  /* 0x0000000402007c0c */ /* 0x002fe2000c761270 */
        /* <DEDUP_REMOVED lines=15> */
[----:B-1----:R-:W-:-:S02]  /*1a6e0*/  IADD3 R4, P6, PT, R21, R49, RZ ;  /* 0x0000003115047210 */ /* 0x002fc40007fde0ff */
        /* <DEDUP_REMOVED lines=13> */
[----:B-----5:R-:W-:Y:S01]  /*1a7c0*/  ISETP.LT.AND P1, PT, R2, UR5, !P0 ;  /* 0x0000000502007c0c */ /* 0x020fe2000c721270 */
[----:B------:R-:W3:Y:S01]  /*1a7d0*/  LDCU UR5, c[0x0][0x39c] ;  /* 0x00007380ff0577ac */ /* 0x000ee20008000800 */
[----:B-1----:R-:W-:Y:S02]  /*1a7e0*/  IADD3 R12, P6, PT, R15, R49, RZ ;  /* 0x000000310f0c7210 */ /* 0x002fe40007fde0ff */
        /* <DEDUP_REMOVED lines=15> */
[----:B-1----:R-:W-:Y:S01]  /*1a8e0*/  LOP3.LUT R12, R0, 0x156, RZ, 0xfc, !PT ;  /* 0x00000156000c7812 */ /* 0x002fe200078efcff */
[----:B------:R0:W-:Y:S01]  /*1a8f0*/  @P5 STG.E.U8 desc[UR24][R4.64], R21 ;  /* 0x0000001504005986 */ /* 0x0001e2000c101118 */
[----:B------:R-:W-:-:S02]  /*1a900*/  LEA.HI.X.SX32 R7, R2, R50, 0x1, P6 ;  /* 0x0000003202077211 */ /* 0x000fc400030f0eff */
[----:B---3--:R-:W-:Y:S01]  /*1a910*/  ISETP.LT.AND P5, PT, R12, UR5, !P0 ;  /* 0x000000050c007c0c */ /* 0x008fe2000c7a1270 */
[----:B------:R-:W1:Y:S01]  /*1a920*/  LDCU UR5, c[0x0][0x39c] ;  /* 0x00007380ff0577ac */ /* 0x000e620008000800 */
        /* <DEDUP_REMOVED lines=33> */
[----:B--2---:R-:W-:Y:S01]  /*1ab40*/  ISETP.LT.AND P2, PT, R2, UR7, !P0 ;  /* 0x0000000702007c0c */ /* 0x004fe2000c741270 */
[----:B------:R-:W-:Y:S01]  /*1ab50*/  VIADD R27, R3, 0x15e ;  /* 0x0000015e031b7836 */ /* 0x000fe20000000000 */
[----:B-1----:R-:W-:Y:S01]  /*1ab60*/  IADD3 R4, P6, PT, R15, R49, RZ ;  /* 0x000000310f047210 */ /* 0x002fe20007fde0ff */
        /* <DEDUP_REMOVED lines=71> */
[----:B--2---:R-:W-:Y:S02]  /*1afe0*/  IADD3 R4, P6, PT, R15, R49, RZ ;  /* 0x000000310f047210 */ /* 0x004fe40007fde0ff */
        /* <DEDUP_REMOVED lines=15> */
[----:B--2---:R-:W-:Y:S01]  /*1b0e0*/  LOP3.LUT R4, R0, 0x176, RZ, 0xfc, !PT ;  /* 0x0000017600047812 */ /* 0x004fe200078efcff */
[----:B------:R0:W-:Y:S01]  /*1b0f0*/  @P5 STG.E.U8 desc[UR24][R6.64], R21 ;  /* 0x0000001506005986 */ /* 0x0001e2000c101118 */
[----:B------:R-:W-:-:S02]  /*1b100*/  LEA.HI.X.SX32 R13, R2, R50, 0x1, P6 ;  /* 0x00000032020d7211 */ /* 0x000fc400030f0eff */
[----:B---3--:R-:W-:Y:S01]  /*1b110*/  ISETP.LT.AND P5, PT, R4, UR5, !P0 ;  /* 0x0000000504007c0c */ /* 0x008fe2000c7a1270 */
        /* <DEDUP_REMOVED lines=129> */
[----:B------:R-:W-:Y:S02]  /*1b930*/  IADD3 R6, P6, PT, R15, R49, RZ ;  /* 0x000000310f067210 */ /* 0x000fe40007fde0ff */
[----:B------:R-:W-:Y:S02]  /*1b940*/  LOP3.LUT R8, R0, 0x194, RZ, 0xfc, !PT ;  /* 0x0000019400087812 */ /* 0x000fe400078efcff */
[----:B------:R-:W-:Y:S02]  /*1b950*/  PRMT R23, R9, 0x7773, RZ ;  /* 0x0000777309177816 */ /* 0x000fe400000000ff */
[----:B------:R-:W-:Y:S01]  /*1b960*/  LEA.HI.X.SX32 R7, R15, R50, 0x1, P6 ;  /* 0x000000320f077211 */ /* 0x000fe200030f0eff */
[----:B------:R-:W-:Y:S01]  /*1b970*/  IMAD R15, R48, 0x2, R15 ;  /* 0x00000002300f7824 */ /* 0x000fe200078e020f */
[----:B0-----:R-:W-:-:S02]  /*1b980*/  PRMT R21, R10, 0x7770, RZ ;  /* 0x000077700a157816 */ /* 0x001fc400000000ff */
[----:B------:R-:W-:Y:S01]  /*1b990*/  ISETP.LT.AND P2, PT, R8, UR6, !P0 ;  /* 0x0000000608007c0c */ /* 0x000fe2000c741270 */
[----:B------:R-:W0:Y:S01]  /*1b9a0*/  LDCU UR6, c[0x0][0x39c] ;  /* 0x00007380ff0677ac */ /* 0x000e220008000800 */
[----:B------:R-:W-:Y:S01]  /*1b9b0*/  LOP3.LUT R2, R0, 0x198, RZ, 0xfc, !PT ;  /* 0x0000019800027812 */ /* 0x000fe200078efcff */
[----:B------:R3:W-:Y:S01]  /*1b9c0*/  @P3 STG.E.U8 desc[UR24][R4.64], R23 ;  /* 0x0000001704003986 */ /* 0x0007e2000c101118 */
[----:B------:R-:W-:Y:S02]  /*1b9d0*/  IMAD R13, R48, 0x2, R15 ;  /* 0x00000002300d7824 */ /* 0x000fe400078e020f */
[----:B----4-:R-:W-:Y:S01]  /*1b9e0*/  ISETP.LT.AND P3, PT, R2, UR4, !P0 ;  /* 0x0000000402007c0c */ /* 0x010fe2000c761270 */
[----:B------:R4:W-:Y:S01]  /*1b9f0*/  @P4 STG.E.U8 desc[UR24][R6.64], R21 ;  /* 0x0000001506004986 */ /* 0x0009e2000c101118 */
[----:B------:R-:W-:Y:S01]  /*1ba00*/  IADD3 R8, P4, PT, R15, R49, RZ ;  /* 0x000000310f087210 */ /* 0x000fe20007f9e0ff */
[----:B------:R-:W5:Y:S01]  /*1ba10*/  LDCU UR4, c[0x0][0x39c] ;  /* 0x00007380ff0477ac */ /* 0x000f620008000800 */
[----:B------:R-:W-:-:S02]  /*1ba20*/  LOP3.LUT R2, R0, 0x19a, RZ, 0xfc, !PT ;  /* 0x0000019a00027812 */ /* 0x000fc400078efcff */
[-C--:B------:R-:W-:Y:S02]  /*1ba30*/  LEA.HI.X.SX32 R9, R15, R50.reuse, 0x1, P4 ;  /* 0x000000320f097211 */ /* 0x080fe400020f0eff */
[CC--:B---3--:R-:W-:Y:S02]  /*1ba40*/  IADD3 R4, P6, PT, R13.reuse, R49.reuse, RZ ;  /* 0x000000310d047210 */ /* 0x0c8fe40007fde0ff */
[----:B--2---:R-:W-:Y:S01]  /*1ba50*/  ISETP.LT.AND P4, PT, R2, UR5, !P0 ;  /* 0x0000000502007c0c */ /* 0x004fe2000c781270 */
[----:B------:R-:W2:Y:S01]  /*1ba60*/  LDCU UR5, c[0x0][0x39c] ;  /* 0x00007380ff0577ac */ /* 0x000ea20008000800 */
[----:B------:R-:W-:Y:S01]  /*1ba70*/  LEA.HI.X.SX32 R5, R13, R50, 0x1, P6 ;  /* 0x000000320d057211 */ /* 0x000fe200030f0eff */
[----:B------:R-:W-:Y:S01]  /*1ba80*/  IMAD R13, R48, 0x2, R13 ;  /* 0x00000002300d7824 */ /* 0x000fe200078e020d */
[----:B------:R-:W-:Y:S02]  /*1ba90*/  PRMT R23, R10, 0x7771, RZ ;  /* 0x000077710a177816 */ /* 0x000fe400000000ff */
[----:B------:R-:W-:Y:S01]  /*1baa0*/  LOP3.LUT R2, R0, 0x19c, RZ, 0xfc, !PT ;  /* 0x0000019c00027812 */ /* 0x000fe200078efcff */
[----:B------:R-:W-:Y:S01]  /*1bab0*/  IMAD R15, R48, 0x2, R13 ;  /* 0x00000002300f7824 */ /* 0x000fe200078e020d */
[----:B----4-:R-:W-:Y:S01]  /*1bac0*/  PRMT R21, R10, 0x7772, RZ ;  /* 0x000077720a157816 */ /* 0x010fe200000000ff */
[----:B------:R3:W-:Y:S01]  /*1bad0*/  @P1 STG.E.U8 desc[UR24][R8.64], R23 ;  /* 0x0000001708001986 */ /* 0x0007e2000c101118 */
[----:B------:R-:W-:-:S02]  /*1bae0*/  IADD3 R6, P6, PT, R13, R49, RZ ;  /* 0x000000310d067210 */ /* 0x000fc40007fde0ff */
[----:B0-----:R-:W-:Y:S01]  /*1baf0*/  ISETP.LT.AND P1, PT, R2, UR6, !P0 ;  /* 0x0000000602007c0c */ /* 0x001fe2000c721270 */
[----:B------:R0:W-:Y:S01]  /*1bb00*/  @P2 STG.E.U8 desc[UR24][R4.64], R21 ;  /* 0x0000001504002986 */ /* 0x0001e2000c101118 */
[----:B------:R-:W-:Y:S01]  /*1bb10*/  LOP3.LUT R2, R0, 0x1a0, RZ, 0xfc, !PT ;  /* 0x000001a000027812 */ /* 0x000fe200078efcff */
[----:B------:R-:W4:Y:S01]  /*1bb20*/  LDCU UR6, c[0x0][0x39c] ;  /* 0x00007380ff0677ac */ /* 0x000f220008000800 */
[----:B------:R-:W-:Y:S02]  /*1bb30*/  LEA.HI.X.SX32 R7, R13, R50, 0x1, P6 ;  /* 0x000000320d077211 */ /* 0x000fe400030f0eff */
[----:B------:R-:W-:Y:S02]  /*1bb40*/  PRMT R25, R10, 0x7773, RZ ;  /* 0x000077730a197816 */ /* 0x000fe400000000ff */
[----:B-1----:R-:W-:Y:S01]  /*1bb50*/  ISETP.LT.AND P2, PT, R2, UR7, !P0 ;  /* 0x0000000702007c0c */ /* 0x002fe2000c741270 */
[----:B------:R-:W-:Y:S01]  /*1bb60*/  VIADD R27, R3, 0x19e ;  /* 0x0000019e031b7836 */ /* 0x000fe20000000000 */
[----:B---3--:R-:W-:Y:S01]  /*1bb70*/  IADD3 R8, P6, PT, R15, R49, RZ ;  /* 0x000000310f087210 */ /* 0x008fe20007fde0ff */
[----:B------:R1:W-:Y:S01]  /*1bb80*/  @P5 STG.E.U8 desc[UR24][R6.64], R25 ;  /* 0x0000001906005986 */ /* 0x0003e2000c101118 */
[----:B------:R-:W-:Y:S01]  /*1bb90*/  LOP3.LUT R2, R0, 0x1a2, RZ, 0xfc, !PT ;  /* 0x000001a200027812 */ /* 0x000fe200078efcff */
[----:B------:R-:W3:Y:S01]  /*1bba0*/  LDCU UR7, c[0x0][0x39c] ;  /* 0x00007380ff0777ac */ /* 0x000ee20008000800 */
[----:B0-----:R-:W-:-:S02]  /*1bbb0*/  PRMT R21, R11, 0x7770, RZ ;  /* 0x000077700b157816 */ /* 0x001fc400000000ff */
[----:B------:R-:W-:Y:S01]  /*1bbc0*/  LEA.HI.X.SX32 R9, R15, R50, 0x1, P6 ;  /* 0x000000320f097211 */ /* 0x000fe200030f0eff */
[----:B------:R-:W-:Y:S01]  /*1bbd0*/  IMAD R15, R48, 0x2, R15 ;  /* 0x00000002300f7824 */ /* 0x000fe200078e020f */
[----:B--2---:R-:W-:Y:S01]  /*1bbe0*/  ISETP.LT.AND P5, PT, R2, UR5, !P0 ;  /* 0x0000000502007c0c */ /* 0x004fe2000c7a1270 */
[----:B------:R-:W0:Y:S02]  /*1bbf0*/  LDCU UR5, c[0x0][0x39c] ;  /* 0x00007380ff0577ac */ /* 0x000e240008000800 */
[----:B------:R2:W-:Y:S01]  /*1bc00*/  @P3 STG.E.U8 desc[UR24][R8.64], R21 ;  /* 0x0000001508003986 */ /* 0x0005e2000c101118 */
[----:B------:R-:W-:Y:S01]  /*1bc10*/  IMAD R13, R48, 0x2, R15 ;  /* 0x00000002300d7824 */ /* 0x000fe200078e020f */
[----:B------:R-:W-:Y:S01]  /*1bc20*/  IADD3 R4, P3, PT, R15, R49, RZ ;  /* 0x000000310f047210 */ /* 0x000fe20007f7e0ff */
[----:B------:R-:W-:Y:S01]  /*1bc30*/  IMAD R2, R27, R48, RZ ;  /* 0x000000301b027224 */ /* 0x000fe200078e02ff */
[----:B------:R-:W-:Y:S02]  /*1bc40*/  PRMT R23, R11, 0x7771, RZ ;  /* 0x000077710b177816 */ /* 0x000fe400000000ff */
[----:B------:R-:W-:-:S02]  /*1bc50*/  LEA.HI.X.SX32 R5, R15, R50, 0x1, P3 ;  /* 0x000000320f057211 */ /* 0x000fc400018f0eff */
[-C--:B-1----:R-:W-:Y:S02]  /*1bc60*/  IADD3 R6, P6, PT, R13, R49.reuse, RZ ;  /* 0x000000310d067210 */ /* 0x082fe40007fde0ff */
[----:B-----5:R-:W-:Y:S01]  /*1bc70*/  ISETP.LT.AND P3, PT, R27, UR4, !P0 ;  /* 0x000000041b007c0c */ /* 0x020fe2000c761270 */
[----:B------:R-:W1:Y:S01]  /*1bc80*/  LDCU UR4, c[0x0][0x39c] ;  /* 0x00007380ff0477ac */ /* 0x000e620008000800 */
[----:B------:R-:W-:Y:S01]  /*1bc90*/  LOP3.LUT R10, R0, 0x1a4, RZ, 0xfc, !PT ;  /* 0x000001a4000a7812 */ /* 0x000fe200078efcff */
[----:B------:R5:W-:Y:S01]  /*1bca0*/  @P4 STG.E.U8 desc[UR24][R4.64], R23 ;  /* 0x0000001704004986 */ /* 0x000be2000c101118 */
[----:B------:R-:W-:Y:S02]  /*1bcb0*/  LEA.HI.X.SX32 R7, R13, R50, 0x1, P6 ;  /* 0x000000320d077211 */ /* 0x000fe400030f0eff */
[----:B--2---:R-:W-:Y:S02]  /*1bcc0*/  IADD3 R8, P6, PT, R2, R49, RZ ;  /* 0x0000003102087210 */ /* 0x004fe40007fde0ff */
[----:B------:R-:W-:-:S02]  /*1bcd0*/  PRMT R21, R11, 0x7772, RZ ;  /* 0x000077720b157816 */ /* 0x000fc400000000ff */
[----:B----4-:R-:W-:Y:S01]  /*1bce0*/  ISETP.LT.AND P4, PT, R10, UR6, !P0 ;  /* 0x000000060a007c0c */ /* 0x010fe2000c781270 */
[----:B------:R-:W2:Y:S01]  /*1bcf0*/  LDCU UR6, c[0x0][0x39c] ;  /* 0x00007380ff0677ac */ /* 0x000ea20008000800 */
[----:B------:R-:W-:Y:S01]  /*1bd00*/  LOP3.LUT R10, R0, 0x1a6, RZ, 0xfc, !PT ;  /* 0x000001a6000a7812 */ /* 0x000fe200078efcff */
[----:B------:R4:W-:Y:S01]  /*1bd10*/  @P1 STG.E.U8 desc[UR24][R6.64], R21 ;  /* 0x0000001506001986 */ /* 0x0009e2000c101118 */
[----:B------:R-:W-:Y:S01]  /*1bd20*/  PRMT R15, R11, 0x7773, RZ ;  /* 0x000077730b0f7816 */ /* 0x000fe200000000ff */
[----:B------:R-:W-:Y:S01]  /*1bd30*/  IMAD R13, R48, 0x4, R13 ;  /* 0x00000004300d7824 */ /* 0x000fe200078e020d */
[----:B------:R-:W-:Y:S02]  /*1bd40*/  LEA.HI.X.SX32 R9, R2, R50, 0x1, P6 ;  /* 0x0000003202097211 */ /* 0x000fe400030f0eff */
[----:B0-----:R-:W-:Y:S01]  /*1bd50*/  ISETP.LT.AND P1, PT, R10, UR5, !P0 ;  /* 0x000000050a007c0c */ /* 0x001fe2000c721270 */
[----:B------:R-:W0:Y:S01]  /*1bd60*/  LDCU UR5, c[0x0][0x39c] ;  /* 0x00007380ff0577ac */ /* 0x000e220008000800 */
[----:B------:R-:W-:Y:S01]  /*1bd70*/  IMAD R11, R48, 0x2, R13 ;  /* 0x00000002300b7824 */ /* 0x000fe200078e020d */
[----:B------:R0:W-:Y:S01]  /*1bd80*/  @P3 STG.E.U8 desc[UR24][R8.64], R15 ;  /* 0x0000000f08003986 */ /* 0x0001e2000c101118 */
[----:B-----5:R-:W-:-:S02]  /*1bd90*/  IADD3 R4, P3, PT, R13, R49, RZ ;  /* 0x000000310d047210 */ /* 0x020fc40007f7e0ff */
[----:B------:R-:W-:Y:S02]  /*1bda0*/  LOP3.LUT R2, R0, 0x1a8, RZ, 0xfc, !PT ;  /* 0x000001a800027812 */ /* 0x000fe400078efcff */
[-C--:B------:R-:W-:Y:S02]  /*1bdb0*/  LEA.HI.X.SX32 R5, R13, R50.reuse, 0x1, P3 ;  /* 0x000000320d057211 */ /* 0x080fe400018f0eff */
[----:B------:R-:W-:Y:S02]  /*1bdc0*/  PRMT R25, R16, 0x7770, RZ ;  /* 0x0000777010197816 */ /* 0x000fe400000000ff */
[C---:B----4-:R-:W-:Y:S02]  /*1bdd0*/  IADD3 R6, P6, PT, R11.reuse, R49, RZ ;  /* 0x000000310b067210 */ /* 0x050fe40007fde0ff */
[----:B-1----:R-:W-:Y:S01]  /*1bde0*/  ISETP.LT.AND P3, PT, R2, UR4, !P0 ;  /* 0x0000000402007c0c */ /* 0x002fe2000c761270 */
        /* <DEDUP_REMOVED lines=25> */
[----:B--2---:R-:W-:Y:S01]  /*1bf80*/  IADD3 R6, P1, PT, R13, R49, RZ ;  /* 0x000000310d067210 */ /* 0x004fe20007f3e0ff */
[----:B------:R-:W2:Y:S01]  /*1bf90*/  LDCU UR4, c[0x0][0x39c] ;  /* 0x00007380ff0477ac */ /* 0x000ea20008000800 */
[----:B------:R-:W-:-:S02]  /*1bfa0*/  LOP3.LUT R2, R0, 0x1b2, RZ, 0xfc, !PT ;  /* 0x000001b200027812 */ /* 0x000fc400078efcff */
[-C--:B------:R-:W-:Y:S02]  /*1bfb0*/  LEA.HI.X.SX32 R7, R13, R50.reuse, 0x1, P1 ;  /* 0x000000320d077211 */ /* 0x080fe400008f0eff */
[----:B-----5:R-:W-:Y:S01]  /*1bfc0*/  ISETP.LT.AND P1, PT, R2, UR5, !P0 ;  /* 0x0000000502007c0c */ /* 0x020fe2000c721270 */
[----:B------:R-:W5:Y:S01]  /*1bfd0*/  LDCU UR5, c[0x0][0x39c] ;  /* 0x00007380ff0577ac */ /* 0x000f620008000800 */
[----:B-1----:R-:W-:Y:S02]  /*1bfe0*/  IADD3 R8, P6, PT, R11, R49, RZ ;  /* 0x000000310b087210 */ /* 0x002fe40007fde0ff */
        /* <DEDUP_REMOVED lines=9> */
[----:B--2---:R-:W-:Y:S01]  /*1c080*/  ISETP.LT.AND P6, PT, R5, UR4, !P0 ;  /* 0x0000000405007c0c */ /* 0x004fe2000c7c1270 */
[----:B------:R-:W2:Y:S01]  /*1c090*/  LDCU UR4, c[0x0][0x39c] ;  /* 0x00007380ff0477ac */ /* 0x000ea20008000800 */
[-C--:B------:R-:W-:Y:S01]  /*1c0a0*/  LEA.HI.X.SX32 R5, R11, R50.reuse, 0x1, P2 ;  /* 0x000000320b057211 */ /* 0x080fe200010f0eff */
[----:B------:R-:W-:Y:S01]  /*1c0b0*/  IMAD R11, R48, 0x4, R11 ;  /* 0x00000004300b7824 */ /* 0x000fe200078e020b */
[----:B-1----:R-:W-:Y:S02]  /*1c0c0*/  PRMT R13, R17, 0x7772, RZ ;  /* 0x00007772110d7816 */ /* 0x002fe400000000ff */
[----:B------:R-:W-:Y:S02]  /*1c0d0*/  IADD3 R6, P3, PT, R2, R49, RZ ;  /* 0x0000003102067210 */ /* 0x000fe40007f7e0ff */
[----:B----4-:R-:W-:Y:S01]  /*1c0e0*/  LOP3.LUT R8, R0, 0x1b6, RZ, 0xfc, !PT ;  /* 0x000001b600087812 */ /* 0x010fe200078efcff */
[----:B------:R1:W-:Y:S01]  /*1c0f0*/  @P5 STG.E.U8 desc[UR24][R4.64], R13 ;  /* 0x0000000d04005986 */ /* 0x0003e2000c101118 */
[----:B------:R-:W-:-:S02]  /*1c100*/  LEA.HI.X.SX32 R7, R2, R50, 0x1, P3 ;  /* 0x0000003202077211 */ /* 0x000fc400018f0eff */
[----:B-----5:R-:W-:Y:S01]  /*1c110*/  ISETP.LT.AND P3, PT, R8, UR5, !P0 ;  /* 0x0000000508007c0c */ /* 0x020fe2000c761270 */
[----:B------:R-:W4:Y:S01]  /*1c120*/  LDCU UR5, c[0x0][0x39c] ;  /* 0x00007380ff0577ac */ /* 0x000f220008000800 */
[CC--:B------:R-:W-:Y:S02]  /*1c130*/  IADD3 R8, P5, PT, R11.reuse, R49.reuse, RZ ;  /* 0x000000310b087210 */ /* 0x0c0fe40007fbe0ff */
[----:B------:R-:W-:Y:S02]  /*1c140*/  LOP3.LUT R10, R0, 0x1b4, RZ, 0xfc, !PT ;  /* 0x000001b4000a7812 */ /* 0x000fe400078efcff */
[----:B------:R-:W-:Y:S01]  /*1c150*/  LEA.HI.X.SX32 R9, R11, R50, 0x1, P5 ;  /* 0x000000320b097211 */ /* 0x000fe200028f0eff */
[----:B------:R-:W-:Y:S01]  /*1c160*/  IMAD R11, R48, 0x2, R11 ;  /* 0x00000002300b7824 */ /* 0x000fe200078e020b */
[----:B------:R-:W-:Y:S02]  /*1c170*/  PRMT R17, R17, 0x7773, RZ ;  /* 0x0000777311117816 */ /* 0x000fe400000000ff */
[----:B------:R-:W-:Y:S01]  /*1c180*/  PRMT R15, R18, 0x7770, RZ ;  /* 0x00007770120f7816 */ /* 0x000fe200000000ff */
[----:B-1----:R-:W-:Y:S01]  /*1c190*/  IMAD R13, R48, 0x2, R11 ;  /* 0x00000002300d7824 */ /* 0x002fe200078e020b */
[----:B0-----:R-:W-:Y:S01]  /*1c1a0*/  ISETP.LT.AND P2, PT, R10, UR6, !P0 ;  /* 0x000000060a007c0c */ /* 0x001fe2000c741270 */
[----:B------:R-:W0:Y:S01]  /*1c1b0*/  LDCU UR6, c[0x0][0x39c] ;  /* 0x00007380ff0677ac */ /* 0x000e220008000800 */
[----:B------:R-:W-:Y:S01]  /*1c1c0*/  LOP3.LUT R2, R0, 0x1b8, RZ, 0xfc, !PT ;  /* 0x000001b800027812 */ /* 0x000fe200078efcff */
[----:B------:R1:W-:Y:S03]  /*1c1d0*/  @P6 STG.E.U8 desc[UR24][R6.64], R17 ;  /* 0x0000001106006986 */ /* 0x0003e6000c101118 */
[----:B--2---:R-:W-:Y:S01]  /*1c1e0*/  ISETP.LT.AND P5, PT, R2, UR4, !P0 ;  /* 0x0000000402007c0c */ /* 0x004fe2000c7a1270 */
[----:B------:R2:W-:Y:S01]  /*1c1f0*/  @P4 STG.E.U8 desc[UR24][R8.64], R15 ;  /* 0x0000000f08004986 */ /* 0x0005e2000c101118 */
[----:B------:R-:W-:Y:S01]  /*1c200*/  IADD3 R4, P4, PT, R11, R49, RZ ;  /* 0x000000310b047210 */ /* 0x000fe20007f9e0ff */
[----:B------:R-:W5:Y:S01]  /*1c210*/  LDCU UR4, c[0x0][0x39c] ;  /* 0x00007380ff0477ac */ /* 0x000f620008000800 */
[----:B------:R-:W-:-:S02]  /*1c220*/  LOP3.LUT R2, R0, 0x1ba, RZ, 0xfc, !PT ;  /* 0x000001ba00027812 */ /* 0x000fc400078efcff */
[----:B-1----:R-:W-:Y:S02]  /*1c230*/  IADD3 R6, P6, PT, R13, R49, RZ ;  /* 0x000000310d067210 */ /* 0x002fe40007fde0ff */
[-C--:B------:R-:W-:Y:S02]  /*1c240*/  LEA.HI.X.SX32 R5, R11, R50.reuse, 0x1, P4 ;  /* 0x000000320b057211 */ /* 0x080fe400020f0eff */
[----:B------:R-:W-:Y:S01]  /*1c250*/  LEA.HI.X.SX32 R7, R13, R50, 0x1, P6 ;  /* 0x000000320d077211 */ /* 0x000fe200030f0eff */
[----:B------:R-:W-:Y:S01]  /*1c260*/  IMAD R13, R48, 0x2, R13 ;  /* 0x00000002300d7824 */ /* 0x000fe200078e020d */
[----:B----4-:R-:W-:Y:S01]  /*1c270*/  ISETP.LT.AND P4, PT, R2, UR5, !P0 ;  /* 0x0000000502007c0c */ /* 0x010fe2000c781270 */
[----:B------:R-:W1:Y:S01]  /*1c280*/  LDCU UR5, c[0x0][0x39c] ;  /* 0x00007380ff0577ac */ /* 0x000e620008000800 */
[----:B------:R-:W-:Y:S01]  /*1c290*/  PRMT R17, R18, 0x7771, RZ ;  /* 0x0000777112117816 */ /* 0x000fe200000000ff */
[----:B------:R-:W-:Y:S01]  /*1c2a0*/  IMAD R11, R48, 0x2, R13 ;  /* 0x00000002300b7824 */ /* 0x000fe200078e020d */
[----:B------:R-:W-:-:S02]  /*1c2b0*/  LOP3.LUT R2, R0, 0x1bc, RZ, 0xfc, !PT ;  /* 0x000001bc00027812 */ /* 0x000fc400078efcff */
[CC--:B--2---:R-:W-:Y:S01]  /*1c2c0*/  IADD3 R8, P6, PT, R13.reuse, R49.reuse, RZ ;  /* 0x000000310d087210 */ /* 0x0c4fe20007fde0ff */
[----:B------:R2:W-:Y:S01]  /*1c2d0*/  @P1 STG.E.U8 desc[UR24][R4.64], R17 ;  /* 0x0000001104001986 */ /* 0x0005e2000c101118 */
[----:B------:R-:W-:Y:S02]  /*1c2e0*/  PRMT R15, R18, 0x7772, RZ ;  /* 0x00007772120f7816 */ /* 0x000fe400000000ff */
[----:B0-----:R-:W-:Y:S01]  /*1c2f0*/  ISETP.LT.AND P1, PT, R2, UR6, !P0 ;  /* 0x0000000602007c0c */ /* 0x001fe2000c721270 */
[----:B------:R-:W0:Y:S01]  /*1c300*/  LDCU UR6, c[0x0][0x39c] ;  /* 0x00007380ff0677ac */ /* 0x000e220008000800 */
[----:B------:R-:W-:Y:S02]  /*1c310*/  LEA.HI.X.SX32 R9, R13, R50, 0x1, P6 ;  /* 0x000000320d097211 */ /* 0x000fe400030f0eff */
[----:B------:R-:W-:Y:S01]  /*1c320*/  LOP3.LUT R2, R0, 0x1c0, RZ, 0xfc, !PT ;  /* 0x000001c000027812 */ /* 0x000fe200078efcff */
[----:B------:R4:W-:Y:S01]  /*1c330*/  @P2 STG.E.U8 desc[UR24][R6.64], R15 ;  /* 0x0000000f06002986 */ /* 0x0009e2000c101118 */
[----:B--2---:R-:W-:-:S02]  /*1c340*/  IADD3 R4, P6, PT, R11, R49, RZ ;  /* 0x000000310b047210 */ /* 0x004fc40007fde0ff */
[----:B------:R-:W-:Y:S02]  /*1c350*/  PRMT R17, R18, 0x7773, RZ ;  /* 0x0000777312117816 */ /* 0x000fe400000000ff */
[----:B---3--:R-:W-:Y:S01]  /*1c360*/  ISETP.LT.AND P2, PT, R2, UR7, !P0 ;  /* 0x0000000702007c0c */ /* 0x008fe2000c741270 */
[----:B------:R-:W2:Y:S01]  /*1c370*/  LDCU UR7, c[0x0][0x39c] ;  /* 0x00007380ff0777ac */ /* 0x000ea20008000800 */
[----:B------:R-:W-:Y:S01]  /*1c380*/  LEA.HI.X.SX32 R5, R11, R50, 0x1, P6 ;  /* 0x000000320b057211 */ /* 0x000fe200030f0eff */
[----:B------:R-:W-:Y:S01]  /*1c390*/  IMAD R11, R48, 0x2, R11 ;  /* 0x00000002300b7824 */ /* 0x000fe200078e020b */
[----:B----4-:R-:W-:Y:S02]  /*1c3a0*/  PRMT R15, R19, 0x7770, RZ ;  /* 0x00007770130f7816 */ /* 0x010fe400000000ff */
[----:B------:R-:W-:Y:S01]  /*1c3b0*/  LOP3.LUT R2, R0, 0x1c2, RZ, 0xfc, !PT ;  /* 0x000001c200027812 */ /* 0x000fe200078efcff */
[----:B------:R3:W-:Y:S03]  /*1c3c0*/  @P3 STG.E.U8 desc[UR24][R8.64], R17 ;  /* 0x0000001108003986 */ /* 0x0007e6000c101118 */
[----:B-1----:R-:W-:Y:S01]  /*1c3d0*/  ISETP.LT.AND P3, PT, R2, UR5, !P0 ;  /* 0x0000000502007c0c */ /* 0x002fe2000c761270 */
[----:B------:R1:W-:Y:S01]  /*1c3e0*/  @P5 STG.E.U8 desc[UR24][R4.64], R15 ;  /* 0x0000000f04005986 */ /* 0x0003e2000c101118 */
[----:B------:R-:W-:Y:S01]  /*1c3f0*/  IADD3 R6, P5, PT, R11, R49, RZ ;  /* 0x000000310b067210 */ /* 0x000fe20007fbe0ff */
[----:B------:R-:W4:Y:S01]  /*1c400*/  LDCU UR5, c[0x0][0x39c] ;  /* 0x00007380ff0577ac */ /* 0x000f220008000800 */
[----:B------:R-:W-:-:S02]  /*1c410*/  IMAD R13, R48, 0x2, R11 ;  /* 0x00000002300d7824 */ /* 0x000fc400078e020b */
[----:B------:R-:W-:Y:S02]  /*1c420*/  LEA.HI.X.SX32 R7, R11, R50, 0x1, P5 ;  /* 0x000000320b077211 */ /* 0x000fe400028f0eff */
[----:B------:R-:W-:Y:S01]  /*1c430*/  PRMT R11, R19, 0x7771, RZ ;  /* 0x00007771130b7816 */ /* 0x000fe200000000ff */
[----:B---3--:R-:W-:Y:S01]  /*1c440*/  VIADD R17, R3, 0x1be ;  /* 0x000001be03117836 */ /* 0x008fe20000000000 */
[----:B------:R-:W-:Y:S02]  /*1c450*/  LOP3.LUT R2, R0, 0x1c4, RZ, 0xfc, !PT ;  /* 0x000001c400027812 */ /* 0x000fe400078efcff */
[----:B------:R-:W-:Y:S01]  /*1c460*/  IADD3 R8, P6, PT, R13, R49, RZ ;  /* 0x000000310d087210 */ /* 0x000fe20007fde0ff */
[----:B------:R3:W-:Y:S01]  /*1c470*/  @P4 STG.E.U8 desc[UR24][R6.64], R11 ;  /* 0x0000000b06004986 */ /* 0x0007e2000c101118 */
[----:B0-----:R-:W-:Y:S01]  /*1c480*/  ISETP.LT.AND P5, PT, R2, UR6, !P0 ;  /* 0x0000000602007c0c */ /* 0x001fe2000c7a1270 */
[C---:B------:R-:W-:Y:S01]  /*1c490*/  IMAD R2, R17.reuse, R48, RZ ;  /* 0x0000003011027224 */ /* 0x040fe200078e02ff */
[----:B-----5:R-:W-:Y:S01]  /*1c4a0*/  ISETP.LT.AND P4, PT, R17, UR4, !P0 ;  /* 0x0000000411007c0c */ /* 0x020fe2000c781270 */
[----:B------:R-:W0:Y:S01]  /*1c4b0*/  LDCU UR4, c[0x0][0x39c] ;  /* 0x00007380ff0477ac */ /* 0x000e220008000800 */
[----:B------:R-:W-:-:S02]  /*1c4c0*/  LEA.HI.X.SX32 R9, R13, R50, 0x1, P6 ;  /* 0x000000320d097211 */ /* 0x000fc400030f0eff */
[----:B-1----:R-:W-:Y:S02]  /*1c4d0*/  PRMT R15, R19, 0x7772, RZ ;  /* 0x00007772130f7816 */ /* 0x002fe400000000ff */
[----:B------:R-:W-:Y:S01]  /*1c4e0*/  LOP3.LUT R5, R0, 0x1c6, RZ, 0xfc, !PT ;  /* 0x000001c600057812 */ /* 0x000fe200078efcff */
[----:B------:R-:W-:Y:S01]  /*1c4f0*/  IMAD R13, R48, 0x4, R13 ;  /* 0x00000004300d7824 */ /* 0x000fe200078e020d */
[CC--:B------:R-:W-:Y:S01]  /*1c500*/  IADD3 R4, P6, PT, R2.reuse, R49.reuse, RZ ;  /* 0x0000003102047210 */ /* 0x0c0fe20007fde0ff */
[----:B------:R1:W-:Y:S01]  /*1c510*/  @P1 STG.E.U8 desc[UR24][R8.64], R15 ;  /* 0x0000000f08001986 */ /* 0x0003e2000c101118 */
[----:B----4-:R-:W-:Y:S01]  /*1c520*/  ISETP.LT.AND P1, PT, R5, UR5, !P0 ;  /* 0x0000000505007c0c */ /* 0x010fe2000c721270 */
[----:B------:R-:W4:Y:S01]  /*1c530*/  LDCU UR5, c[0x0][0x39c] ;  /* 0x00007380ff0577ac */ /* 0x000f220008000800 */
[----:B------:R-:W-:Y:S01]  /*1c540*/  LEA.HI.X.SX32 R5, R2, R50, 0x1, P6 ;  /* 0x0000003202057211 */ /* 0x000fe200030f0eff */
[----:B---3--:R-:W-:Y:S01]  /*1c550*/  IMAD R11, R48, 0x2, R13 ;  /* 0x00000002300b7824 */ /* 0x008fe200078e020d */
[----:B------:R-:W-:Y:S01]  /*1c560*/  IADD3 R6, P6, PT, R13, R49, RZ ;  /* 0x000000310d067210 */ /* 0x000fe20007fde0ff */
[----:B------:R-:W3:Y:S01]  /*1c570*/  LDCU UR6, c[0x0][0x39c] ;  /* 0x00007380ff0677ac */ /* 0x000ee20008000800 */
[----:B------:R-:W-:-:S02]  /*1c580*/  PRMT R19, R19, 0x7773, RZ ;  /* 0x0000777313137816 */ /* 0x000fc400000000ff */
[-C--:B------:R-:W-:Y:S02]  /*1c590*/  LEA.HI.X.SX32 R7, R13, R50.reuse, 0x1, P6 ;  /* 0x000000320d077211 */ /* 0x080fe400030f0eff */
[----:B------:R-:W-:Y:S02]  /*1c5a0*/  LOP3.LUT R2, R0, 0x1c8, RZ, 0xfc, !PT ;  /* 0x000001c800027812 */ /* 0x000fe400078efcff */
[C---:B-1----:R-:W-:Y:S01]  /*1c5b0*/  IADD3 R8, P6, PT, R11.reuse, R49, RZ ;  /* 0x000000310b087210 */ /* 0x042fe20007fde0ff */
        /* <DEDUP_REMOVED lines=11> */
[----:B-1----:R-:W-:Y:S02]  /*1c670*/  IADD3 R4, P6, PT, R11, R49, RZ ;  /* 0x000000310b047210 */ /* 0x002fe40007fde0ff */
[----:B------:R-:W-:Y:S02]  /*1c680*/  PRMT R15, R32, 0x7771, RZ ;  /* 0x00007771200f7816 */ /* 0x000fe400000000ff */
[----:B------:R-:W-:-:S02]  /*1c690*/  LOP3.LUT R2, R0, 0x1cc, RZ, 0xfc, !PT ;  /* 0x000001cc00027812 */ /* 0x000fc400078efcff */
[----:B------:R-:W-:Y:S01]  /*1c6a0*/  LEA.HI.X.SX32 R5, R11, R50, 0x1, P6 ;  /* 0x000000320b057211 */ /* 0x000fe200030f0eff */
[----:B------:R1:W-:Y:S01]  /*1c6b0*/  @P3 STG.E.U8 desc[UR24][R8.64], R15 ;  /* 0x0000000f08003986 */ /* 0x0003e2000c101118 */
[----:B-----5:R-:W-:Y:S02]  /*1c6c0*/  IADD3 R6, P6, PT, R13, R49, RZ ;  /* 0x000000310d067210 */ /* 0x020fe40007fde0ff */
[----:B------:R-:W-:Y:S02]  /*1c6d0*/  PRMT R17, R32, 0x7772, RZ ;  /* 0x0000777220117816 */ /* 0x000fe400000000ff */
[----:B---3--:R-:W-:Y:S01]  /*1c6e0*/  ISETP.LT.AND P3, PT, R2, UR6, !P0 ;  /* 0x0000000602007c0c */ /* 0x008fe2000c761270 */
[----:B------:R-:W3:Y:S01]  /*1c6f0*/  LDCU UR6, c[0x0][0x39c] ;  /* 0x00007380ff0677ac */ /* 0x000ee20008000800 */
[----:B------:R-:W-:Y:S02]  /*1c700*/  LOP3.LUT R2, R0, 0x1d0, RZ, 0xfc, !PT ;  /* 0x000001d000027812 */ /* 0x000fe400078efcff */
[----:B------:R-:W-:-:S02]  /*1c710*/  PRMT R19, R32, 0x7773, RZ ;  /* 0x0000777320137816 */ /* 0x000fc400000000ff */
[-C--:B------:R-:W-:Y:S01]  /*1c720*/  LEA.HI.X.SX32 R7, R13, R50.reuse, 0x1, P6 ;  /* 0x000000320d077211 */ /* 0x080fe200030f0eff */
[----:B------:R-:W-:Y:S01]  /*1c730*/  IMAD R13, R48, 0x2, R13 ;  /* 0x00000002300d7824 */ /* 0x000fe200078e020d */
[----:B------:R5:W-:Y:S01]  /*1c740*/  @P5 STG.E.U8 desc[UR24][R4.64], R17 ;  /* 0x0000001104005986 */ /* 0x000be2000c101118 */
[----:B0-----:R-:W-:Y:S01]  /*1c750*/  ISETP.LT.AND P5, PT, R2, UR4, !P0 ;  /* 0x0000000402007c0c */ /* 0x001fe2000c7a1270 */
[----:B------:R-:W0:Y:S01]  /*1c760*/  LDCU UR4, c[0x0][0x39c] ;  /* 0x00007380ff0477ac */ /* 0x000e220008000800 */
[----:B-1----:R-:W-:Y:S01]  /*1c770*/  IMAD R15, R48, 0x2, R13 ;  /* 0x00000002300f7824 */ /* 0x002fe200078e020d */
[----:B------:R1:W-:Y:S01]  /*1c780*/  @P1 STG.E.U8 desc[UR24][R6.64], R19 ;  /* 0x0000001306001986 */ /* 0x0003e2000c101118 */
[C---:B------:R-:W-:Y:S02]  /*1c790*/  IADD3 R8, P1, PT, R13.reuse, R49, RZ ;  /* 0x000000310d087210 */ /* 0x040fe40007f3e0ff */
[----:B------:R-:W-:Y:S02]  /*1c7a0*/  LOP3.LUT R2, R0, 0x1d2, RZ, 0xfc, !PT ;  /* 0x000001d200027812 */ /* 0x000fe400078efcff */
[----:B------:R-:W-:-:S02]  /*1c7b0*/  LEA.HI.X.SX32 R9, R13, R50, 0x1, P1 ;  /* 0x000000320d097211 */ /* 0x000fc400008f0eff */
[----:B------:R-:W-:Y:S02]  /*1c7c0*/  IADD3 R10, P6, PT, R15, R49, RZ ;  /* 0x000000310f0a7210 */ /* 0x000fe40007fde0ff */
[----:B----4-:R-:W-:Y:S01]  /*1c7d0*/  ISETP.LT.AND P1, PT, R2, UR5, !P0 ;  /* 0x0000000502007c0c */ /* 0x010fe2000c721270 */
[----:B------:R-:W4:Y:S01]  /*1c7e0*/  LDCU UR5, c[0x0][0x39c] ;  /* 0x00007380ff0577ac */ /* 0x000f220008000800 */
[----:B-----5:R-:W-:Y:S02]  /*1c7f0*/  PRMT R17, R33, 0x7770, RZ ;  /* 0x0000777021117816 */ /* 0x020fe400000000ff */
[----:B------:R-:W-:Y:S01]  /*1c800*/  LEA.HI.X.SX32 R11, R15, R50, 0x1, P6 ;  /* 0x000000320f0b7211 */ /* 0x000fe200030f0eff */
[----:B------:R-:W-:Y:S01]  /*1c810*/  IMAD R15, R48, 0x2, R15 ;  /* 0x00000002300f7824 */ /* 0x000fe200078e020f */
[----:B-1----:R-:W-:Y:S01]  /*1c820*/  PRMT R7, R33, 0x7771, RZ ;  /* 0x0000777121077816 */ /* 0x002fe200000000ff */
[----:B------:R1:W-:Y:S01]  /*1c830*/  @P4 STG.E.U8 desc[UR24][R8.64], R17 ;  /* 0x0000001108004986 */ /* 0x0003e2000c101118 */
[----:B------:R-:W-:-:S03]  /*1c840*/  VIADD R5, R3, 0x1ce ;  /* 0x000001ce03057836 */ /* 0x000fc60000000000 */
[----:B------:R5:W-:Y:S01]  /*1c850*/  @P2 STG.E.U8 desc[UR24][R10.64], R7 ;  /* 0x000000070a002986 */ /* 0x000be2000c101118 */
[----:B------:R-:W-:Y:S01]  /*1c860*/  IADD3 R4, P2, PT, R15, R49, RZ ;  /* 0x000000310f047210 */ /* 0x000fe20007f5e0ff */
[C---:B------:R-:W-:Y:S01]  /*1c870*/  IMAD R2, R5.reuse, R48, RZ ;  /* 0x0000003005027224 */ /* 0x040fe200078e02ff */
[----:B------:R-:W-:Y:S02]  /*1c880*/  LOP3.LUT R6, R0, 0x1d4, RZ, 0xfc, !PT ;  /* 0x000001d400067812 */ /* 0x000fe400078efcff */
[----:B0-----:R-:W-:Y:S01]  /*1c890*/  ISETP.LT.AND P4, PT, R5, UR4, !P0 ;  /* 0x0000000405007c0c */ /* 0x001fe2000c781270 */
[----:B------:R-:W0:Y:S01]  /*1c8a0*/  LDCU UR4, c[0x0][0x39c] ;  /* 0x00007380ff0477ac */ /* 0x000e220008000800 */
[----:B------:R-:W-:Y:S02]  /*1c8b0*/  LEA.HI.X.SX32 R5, R15, R50, 0x1, P2 ;  /* 0x000000320f057211 */ /* 0x000fe400010f0eff */
[----:B------:R-:W-:Y:S01]  /*1c8c0*/  PRMT R13, R33, 0x7772, RZ ;  /* 0x00007772210d7816 */ /* 0x000fe200000000ff */
[----:B------:R-:W-:Y:S01]  /*1c8d0*/  IMAD R15, R48, 0x4, R15 ;  /* 0x00000004300f7824 */ /* 0x000fe200078e020f */
[----:B---3--:R-:W-:Y:S01]  /*1c8e0*/  ISETP.LT.AND P2, PT, R6, UR6, !P0 ;  /* 0x0000000606007c0c */ /* 0x008fe2000c741270 */
[----:B------:R-:W3:Y:S01]  /*1c8f0*/  LDCU UR6, c[0x0][0x39c] ;  /* 0x00007380ff0677ac */ /* 0x000ee20008000800 */
[----:B-1----:R-:W-:-:S02]  /*1c900*/  LOP3.LUT R8, R0, 0x1d6, RZ, 0xfc, !PT ;  /* 0x000001d600087812 */ /* 0x002fc400078efcff */
[-C--:B------:R-:W-:Y:S01]  /*1c910*/  IADD3 R6, P6, PT, R2, R49.reuse, RZ ;  /* 0x0000003102067210 */ /* 0x080fe20007fde0ff */
[----:B------:R1:W-:Y:S01]  /*1c920*/  @P3 STG.E.U8 desc[UR24][R4.64], R13 ;  /* 0x0000000d04003986 */ /* 0x0003e2000c101118 */
[----:B----4-:R-:W-:Y:S01]  /*1c930*/  ISETP.LT.AND P3, PT, R8, UR5, !P0 ;  /* 0x0000000508007c0c */ /* 0x010fe2000c761270 */
[----:B------:R-:W4:Y:S01]  /*1c940*/  LDCU UR5, c[0x0][0x39c] ;  /* 0x00007380ff0577ac */ /* 0x000f220008000800 */
[----:B-----5:R-:W-:Y:S01]  /*1c950*/  LEA.HI.X.SX32 R7, R2, R50, 0x1, P6 ;  /* 0x0000003202077211 */ /* 0x020fe200030f0eff */
[----:B------:R-:W-:Y:S01]  /*1c960*/  IMAD R11, R48, 0x2, R15 ;  /* 0x00000002300b7824 */ /* 0x000fe200078e020f */
[----:B------:R-:W-:Y:S02]  /*1c970*/  IADD3 R8, P6, PT, R15, R49, RZ ;  /* 0x000000310f087210 */ /* 0x000fe40007fde0ff */
[----:B------:R-:W-:Y:S02]  /*1c980*/  PRMT R33, R33, 0x7773, RZ ;  /* 0x0000777321217816 */ /* 0x000fe400000000ff */
[----:B------:R-:W-:-:S02]  /*1c990*/  LOP3.LUT R2, R0, 0x1d8, RZ, 0xfc, !PT ;  /* 0x000001d800027812 */ /* 0x000fc400078efcff */
[-C--:B------:R-:W-:Y:S01]  /*1c9a0*/  LEA.HI.X.SX32 R9, R15, R50.reuse, 0x1, P6 ;  /* 0x000000320f097211 */ /* 0x080fe200030f0eff */
[----:B------:R5:W-:Y:S01]  /*1c9b0*/  @P4 STG.E.U8 desc[UR24][R6.64], R33 ;  /* 0x0000002106004986 */ /* 0x000be2000c101118 */
[----:B-1----:R-:W-:Y:S02]  /*1c9c0*/  IADD3 R4, P6, PT, R11, R49, RZ ;  /* 0x000000310b047210 */ /* 0x002fe40007fde0ff */
[----:B------:R-:W-:Y:S02]  /*1c9d0*/  PRMT R15, R34, 0x7770, RZ ;  /* 0x00007770220f7816 */ /* 0x000fe400000000ff */
[----:B--2---:R-:W-:Y:S01]  /*1c9e0*/  ISETP.LT.AND P4, PT, R2, UR7, !P0 ;  /* 0x0000000702007c0c */ /* 0x004fe2000c781270 */
[----:B------:R-:W-:Y:S01]  /*1c9f0*/  VIADD R21, R3, 0x1de ;  /* 0x000001de03157836 */ /* 0x000fe20000000000 */
[----:B------:R-:W-:Y:S02]  /*1ca00*/  LOP3.LUT R2, R0, 0x1da, RZ, 0xfc, !PT ;  /* 0x000001da00027812 */ /* 0x000fe400078efcff */
[----:B------:R-:W-:Y:S01]  /*1ca10*/  LEA.HI.X.SX32 R5, R11, R50, 0x1, P6 ;  /* 0x000000320b057211 */ /* 0x000fe200030f0eff */
[----:B------:R-:W-:Y:S01]  /*1ca20*/  IMAD R11, R48, 0x2, R11 ;  /* 0x00000002300b7824 */ /* 0x000fe200078e020b */
[----:B------:R1:W-:Y:S01]  /*1ca30*/  @P5 STG.E.U8 desc[UR24][R8.64], R15 ;  /* 0x0000000f08005986 */ /* 0x0003e2000c101118 */
[----:B------:R-:W-:Y:S01]  /*1ca40*/  PRMT R13, R34, 0x7771, RZ ;  /* 0x00007771220d7816 */ /* 0x000fe200000000ff */
[----:B------:R-:W2:Y:S01]  /*1ca50*/  LDCU UR7, c[0x0][0x39c] ;  /* 0x00007380ff0777ac */ /* 0x000ea20008000800 */
[----:B0-----:R-:W-:-:S02]  /*1ca60*/  ISETP.LT.AND P5, PT, R2, UR4, !P0 ;  /* 0x0000000402007c0c */ /* 0x001fc4000c7a1270 */
[----:B------:R-:W-:Y:S01]  /*1ca70*/  LOP3.LUT R2, R0, 0x1dc, RZ, 0xfc, !PT ;  /* 0x000001dc00027812 */ /* 0x000fe200078efcff */
[----:B------:R0:W-:Y:S01]  /*1ca80*/  @P1 STG.E.U8 desc[UR24][R4.64], R13 ;  /* 0x0000000d04001986 */ /* 0x0001e2000c101118 */
[C---:B-----5:R-:W-:Y:S01]  /*1ca90*/  IADD3 R6, P6, PT, R11.reuse, R49, RZ ;  /* 0x000000310b067210 */ /* 0x060fe20007fde0ff */
[----:B------:R-:W5:Y:S01]  /*1caa0*/  LDCU UR4, c[0x0][0x39c] ;  /* 0x00007380ff0477ac */ /* 0x000f620008000800 */
[----:B----4-:R-:W-:Y:S02]  /*1cab0*/  ISETP.LT.AND P1, PT, R2, UR5, !P0 ;  /* 0x0000000502007c0c */ /* 0x010fe4000c721270 */
[----:B------:R-:W-:Y:S01]  /*1cac0*/  LEA.HI.X.SX32 R7, R11, R50, 0x1, P6 ;  /* 0x000000320b077211 */ /* 0x000fe200030f0eff */
[----:B------:R-:W4:Y:S01]  /*1cad0*/  LDCU UR5, c[0x0][0x39c] ;  /* 0x00007380ff0577ac */ /* 0x000f220008000800 */
[----:B-1----:R-:W-:Y:S01]  /*1cae0*/  PRMT R15, R34, 0x7772, RZ ;  /* 0x00007772220f7816 */ /* 0x002fe200000000ff */
[----:B------:R-:W-:Y:S01]  /*1caf0*/  IMAD R11, R48, 0x2, R11 ;  /* 0x00000002300b7824 */ /* 0x000fe200078e020b */
[----:B------:R-:W-:-:S03]  /*1cb00*/  LOP3.LUT R2, R0, 0x1e0, RZ, 0xfc, !PT ;  /* 0x000001e000027812 */ /* 0x000fc600078efcff */
[----:B------:R1:W-:Y:S01]  /*1cb10*/  @P2 STG.E.U8 desc[UR24][R6.64], R15 ;  /* 0x0000000f06002986 */ /* 0x0003e2000c101118 */
[CC--:B0-----:R-:W-:Y:S01]  /*1cb20*/  IADD3 R4, P2, PT, R11.reuse, R49.reuse, RZ ;  /* 0x000000310b047210 */ /* 0x0c1fe20007f5e0ff */
[----:B------:R-:W-:Y:S01]  /*1cb30*/  IMAD R13, R48, 0x2, R11 ;  /* 0x00000002300d7824 */ /* 0x000fe200078e020b */
[----:B---3--:R-:W-:Y:S01]  /*1cb40*/  ISETP.LT.AND P6, PT, R2, UR6, !P0 ;  /* 0x0000000602007c0c */ /* 0x008fe2000c7c1270 */
[----:B------:R-:W0:Y:S01]  /*1cb50*/  LDCU UR6, c[0x0][0x39c] ;  /* 0x00007380ff0677ac */ /* 0x000e220008000800 */
[----:B------:R-:W-:Y:S02]  /*1cb60*/  LEA.HI.X.SX32 R5, R11, R50, 0x1, P2 ;  /* 0x000000320b057211 */ /* 0x000fe400010f0eff */
[----:B------:R-:W-:Y:S02]  /*1cb70*/  IADD3 R8, P2, PT, R13, R49, RZ ;  /* 0x000000310d087210 */ /* 0x000fe40007f5e0ff */
[----:B------:R-:W-:Y:S02]  /*1cb80*/  LOP3.LUT R2, R0, 0x1e2, RZ, 0xfc, !PT ;  /* 0x000001e200027812 */ /* 0x000fe400078efcff */
[----:B------:R-:W-:-:S02]  /*1cb90*/  PRMT R19, R34, 0x7773, RZ ;  /* 0x0000777322137816 */ /* 0x000fc400000000ff */
[-C--:B------:R-:W-:Y:S01]  /*1cba0*/  LEA.HI.X.SX32 R9, R13, R50.reuse, 0x1, P2 ;  /* 0x000000320d097211 */ /* 0x080fe200010f0eff */
[----:B------:R-:W-:Y:S01]  /*1cbb0*/  IMAD R13, R48, 0x2, R13 ;  /* 0x00000002300d7824 */ /* 0x000fe200078e020d */
[----:B----4-:R-:W-:Y:S01]  /*1cbc0*/  ISETP.LT.AND P2, PT, R2, UR5, !P0 ;  /* 0x0000000502007c0c */ /* 0x010fe2000c741270 */
[----:B------:R-:W3:Y:S01]  /*1cbd0*/  LDCU UR5, c[0x0][0x39c] ;  /* 0x00007380ff0577ac */ /* 0x000ee20008000800 */
[----:B------:R-:W-:Y:S01]  /*1cbe0*/  PRMT R17, R35, 0x7770, RZ ;  /* 0x0000777023117816 */ /* 0x000fe200000000ff */
[----:B------:R4:W-:Y:S01]  /*1cbf0*/  @P3 STG.E.U8 desc[UR24][R4.64], R19 ;  /* 0x0000001304003986 */ /* 0x0009e2000c101118 */
[----:B-1----:R-:W-:Y:S01]  /*1cc00*/  IADD3 R6, P3, PT, R13, R49, RZ ;  /* 0x000000310d067210 */ /* 0x002fe20007f7e0ff */
[----:B------:R-:W-:Y:S01]  /*1cc10*/  IMAD R11, R48, 0x2, R13 ;  /* 0x00000002300b7824 */ /* 0x000fe200078e020d */
[----:B------:R-:W-:Y:S01]  /*1cc20*/  PRMT R15, R35, 0x7771, RZ ;  /* 0x00007771230f7816 */ /* 0x000fe200000000ff */
[----:B------:R1:W-:Y:S01]  /*1cc30*/  @P4 STG.E.U8 desc[UR24][R8.64], R17 ;  /* 0x0000001108004986 */ /* 0x0003e2000c101118 */
[----:B------:R-:W-:Y:S01]  /*1cc40*/  LEA.HI.X.SX32 R7, R13, R50, 0x1, P3 ;  /* 0x000000320d077211 */ /* 0x000fe200018f0eff */
[----:B------:R-:W-:Y:S01]  /*1cc50*/  IMAD R2, R21, R48, RZ ;  /* 0x0000003015027224 */ /* 0x000fe200078e02ff */
[----:B------:R-:W-:-:S02]  /*1cc60*/  LOP3.LUT R10, R0, 0x1e4, RZ, 0xfc, !PT ;  /* 0x000001e4000a7812 */ /* 0x000fc400078efcff */
[----:B------:R-:W-:Y:S02]  /*1cc70*/  PRMT R13, R35, 0x7773, RZ ;  /* 0x00007773230d7816 */ /* 0x000fe400000000ff */
[----:B----4-:R-:W-:Y:S01]  /*1cc80*/  IADD3 R4, P4, PT, R11, R49, RZ ;  /* 0x000000310b047210 */ /* 0x010fe20007f9e0ff */
[----:B------:R4:W-:Y:S01]  /*1cc90*/  @P5 STG.E.U8 desc[UR24][R6.64], R15 ;  /* 0x0000000f06005986 */ /* 0x0009e2000c101118 */
[----:B------:R-:W-:Y:S02]  /*1cca0*/  PRMT R35, R35, 0x7772, RZ ;  /* 0x0000777223237816 */ /* 0x000fe400000000ff */
[----:B------:R-:W-:Y:S01]  /*1ccb0*/  LEA.HI.X.SX32 R5, R11, R50, 0x1, P4 ;  /* 0x000000320b057211 */ /* 0x000fe200020f0eff */
[----:B------:R-:W-:Y:S01]  /*1ccc0*/  IMAD R11, R48, 0x4, R11 ;  /* 0x00000004300b7824 */ /* 0x000fe200078e020b */
[----:B-----5:R-:W-:Y:S01]  /*1ccd0*/  ISETP.LT.AND P3, PT, R21, UR4, !P0 ;  /* 0x0000000415007c0c */ /* 0x020fe2000c761270 */
[----:B------:R-:W5:Y:S01]  /*1cce0*/  LDCU UR4, c[0x0][0x39c] ;  /* 0x00007380ff0477ac */ /* 0x000f620008000800 */
[----:B0-----:R-:W-:-:S02]  /*1ccf0*/  ISETP.LT.AND P5, PT, R10, UR6, !P0 ;  /* 0x000000060a007c0c */ /* 0x001fc4000c7a1270 */
[-C--:B-1----:R-:W-:Y:S01]  /*1cd00*/  IADD3 R8, P4, PT, R2, R49.reuse, RZ ;  /* 0x0000003102087210 */ /* 0x082fe20007f9e0ff */
[----:B------:R0:W-:Y:S01]  /*1cd10*/  @P1 STG.E.U8 desc[UR24][R4.64], R35 ;  /* 0x0000002304001986 */ /* 0x0001e2000c101118 */
[----:B------:R-:W-:Y:S01]  /*1cd20*/  LOP3.LUT R10, R0, 0x1e6, RZ, 0xfc, !PT ;  /* 0x000001e6000a7812 */ /* 0x000fe200078efcff */
[----:B------:R-:W1:Y:S01]  /*1cd30*/  LDCU UR6, c[0x0][0x39c] ;  /* 0x00007380ff0677ac */ /* 0x000e620008000800 */
[----:B------:R-:W-:Y:S02]  /*1cd40*/  LEA.HI.X.SX32 R9, R2, R50, 0x1, P4 ;  /* 0x0000003202097211 */ /* 0x000fe400020f0eff */
[----:B---3--:R-:W-:Y:S01]  /*1cd50*/  ISETP.LT.AND P1, PT, R10, UR5, !P0 ;  /* 0x000000050a007c0c */ /* 0x008fe2000c721270 */
[----:B------:R-:W3:Y:S01]  /*1cd60*/  LDCU UR5, c[0x0][0x39c] ;  /* 0x00007380ff0577ac */ /* 0x000ee20008000800 */
[----:B----4-:R-:W-:-:S04]  /*1cd70*/  IADD3 R6, P4, PT, R11, R49, RZ ;  /* 0x000000310b067210 */ /* 0x010fc80007f9e0ff */
[----:B------:R-:W-:Y:S01]  /*1cd80*/  LEA.HI.X.SX32 R7, R11, R50, 0x1, P4 ;  /* 0x000000320b077211 */ /* 0x000fe200020f0eff */
[----:B------:R-:W-:Y:S01]  /*1cd90*/  IMAD R11, R48, 0x2, R11 ;  /* 0x00000002300b7824 */ /* 0x000fe200078e020b */
[----:B------:R4:W-:Y:S01]  /*1cda0*/  @P3 STG.E.U8 desc[UR24][R8.64], R13 ;  /* 0x0000000d08003986 */ /* 0x0009e2000c101118 */
[----:B------:R-:W-:Y:S02]  /*1cdb0*/  PRMT R15, R160, 0x7770, RZ ;  /* 0x00007770a00f7816 */ /* 0x000fe400000000ff */
[----:B------:R-:W-:Y:S02]  /*1cdc0*/  LOP3.LUT R2, R0, 0x1e8, RZ, 0xfc, !PT ;  /* 0x000001e800027812 */ /* 0x000fe400078efcff */
[----:B0-----:R-:W-:Y:S01]  /*1cdd0*/  IADD3 R4, P4, PT, R11, R49, RZ ;  /* 0x000000310b047210 */ /* 0x001fe20007f9e0ff */
[----:B------:R0:W-:Y:S01]  /*1cde0*/  @P6 STG.E.U8 desc[UR24][R6.64], R15 ;  /* 0x0000000f06006986 */ /* 0x0001e2000c101118 */
[----:B-----5:R-:W-:Y:S01]  /*1cdf0*/  ISETP.LT.AND P3, PT, R2, UR4, !P0 ;  /* 0x0000000402007c0c */ /* 0x020fe2000c761270 */
[----:B------:R-:W5:Y:S01]  /*1ce00*/  LDCU UR4, c[0x0][0x39c] ;  /* 0x00007380ff0477ac */ /* 0x000f620008000800 */
[----:B----4-:R-:W-:Y:S01]  /*1ce10*/  IMAD R13, R48, 0x2, R11 ;  /* 0x00000002300d7824 */ /* 0x010fe200078e020b */
[----:B------:R-:W-:-:S04]  /*1ce20*/  LOP3.LUT R2, R0, 0x1ea, RZ, 0xfc, !PT ;  /* 0x000001ea00027812 */ /* 0x000fc800078efcff */
[----:B------:R-:W-:Y:S02]  /*1ce30*/  IADD3 R8, P6, PT, R13, R49, RZ ;  /* 0x000000310d087210 */ /* 0x000fe40007fde0ff */
[-C--:B------:R-:W-:Y:S02]  /*1ce40*/  LEA.HI.X.SX32 R5, R11, R50.reuse, 0x1, P4 ;  /* 0x000000320b057211 */ /* 0x080fe400020f0eff */
[----:B------:R-:W-:Y:S01]  /*1ce50*/  LEA.HI.X.SX32 R9, R13, R50, 0x1, P6 ;  /* 0x000000320d097211 */ /* 0x000fe200030f0eff */
[----:B------:R-:W-:Y:S01]  /*1ce60*/  IMAD R13, R48, 0x2, R13 ;  /* 0x00000002300d7824 */ /* 0x000fe200078e020d */
[----:B---3--:R-:W-:Y:S01]  /*1ce70*/  ISETP.LT.AND P4, PT, R2, UR5, !P0 ;  /* 0x0000000502007c0c */ /* 0x008fe2000c781270 */
[----:B------:R-:W3:Y:S01]  /*1ce80*/  LDCU UR5, c[0x0][0x39c] ;  /* 0x00007380ff0577ac */ /* 0x000ee20008000800 */
[----:B------:R-:W-:Y:S01]  /*1ce90*/  PRMT R17, R160, 0x7771, RZ ;  /* 0x00007771a0117816 */ /* 0x000fe200000000ff */
[----:B------:R-:W-:Y:S01]  /*1cea0*/  IMAD R11, R48, 0x2, R13 ;  /* 0x00000002300b7824 */ /* 0x000fe200078e020d */
[----:B------:R-:W-:-:S02]  /*1ceb0*/  LOP3.LUT R2, R0, 0x1ec, RZ, 0xfc, !PT ;  /* 0x000001ec00027812 */ /* 0x000fc400078efcff */
[CC--:B0-----:R-:W-:Y:S01]  /*1cec0*/  IADD3 R6, P6, PT, R13.reuse, R49.reuse, RZ ;  /* 0x000000310d067210 */ /* 0x0c1fe20007fde0ff */
[----:B------:R0:W-:Y:S01]  /*1ced0*/  @P2 STG.E.U8 desc[UR24][R4.64], R17 ;  /* 0x0000001104002986 */ /* 0x0001e2000c101118 */
[----:B------:R-:W-:Y:S02]  /*1cee0*/  PRMT R15, R160, 0x7772, RZ ;  /* 0x00007772a00f7816 */ /* 0x000fe400000000ff */
[----:B-1----:R-:W-:Y:S01]  /*1cef0*/  ISETP.LT.AND P2, PT, R2, UR6, !P0 ;  /* 0x0000000602007c0c */ /* 0x002fe2000c741270 */
[----:B------:R-:W1:Y:S01]  /*1cf00*/  LDCU UR6, c[0x0][0x39c] ;  /* 0x00007380ff0677ac */ /* 0x000e620008000800 */
[----:B------:R-:W-:Y:S02]  /*1cf10*/  LEA.HI.X.SX32 R7, R13, R50, 0x1, P6 ;  /* 0x000000320d077211 */ /* 0x000fe400030f0eff */
[----:B------:R-:W-:Y:S01]  /*1cf20*/  LOP3.LUT R2, R0, 0x1f0, RZ, 0xfc, !PT ;  /* 0x000001f000027812 */ /* 0x000fe200078efcff */
[----:B------:R4:W-:Y:S01]  /*1cf30*/  @P5 STG.E.U8 desc[UR24][R8.64], R15 ;  /* 0x0000000f08005986 */ /* 0x0009e2000c101118 */
[----:B0-----:R-:W-:-:S02]  /*1cf40*/  IADD3 R4, P6, PT, R11, R49, RZ ;  /* 0x000000310b047210 */ /* 0x001fc40007fde0ff */
[----:B------:R-:W-:Y:S02]  /*1cf50*/  PRMT R17, R160, 0x7773, RZ ;  /* 0x00007773a0117816 */ /* 0x000fe400000000ff */
[----:B--2---:R-:W-:Y:S02]  /*1cf60*/  ISETP.LT.AND P5, PT, R2, UR7, !P0 ;  /* 0x0000000702007c0c */ /* 0x004fe4000c7a1270 */
[----:B------:R-:W-:Y:S01]  /*1cf70*/  LEA.HI.X.SX32 R5, R11, R50, 0x1, P6 ;  /* 0x000000320b057211 */ /* 0x000fe200030f0eff */
[----:B------:R-:W-:Y:S01]  /*1cf80*/  IMAD R11, R48, 0x2, R11 ;  /* 0x00000002300b7824 */ /* 0x000fe200078e020b */
[----:B----4-:R-:W-:Y:S02]  /*1cf90*/  PRMT R15, R161, 0x7770, RZ ;  /* 0x00007770a10f7816 */ /* 0x010fe400000000ff */
[----:B------:R-:W-:Y:S01]  /*1cfa0*/  LOP3.LUT R2, R0, 0x1f2, RZ, 0xfc, !PT ;  /* 0x000001f200027812 */ /* 0x000fe200078efcff */
[----:B------:R0:W-:Y:S01]  /*1cfb0*/  @P1 STG.E.U8 desc[UR24][R6.64], R17 ;  /* 0x0000001106001986 */ /* 0x0001e2000c101118 */
[----:B------:R-:W-:-:S02]  /*1cfc0*/  IMAD R13, R48, 0x2, R11 ;  /* 0x00000002300d7824 */ /* 0x000fc400078e020b */
[----:B---3--:R-:W-:Y:S01]  /*1cfd0*/  ISETP.LT.AND P1, PT, R2, UR5, !P0 ;  /* 0x0000000502007c0c */ /* 0x008fe2000c721270 */
[----:B------:R2:W-:Y:S01]  /*1cfe0*/  @P3 STG.E.U8 desc[UR24][R4.64], R15 ;  /* 0x0000000f04003986 */ /* 0x0005e2000c101118 */
[----:B------:R-:W3:Y:S01]  /*1cff0*/  LDCU UR5, c[0x0][0x39c] ;  /* 0x00007380ff0577ac */ /* 0x000ee20008000800 */
[----:B------:R-:W-:Y:S01]  /*1d000*/  IADD3 R8, P3, PT, R11, R49, RZ ;  /* 0x000000310b087210 */ /* 0x000fe20007f7e0ff */
[----:B------:R-:W-:-:S03]  /*1d010*/  VIADD R19, R3, 0x1ee ;  /* 0x000001ee03137836 */ /* 0x000fc60000000000 */
[----:B------:R-:W-:Y:S01]  /*1d020*/  LEA.HI.X.SX32 R9, R11, R50, 0x1, P3 ;  /* 0x000000320b097211 */ /* 0x000fe200018f0eff */
[----:B------:R-:W-:Y:S01]  /*1d030*/  IMAD R2, R19, R48, RZ ;  /* 0x0000003013027224 */ /* 0x000fe200078e02ff */
[----:B0-----:R-:W-:Y:S02]  /*1d040*/  IADD3 R6, P6, PT, R13, R49, RZ ;  /* 0x000000310d067210 */ /* 0x001fe40007fde0ff */
[----:B-----5:R-:W-:Y:S01]  /*1d050*/  ISETP.LT.AND P3, PT, R19, UR4, !P0 ;  /* 0x0000000413007c0c */ /* 0x020fe2000c761270 */
[----:B------:R-:W0:Y:S01]  /*1d060*/  LDCU UR4, c[0x0][0x39c] ;  /* 0x00007380ff0477ac */ /* 0x000e220008000800 */
[----:B------:R-:W-:Y:S02]  /*1d070*/  PRMT R11, R161, 0x7771, RZ ;  /* 0x00007771a10b7816 */ /* 0x000fe400000000ff */
[----:B------:R-:W-:Y:S01]  /*1d080*/  LEA.HI.X.SX32 R7, R13, R50, 0x1, P6 ;  /* 0x000000320d077211 */ /* 0x000fe200030f0eff */
[----:B------:R-:W-:Y:S01]  /*1d090*/  IMAD R13, R48, 0x4, R13 ;  /* 0x00000004300d7824 */ /* 0x000fe200078e020d */
[----:B------:R-:W-:-:S02]  /*1d0a0*/  LOP3.LUT R10, R0, 0x1f4, RZ, 0xfc, !PT ;  /* 0x000001f4000a7812 */ /* 0x000fc400078efcff */
[-C--:B--2---:R-:W-:Y:S01]  /*1d0b0*/  IADD3 R4, P6, PT, R2, R49.reuse, RZ ;  /* 0x0000003102047210 */ /* 0x084fe20007fde0ff */
[----:B------:R2:W-:Y:S01]  /*1d0c0*/  @P4 STG.E.U8 desc[UR24][R8.64], R11 ;  /* 0x0000000b08004986 */ /* 0x0005e2000c101118 */
[C---:B------:R-:W-:Y:S01]  /*1d0d0*/  PRMT R19, R161.reuse, 0x7772, RZ ;  /* 0x00007772a1137816 */ /* 0x040fe200000000ff */
[----:B------:R-:W-:Y:S01]  /*1d0e0*/  IMAD R15, R48, 0x2, R13 ;  /* 0x00000002300f7824 */ /* 0x000fe200078e020d */
[----:B-1----:R-:W-:Y:S01]  /*1d0f0*/  ISETP.LT.AND P4, PT, R10, UR6, !P0 ;  /* 0x000000060a007c0c */ /* 0x002fe2000c781270 */
[----:B------:R-:W1:Y:S01]  /*1d100*/  LDCU UR6, c[0x0][0x39c] ;  /* 0x00007380ff0677ac */ /* 0x000e620008000800 */
[----:B------:R-:W-:Y:S02]  /*1d110*/  LEA.HI.X.SX32 R5, R2, R50, 0x1, P6 ;  /* 0x0000003202057211 */ /* 0x000fe400030f0eff */
[----:B------:R-:W-:Y:S02]  /*1d120*/  PRMT R161, R161, 0x7773, RZ ;  /* 0x00007773a1a17816 */ /* 0x000fe400000000ff */
[----:B------:R-:W-:Y:S01]  /*1d130*/  LOP3.LUT R10, R0, 0x1f6, RZ, 0xfc, !PT ;  /* 0x000001f6000a7812 */ /* 0x000fe200078efcff */
[----:B------:R-:W-:Y:S03]  /*1d140*/  @P2 STG.E.U8 desc[UR24][R6.64], R19 ;  /* 0x0000001306002986 */ /* 0x000fe6000c101118 */
[----:B---3--:R-:W-:Y:S01]  /*1d150*/  ISETP.LT.AND P2, PT, R10, UR5, !P0 ;  /* 0x000000050a007c0c */ /* 0x008fe2000c741270 */
[----:B------:R3:W-:Y:S01]  /*1d160*/  @P3 STG.E.U8 desc[UR24][R4.64], R161 ;  /* 0x000000a104003986 */ /* 0x0007e2000c101118 */
[-C--:B--2---:R-:W-:Y:S01]  /*1d170*/  IADD3 R8, P3, PT, R13, R49.reuse, RZ ;  /* 0x000000310d087210 */ /* 0x084fe20007f7e0ff */
[----:B------:R-:W2:Y:S01]  /*1d180*/  LDCU UR5, c[0x0][0x39c] ;  /* 0x00007380ff0577ac */ /* 0x000ea20008000800 */
[----:B------:R-:W-:-:S02]  /*1d190*/  IADD3 R10, P6, PT, R15, R49, RZ ;  /* 0x000000310f0a7210 */ /* 0x000fc40007fde0ff */
[----:B------:R-:W-:Y:S02]  /*1d1a0*/  LOP3.LUT R2, R0, 0x1f8, RZ, 0xfc, !PT ;  /* 0x000001f800027812 */ /* 0x000fe400078efcff */
[-C--:B------:R-:W-:Y:S02]  /*1d1b0*/  LEA.HI.X.SX32 R9, R13, R50.reuse, 0x1, P3 ;  /* 0x000000320d097211 */ /* 0x080fe400018f0eff */
[----:B------:R-:W-:Y:S02]  /*1d1c0*/  PRMT R17, R162, 0x7770, RZ ;  /* 0x00007770a2117816 */ /* 0x000fe400000000ff */
[-C--:B------:R-:W-:Y:S01]  /*1d1d0*/  LEA.HI.X.SX32 R11, R15, R50.reuse, 0x1, P6 ;  /* 0x000000320f0b7211 */ /* 0x080fe200030f0eff */
[----:B------:R-:W-:Y:S01]  /*1d1e0*/  IMAD R15, R48, 0x2, R15 ;  /* 0x00000002300f7824 */ /* 0x000fe200078e020f */
[----:B0-----:R-:W-:Y:S01]  /*1d1f0*/  ISETP.LT.AND P3, PT, R2, UR4, !P0 ;  /* 0x0000000402007c0c */ /* 0x001fe2000c761270 */
[----:B------:R-:W0:Y:S01]  /*1d200*/  LDCU UR4, c[0x0][0x39c] ;  /* 0x00007380ff0477ac */ /* 0x000e220008000800 */
[----:B------:R-:W-:Y:S01]  /*1d210*/  PRMT R13, R162, 0x7771, RZ ;  /* 0x00007771a20d7816 */ /* 0x000fe200000000ff */
[----:B------:R-:W-:Y:S01]  /*1d220*/  @P5 STG.E.U8 desc[UR24][R8.64], R17 ;  /* 0x0000001108005986 */ /* 0x000fe2000c101118 */
[C---:B---3--:R-:W-:Y:S01]  /*1d230*/  IMAD R5, R48.reuse, 0x2, R15 ;  /* 0x0000000230057824 */ /* 0x048fe200078e020f */
[----:B------:R-:W-:Y:S01]  /*1d240*/  IADD3 R2, P5, PT, R15, R49, RZ ;  /* 0x000000310f027210 */ /* 0x000fe20007fbe0ff */
[----:B------:R-:W-:Y:S01]  /*1d250*/  VIADD R19, R3, 0x1fe ;  /* 0x000001fe03137836 */ /* 0x000fe20000000000 */
[----:B------:R3:W-:Y:S01]  /*1d260*/  @P1 STG.E.U8 desc[UR24][R10.64], R13 ;  /* 0x0000000d0a001986 */ /* 0x0007e2000c101118 */
[----:B------:R-:W-:Y:S01]  /*1d270*/  IMAD R7, R48, 0x2, R5 ;  /* 0x0000000230077824 */ /* 0x000fe200078e0205 */
[----:B------:R-:W-:-:S02]  /*1d280*/  LEA.HI.X.SX32 R3, R15, R50, 0x1, P5 ;  /* 0x000000320f037211 */ /* 0x000fc400028f0eff */
[-C--:B------:R-:W-:Y:S02]  /*1d290*/  IADD3 R4, P5, PT, R5, R49.reuse, RZ ;  /* 0x0000003105047210 */ /* 0x080fe40007fbe0ff */
[-C--:B------:R-:W-:Y:S02]  /*1d2a0*/  IADD3 R6, P6, PT, R7, R49.reuse, RZ ;  /* 0x0000003107067210 */ /* 0x080fe40007fde0ff */
[----:B------:R-:W-:Y:S01]  /*1d2b0*/  LEA.HI.X.SX32 R5, R5, R50, 0x1, P5 ;  /* 0x0000003205057211 */ /* 0x000fe200028f0eff */
[----:B---3--:R-:W-:Y:S01]  /*1d2c0*/  IMAD R11, R19, R48, RZ ;  /* 0x00000030130b7224 */ /* 0x008fe200078e02ff */
[----:B------:R-:W-:Y:S01]  /*1d2d0*/  LOP3.LUT R14, R0, 0x1fa, RZ, 0xfc, !PT ;  /* 0x000001fa000e7812 */ /* 0x000fe200078efcff */
[----:B------:R-:W-:Y:S01]  /*1d2e0*/  IMAD R9, R48, 0x2, R7 ;  /* 0x0000000230097824 */ /* 0x000fe200078e0207 */
[----:B------:R-:W-:Y:S02]  /*1d2f0*/  LOP3.LUT R0, R0, 0x1fc, RZ, 0xfc, !PT ;  /* 0x000001fc00007812 */ /* 0x000fe400078efcff */
[----:B------:R-:W-:Y:S01]  /*1d300*/  IADD3 R12, P5, PT, R11, R49, RZ ;  /* 0x000000310b0c7210 */ /* 0x000fe20007fbe0ff */
[----:B------:R-:W-:Y:S01]  /*1d310*/  IMAD R48, R48, 0x2, R9 ;  /* 0x0000000230307824 */ /* 0x000fe200078e0209 */
[----:B------:R-:W-:-:S02]  /*1d320*/  LEA.HI.X.SX32 R7, R7, R50, 0x1, P6 ;  /* 0x0000003207077211 */ /* 0x000fc400030f0eff */
[-C--:B------:R-:W-:Y:S02]  /*1d330*/  LEA.HI.X.SX32 R13, R11, R50.reuse, 0x1, P5 ;  /* 0x000000320b0d7211 */ /* 0x080fe400028f0eff */
[----:B-1----:R-:W-:Y:S02]  /*1d340*/  ISETP.LT.AND P1, PT, R19, UR6, !P0 ;  /* 0x0000000613007c0c */ /* 0x002fe4000c721270 */
[C---:B------:R-:W-:Y:S02]  /*1d350*/  IADD3 R8, P6, PT, R9.reuse, R49, RZ ;  /* 0x0000003109087210 */ /* 0x040fe40007fde0ff */
[----:B0-----:R-:W-:Y:S02]  /*1d360*/  ISETP.LT.AND P5, PT, R14, UR4, !P0 ;  /* 0x000000040e007c0c */ /* 0x001fe4000c7a1270 */
[----:B--2---:R-:W-:Y:S02]  /*1d370*/  ISETP.LT.AND P0, PT, R0, UR5, !P0 ;  /* 0x0000000500007c0c */ /* 0x004fe4000c701270 */
[----:B------:R-:W-:-:S02]  /*1d380*/  LEA.HI.X.SX32 R9, R9, R50, 0x1, P6 ;  /* 0x0000003209097211 */ /* 0x000fc400030f0eff */
[----:B------:R-:W-:Y:S02]  /*1d390*/  IADD3 R10, P6, PT, R48, R49, RZ ;  /* 0x00000031300a7210 */ /* 0x000fe40007fde0ff */
[C---:B------:R-:W-:Y:S02]  /*1d3a0*/  PRMT R23, R162.reuse, 0x7772, RZ ;  /* 0x00007772a2177816 */ /* 0x040fe400000000ff */
[----:B------:R-:W-:Y:S02]  /*1d3b0*/  PRMT R21, R162, 0x7773, RZ ;  /* 0x00007773a2157816 */ /* 0x000fe400000000ff */
[C---:B------:R-:W-:Y:S02]  /*1d3c0*/  PRMT R15, R163.reuse, 0x7773, RZ ;  /* 0x00007773a30f7816 */ /* 0x040fe400000000ff */
[C---:B------:R-:W-:Y:S02]  /*1d3d0*/  PRMT R17, R163.reuse, 0x7772, RZ ;  /* 0x00007772a3117816 */ /* 0x040fe400000000ff */
[----:B------:R-:W-:-:S02]  /*1d3e0*/  PRMT R19, R163, 0x7771, RZ ;  /* 0x00007771a3137816 */ /* 0x000fc400000000ff */
[----:B------:R-:W-:Y:S01]  /*1d3f0*/  PRMT R163, R163, 0x7770, RZ ;  /* 0x00007770a3a37816 */ /* 0x000fe200000000ff */
[----:B------:R0:W-:Y:S01]  /*1d400*/  @P4 STG.E.U8 desc[UR24][R2.64], R23 ;  /* 0x0000001702004986 */ /* 0x0001e2000c101118 */
[----:B------:R-:W-:-:S03]  /*1d410*/  LEA.HI.X.SX32 R11, R48, R50, 0x1, P6 ;  /* 0x00000032300b7211 */ /* 0x000fc600030f0eff */
[----:B------:R0:W-:Y:S04]  /*1d420*/  @P2 STG.E.U8 desc[UR24][R4.64], R21 ;  /* 0x0000001504002986 */ /* 0x0001e8000c101118 */
[----:B------:R0:W-:Y:S04]  /*1d430*/  @P3 STG.E.U8 desc[UR24][R6.64], R163 ;  /* 0x000000a306003986 */ /* 0x0001e8000c101118 */
[----:B------:R0:W-:Y:S04]  /*1d440*/  @P5 STG.E.U8 desc[UR24][R8.64], R19 ;  /* 0x0000001308005986 */ /* 0x0001e8000c101118 */
[----:B------:R0:W-:Y:S04]  /*1d450*/  @P0 STG.E.U8 desc[UR24][R10.64], R17 ;  /* 0x000000110a000986 */ /* 0x0001e8000c101118 */
[----:B------:R0:W-:Y:S01]  /*1d460*/  @P1 STG.E.U8 desc[UR24][R12.64], R15 ;  /* 0x0000000f0c001986 */ /* 0x0001e2000c101118 */
[----:B------:R-:W-:Y:S06]  /*1d470*/  BAR.SYNC.DEFER_BLOCKING 0x0 ;  /* 0x0000000000007b1d */ /* 0x000fec0000010000 */
[----:B------:R-:W-:Y:S05]  /*1d480*/  BRA.U UP0, `(.L_x_13) ;  /* 0x0000000100a07547 */ /* 0x000fea000b800000 */
[----:B------:R-:W1:Y:S01]  /*1d490*/  S2UR UR5, SR_CgaCtaId ;  /* 0x00000000000579c3 */ /* 0x000e620000008800 */
[----:B------:R-:W-:Y:S01]  /*1d4a0*/  NOP ;  /* 0x0000000000007918 */ /* 0x000fe20000000000 */
[----:B------:R-:W-:Y:S01]  /*1d4b0*/  UMOV UR4, 0x50 ;  /* 0x0000005000047882 */ /* 0x000fe20000000000 */
[----:B------:R-:W-:Y:S02]  /*1d4c0*/  IMAD.U32 R0, RZ, RZ, UR10 ;  /* 0x0000000aff007e24 */ /* 0x000fe4000f8e00ff */
[----:B0-----:R-:W-:Y:S02]  /*1d4d0*/  IMAD.MOV.U32 R3, RZ, RZ, 0xff ;  /* 0x000000ffff037424 */ /* 0x001fe400078e00ff */
[----:B------:R-:W-:Y:S01]  /*1d4e0*/  IMAD.MOV.U32 R7, RZ, RZ, 0x1 ;  /* 0x00000001ff077424 */ /* 0x000fe200078e00ff */
[----:B------:R-:W-:-:S04]  /*1d4f0*/  LOP3.LUT R0, R0, 0xffff, RZ, 0xc0, !PT ;  /* 0x0000ffff00007812 */ /* 0x000fc800078ec0ff */
[----:B------:R-:W-:-:S05]  /*1d500*/  SHF.R.U32.HI R0, RZ, 0x5, R0 ;  /* 0x00000005ff007819 */ /* 0x000fca0000011600 */
[----:B------:R-:W-:Y:S01]  /*1d510*/  VIADD R2, R0, 0x10 ;  /* 0x0000001000027836 */ /* 0x000fe20000000000 */
[----:B------:R-:W-:Y:S01]  /*1d520*/  SHF.L.U32 R0, R3, R0, RZ ;  /* 0x0000000003007219 */ /* 0x000fe200000006ff */
[----:B-1----:R-:W-:-:S03]  /*1d530*/  ULEA UR6, UR5, UR4, 0x18 ;  /* 0x0000000405067291 */ /* 0x002fc6000f8ec0ff */
[----:B------:R-:W-:-:S04]  /*1d540*/  SHF.L.U32 R3, R7, R2, RZ ;  /* 0x0000000207037219 */ /* 0x000fc800000006ff */
[----:B------:R-:W-:Y:S02]  /*1d550*/  LOP3.LUT R0, R3, R0, RZ, 0xfc, !PT ;  /* 0x0000000003007212 */ /* 0x000fe400078efcff */
[----:B------:R-:W0:Y:S02]  /*1d560*/  LDS R5, [UR6] ;  /* 0x00000006ff057984 */ /* 0x000e240008000800 */
[C---:B------:R-:W-:Y:S02]  /*1d570*/  LOP3.LUT R2, R0.reuse, 0xffff, RZ, 0xc0, !PT ;  /* 0x0000ffff00027812 */ /* 0x040fe400078ec0ff */
[----:B0-----:R-:W-:-:S04]  /*1d580*/  LOP3.LUT R3, R0, 0xffff, R5, 0x80, !PT ;  /* 0x0000ffff00037812 */ /* 0x001fc800078e8005 */
[----:B------:R-:W-:-:S13]  /*1d590*/  ISETP.NE.AND P0, PT, R3, R2, PT ;  /* 0x000000020300720c */ /* 0x000fda0003f05270 */
[----:B------:R-:W-:Y:S05]  /*1d5a0*/  @P0 BRA `(.L_x_14) ;  /* 0x0000000000500947 */ /* 0x000fea0003800000 */
[----:B------:R-:W-:Y:S02]  /*1d5b0*/  SHF.R.U32.HI R5, RZ, 0x10, R5 ;  /* 0x00000010ff057819 */ /* 0x000fe40000011605 */
[----:B------:R-:W-:-:S04]  /*1d5c0*/  SHF.R.U32.HI R2, RZ, 0x10, R0 ;  /* 0x00000010ff027819 */ /* 0x000fc80000011600 */
[----:B------:R-:W-:-:S04]  /*1d5d0*/  LOP3.LUT R5, R5, R2, RZ, 0xc0, !PT ;  /* 0x0000000205057212 */ /* 0x000fc800078ec0ff */
[----:B------:R-:W-:-:S13]  /*1d5e0*/  ISETP.NE.AND P0, PT, R5, R2, PT ;  /* 0x000000020500720c */ /* 0x000fda0003f05270 */
[----:B------:R-:W-:Y:S05]  /*1d5f0*/  @P0 BRA `(.L_x_15) ;  /* 0x0000000000300947 */ /* 0x000fea0003800000 */
[----:B------:R-:W-:Y:S01]  /*1d600*/  R2UR UR4, R0 ;  /* 0x00000000000472ca */ /* 0x000fe200000e0000 */
[----:B------:R-:W-:Y:S01]  /*1d610*/  VOTEU.ANY UR5, UPT, PT ;  /* 0x0000000000057886 */ /* 0x000fe200038e0100 */
[----:B------:R-:W0:Y:S01]  /*1d620*/  S2R R0, SR_LANEID ;  /* 0x0000000000007919 */ /* 0x000e220000000000 */
[----:B------:R-:W-:-:S10]  /*1d630*/  UFLO.U32 UR5, UR5 ;  /* 0x00000005000572bd */ /* 0x000fd400080e0000 */
[----:B------:R-:W-:-:S06]  /*1d640*/  ULOP3.LUT UR4, URZ, UR4, URZ, 0x33, !UPT ;  /* 0x00000004ff047292 */ /* 0x000fcc000f8e33ff */
[----:B------:R-:W-:-:S04]  /*1d650*/  IMAD.U32 R2, RZ, RZ, UR4 ;  /* 0x00000004ff027e24 */ /* 0x000fc8000f8e00ff */
[----:B------:R-:W1:Y:S02]  /*1d660*/  REDUX UR7, R2 ;  /* 0x00000000020773c4 */ /* 0x000e640000000000 */
[----:B------:R2:W-:Y:S01]  /*1d670*/  UTCATOMSWS.AND URZ, UR4 ;  /* 0x0000000400ff79e3 */ /* 0x0005e20008000000 */
[----:B0-----:R-:W-:Y:S01]  /*1d680*/  ISETP.EQ.U32.AND P0, PT, R0, UR5, PT ;  /* 0x0000000500007c0c */ /* 0x001fe2000bf02070 */
[----:B-1----:R-:W-:-:S12]  /*1d690*/  IMAD.U32 R0, RZ, RZ, UR7 ;  /* 0x00000007ff007e24 */ /* 0x002fd8000f8e00ff */
[----:B------:R2:W-:Y:S01]  /*1d6a0*/  @P0 ATOMS.AND RZ, [UR6], R0 ;  /* 0x00000000ffff098c */ /* 0x0005e2000a800006 */
[----:B------:R-:W-:Y:S05]  /*1d6b0*/  BRA `(.L_x_13) ;  /* 0x0000000000147947 */ /* 0x000fea0003800000 */
.L_x_15:
[----:B------:R-:W-:-:S07]  /*1d6c0*/  MOV R2, 0x1d6e0 ;  /* 0x0001d6e000027802 */ /* 0x000fce0000000f00 */
[----:B------:R-:W-:Y:S05]  /*1d6d0*/  CALL.REL.NOINC `($__internal_0_$__cuda_sm10x_tcgen05_guardrail_trap_col_being_dealloced_not_returned_by_alloc) ;  /* 0x00000000002c7944 */ /* 0x000fea0003c00000 */
[----:B------:R-:W-:Y:S05]  /*1d6e0*/  BRA `(.L_x_13) ;  /* 0x0000000000087947 */ /* 0x000fea0003800000 */
.L_x_14:
[----:B------:R-:W-:-:S07]  /*1d6f0*/  MOV R2, 0x1d710 ;  /* 0x0001d71000027802 */ /* 0x000fce0000000f00 */
[----:B------:R-:W-:Y:S05]  /*1d700*/  CALL.REL.NOINC `($__internal_2_$__cuda_sm10x_tcgen05_guardrail_trap_unallocated_columns_being_dealloced) ;  /* 0x0000000000387944 */ /* 0x000fea0003c00000 */
.L_x_13:
[----:B------:R-:W-:Y:S01]  /*1d710*/  NOP ;  /* 0x0000000000007918 */ /* 0x000fe20000000000 */
[----:B--2---:R-:W-:Y:S05]  /*1d720*/  EXIT ;  /* 0x000000000000794d */ /* 0x004fea0003800000 */
.L_x_8:
[----:B------:R-:W0:Y:S02]  /*1d730*/  SYNCS.PHASECHK.TRANS64.TRYWAIT P3, [UR13], R126 ;  /* 0x0000007eff0075a7 */ /* 0x000e24000806110d */
[----:B0-----:R-:W-:Y:S05]  /*1d740*/  @!P3 BRA `(.L_x_8) ;  /* 0xfffffffc00f8b947 */ /* 0x001fea000383ffff */
[----:B------:R-:W-:Y:S05]  /*1d750*/  BRA `(.L_x_16) ;  /* 0xffffff1400107947 */ /* 0x000fea000383ffff */
.L_x_12:
[----:B------:R-:W0:Y:S02]  /*1d760*/  SYNCS.PHASECHK.TRANS64.TRYWAIT P0, [UR13], R3 ;  /* 0x00000003ff0075a7 */ /* 0x000e24000800110d */
[----:B0-----:R-:W-:Y:S05]  /*1d770*/  @!P0 BRA `(.L_x_12) ;  /* 0xfffffffc00f88947 */ /* 0x001fea000383ffff */
[----:B------:R-:W-:Y:S05]  /*1d780*/  BRA `(.L_x_11) ;  /* 0xffffff4c00087947 */ /* 0x000fea000383ffff */
        .weak           $__internal_0_$__cuda_sm10x_tcgen05_guardrail_trap_col_being_dealloced_not_returned_by_alloc
        .type           $__internal_0_$__cuda_sm10x_tcgen05_guardrail_trap_col_being_dealloced_not_returned_by_alloc,@function
        .size           $__internal_0_$__cuda_sm10x_tcgen05_guardrail_trap_col_being_dealloced_not_returned_by_alloc,($__internal_1_$__cuda_sm10x_tcgen05_guardrail_trap_phase_invalid_during_alloc - $__internal_0_$__cuda_sm10x_tcgen05_guardrail_trap_col_being_dealloced_not_returned_by_alloc)
$__internal_0_$__cuda_sm10x_tcgen05_guardrail_trap_col_being_dealloced_not_returned_by_alloc:
[----:B------:R-:W-:Y:S05]  /*1d790*/  BPT.TRAP 0x1 ;  /* 0x000000040000795c */ /* 0x000fea0000300000 */
[----:B------:R-:W-:-:S04]  /*1d7a0*/  IMAD.MOV.U32 R3, RZ, RZ, 0x0 ;  /* 0x00000000ff037424 */ /* 0x000fc800078e00ff */
[----:B------:R-:W-:Y:S05]  /*1d7b0*/  RET.REL.NODEC R2 `(matmul_kernel) ;  /* 0xfffffe2802107950 */ /* 0x000fea0003c3ffff */
        .weak           $__internal_1_$__cuda_sm10x_tcgen05_guardrail_trap_phase_invalid_during_alloc
        .type           $__internal_1_$__cuda_sm10x_tcgen05_guardrail_trap_phase_invalid_during_alloc,@function
        .size           $__internal_1_$__cuda_sm10x_tcgen05_guardrail_trap_phase_invalid_during_alloc,($__internal_2_$__cuda_sm10x_tcgen05_guardrail_trap_unallocated_columns_being_dealloced - $__internal_1_$__cuda_sm10x_tcgen05_guardrail_trap_phase_invalid_during_alloc)
$__internal_1_$__cuda_sm10x_tcgen05_guardrail_trap_phase_invalid_during_alloc:
[----:B------:R-:W-:Y:S05]  /*1d7c0*/  BPT.TRAP 0x1 ;  /* 0x000000040000795c */ /* 0x000fea0000300000 */
[----:B------:R-:W-:-:S04]  /*1d7d0*/  IMAD.MOV.U32 R3, RZ, RZ, 0x0 ;  /* 0x00000000ff037424 */ /* 0x000fc800078e00ff */
[----:B------:R-:W-:Y:S05]  /*1d7e0*/  RET.REL.NODEC R2 `(matmul_kernel) ;  /* 0xfffffe2802047950 */ /* 0x000fea0003c3ffff */
        .weak           $__internal_2_$__cuda_sm10x_tcgen05_guardrail_trap_unallocated_columns_being_dealloced
        .type           $__internal_2_$__cuda_sm10x_tcgen05_guardrail_trap_unallocated_columns_being_dealloced,@function
        .size           $__internal_2_$__cuda_sm10x_tcgen05_guardrail_trap_unallocated_columns_being_dealloced,(.L_x_20 - $__internal_2_$__cuda_sm10x_tcgen05_guardrail_trap_unallocated_columns_being_dealloced)
$__internal_2_$__cuda_sm10x_tcgen05_guardrail_trap_unallocated_columns_being_dealloced:
[----:B------:R-:W-:Y:S05]  /*1d7f0*/  BPT.TRAP 0x1 ;  /* 0x000000040000795c */ /* 0x000fea0000300000 */
[----:B------:R-:W-:-:S04]  /*1d800*/  IMAD.MOV.U32 R3, RZ, RZ, 0x0 ;  /* 0x00000000ff037424 */ /* 0x000fc800078e00ff */
[----:B------:R-:W-:Y:S05]  /*1d810*/  RET.REL.NODEC R2 `(matmul_kernel) ;  /* 0xfffffe2402f87950 */ /* 0x000fea0003c3ffff */
.L_x_17:
[----:B------:R-:W-:-:S00]  /*1d820*/  BRA `(.L_x_17) ;  /* 0xfffffffc00fc7947 */ /* 0x000fc0000383ffff */
[----:B------:R-:W-:-:S00]  /*1d830*/  NOP ;  /* 0x0000000000007918 */ /* 0x000fc00000000000 */
        /* <DEDUP_REMOVED lines=12> */
.L_x_20:


//--------------------- .nv.shared.matmul_kernel  --------------------------
	.section	.nv.shared.matmul_kernel,"aw",@nobits
	.sectionflags	@""
	.align	16
	.zero		1024


//--------------------- .nv.shared.reserved.0     --------------------------
	.section	.nv.shared.reserved.0,"aw",@nobits
	.align	8
	.weak		__nv_reservedSMEM_offset_0_alias
	.size		__nv_reservedSMEM_offset_0_alias, 0, 64
	.other		__nv_reservedSMEM_offset_0_alias,@"STO_CUDA_RESERVED_SHARED STV_DEFAULT"
__nv_reservedSMEM_offset_0_alias:
	.zero		0
.nv.shared.reserved.0:
	.zero		64
	.weak		__nv_reservedSMEM_allocation_phase
	.type		__nv_reservedSMEM_allocation_phase,@object
	.size		__nv_reservedSMEM_allocation_phase,(.L_0 - __nv_reservedSMEM_allocation_phase)
__nv_reservedSMEM_allocation_phase:
	.zero		1
.L_0:
	.zero		7
	.weak		__nv_reservedSMEM_devtool_atexit_pc
	.type		__nv_reservedSMEM_devtool_atexit_pc,@object
	.size		__nv_reservedSMEM_devtool_atexit_pc,(__nv_reservedSMEM_allocation_mask - __nv_reservedSMEM_devtool_atexit_pc)
__nv_reservedSMEM_devtool_atexit_pc:
	.zero		8
	.weak		__nv_reservedSMEM_allocation_mask
	.type		__nv_reservedSMEM_allocation_mask,@object
	.size		__nv_reservedSMEM_allocation_mask,(.L_2 - __nv_reservedSMEM_allocation_mask)
__nv_reservedSMEM_allocation_mask:
	.zero		4
.L_2:


//--------------------- .nv.constant0.matmul_kernel --------------------------
	.section	.nv.constant0.matmul_kernel,"a",@progbits
	.sectionflags	@""
	.align	4
.nv.constant0.matmul_kernel:
	.zero		976


//--------------------- SYMBOLS --------------------------

	.type		.nv.reservedSmem.offset0,@object
	.size		.nv.reservedSmem.offset0,0x4
	.type		.nv.reservedSmem.cap,@object
	.size		.nv.reservedSmem.cap,0x4
